	.target	sm_90a

	.elftype	@"ET_EXEC"


//--------------------- .note.nv.tkinfo           --------------------------
	.section	.note.nv.tkinfo,"",@"SHT_NOTE"
	.sectionflags	@"SHF_NOTE_NV_TKINFO"
	.tkinfo
        /*0018*/ 	.word	0x00000002
        /*0030*/ 	.string	""
        /*0030*/ 	.string	"ptxas"
        /*0030*/ 	.string	"Cuda compilation tools, release 13.0, V13.0.88"
        /*0030*/ 	.string	"Build cuda_13.0.r13.0/compiler.36424714_0"
        /*0030*/ 	.string	"-v  -suppress-debug-info  -lineinfo  -arch sm_90a "



//--------------------- .note.nv.cuinfo           --------------------------
	.section	.note.nv.cuinfo,"",@"SHT_NOTE"
	.sectionflags	@"SHF_NOTE_NV_CUINFO"
        /*0018*/ 	.short	0x0002
        /*001a*/ 	.short	0x005a
        /*001c*/ 	.short	0x0082
	.zero		2


//--------------------- .nv.info                  --------------------------
	.section	.nv.info,"",@"SHT_CUDA_INFO"
	.align	4


	//----- nvinfo : EIATTR_REGCOUNT
	.align		4
        /*0000*/ 	.byte	0x04, 0x2f
        /*0002*/ 	.short	(.L_1 - .L_0)
	.align		4
.L_0:
        /*0004*/ 	.word	index@(matmul_kernel)
        /*0008*/ 	.word	0x00000020


	//----- nvinfo : EIATTR_FRAME_SIZE
	.align		4
.L_1:
        /*000c*/ 	.byte	0x04, 0x11
        /*000e*/ 	.short	(.L_3 - .L_2)
	.align		4
.L_2:
        /*0010*/ 	.word	index@(matmul_kernel)
        /*0014*/ 	.word	0x00000bd8


	//----- nvinfo : EIATTR_MIN_STACK_SIZE
	.align		4
.L_3:
        /*0018*/ 	.byte	0x04, 0x12
        /*001a*/ 	.short	(.L_5 - .L_4)
	.align		4
.L_4:
        /*001c*/ 	.word	index@(matmul_kernel)
        /*0020*/ 	.word	0x00000bd8
.L_5:


//--------------------- .nv.compat                --------------------------
	.section	.nv.compat,"",@"SHT_CUDA_COMPAT_INFO"
	.align	4
        /*0000*/ 	.byte	0x02, 0x09, 0x01, 0x00, 0x02, 0x02, 0x01, 0x00, 0x02, 0x05, 0x05, 0x00, 0x03, 0x07, 0x01, 0x01
        /*0010*/ 	.byte	0x02, 0x03, 0x00, 0x00, 0x02, 0x06, 0x01, 0x00, 0x04, 0x0b, 0x08, 0x00, 0x00, 0x00, 0x00, 0x00
        /*0020*/ 	.byte	0x00, 0x00, 0x00, 0x00


//--------------------- .nv.info.matmul_kernel    --------------------------
	.section	.nv.info.matmul_kernel,"",@"SHT_CUDA_INFO"
	.sectionflags	@""
	.align	4


	//----- nvinfo : EIATTR_CUDA_API_VERSION
	.align		4
        /*0000*/ 	.byte	0x04, 0x37
        /*0002*/ 	.short	(.L_7 - .L_6)
.L_6:
        /*0004*/ 	.word	0x00000082


	//----- nvinfo : EIATTR_KPARAM_INFO
	.align		4
.L_7:
        /*0008*/ 	.byte	0x04, 0x17
        /*000a*/ 	.short	(.L_9 - .L_8)
.L_8:
        /*000c*/ 	.word	0x00000000
        /*0010*/ 	.short	0x000d
        /*0012*/ 	.short	0x0048
        /*0014*/ 	.byte	0x00, 0xf4, 0x21, 0x00


	//----- nvinfo : EIATTR_KPARAM_INFO
	.align		4
.L_9:
        /*0018*/ 	.byte	0x04, 0x17
        /*001a*/ 	.short	(.L_11 - .L_10)
.L_10:
        /*001c*/ 	.word	0x00000000
        /*0020*/ 	.short	0x000c
        /*0022*/ 	.short	0x0040
        /*0024*/ 	.byte	0x00, 0xf4, 0x21, 0x00


	//----- nvinfo : EIATTR_KPARAM_INFO
	.align		4
.L_11:
        /*0028*/ 	.byte	0x04, 0x17
        /*002a*/ 	.short	(.L_13 - .L_12)
.L_12:
        /*002c*/ 	.word	0x00000000
        /*0030*/ 	.short	0x000b
        /*0032*/ 	.short	0x0038
        /*0034*/ 	.byte	0x00, 0xf0, 0x11, 0x00


	//----- nvinfo : EIATTR_KPARAM_INFO
	.align		4
.L_13:
        /*0038*/ 	.byte	0x04, 0x17
        /*003a*/ 	.short	(.L_15 - .L_14)
.L_14:
        /*003c*/ 	.word	0x00000000
        /*0040*/ 	.short	0x000a
        /*0042*/ 	.short	0x0034
        /*0044*/ 	.byte	0x00, 0xf0, 0x11, 0x00


	//----- nvinfo : EIATTR_KPARAM_INFO
	.align		4
.L_15:
        /*0048*/ 	.byte	0x04, 0x17
        /*004a*/ 	.short	(.L_17 - .L_16)
.L_16:
        /*004c*/ 	.word	0x00000000
        /*0050*/ 	.short	0x0009
        /*0052*/ 	.short	0x0030
        /*0054*/ 	.byte	0x00, 0xf0, 0x11, 0x00


	//----- nvinfo : EIATTR_KPARAM_INFO
	.align		4
.L_17:
        /*0058*/ 	.byte	0x04, 0x17
        /*005a*/ 	.short	(.L_19 - .L_18)
.L_18:
        /*005c*/ 	.word	0x00000000
        /*0060*/ 	.short	0x0008
        /*0062*/ 	.short	0x002c
        /*0064*/ 	.byte	0x00, 0xf0, 0x11, 0x00


	//----- nvinfo : EIATTR_KPARAM_INFO
	.align		4
.L_19:
        /*0068*/ 	.byte	0x04, 0x17
        /*006a*/ 	.short	(.L_21 - .L_20)
.L_20:
        /*006c*/ 	.word	0x00000000
        /*0070*/ 	.short	0x0007
        /*0072*/ 	.short	0x0028
        /*0074*/ 	.byte	0x00, 0xf0, 0x11, 0x00


	//----- nvinfo : EIATTR_KPARAM_INFO
	.align		4
.L_21:
        /*0078*/ 	.byte	0x04, 0x17
        /*007a*/ 	.short	(.L_23 - .L_22)
.L_22:
        /*007c*/ 	.word	0x00000000
        /*0080*/ 	.short	0x0006
        /*0082*/ 	.short	0x0024
        /*0084*/ 	.byte	0x00, 0xf0, 0x11, 0x00


	//----- nvinfo : EIATTR_KPARAM_INFO
	.align		4
.L_23:
        /*0088*/ 	.byte	0x04, 0x17
        /*008a*/ 	.short	(.L_25 - .L_24)
.L_24:
        /*008c*/ 	.word	0x00000000
        /*0090*/ 	.short	0x0005
        /*0092*/ 	.short	0x0020
        /*0094*/ 	.byte	0x00, 0xf0, 0x11, 0x00


	//----- nvinfo : EIATTR_KPARAM_INFO
	.align		4
.L_25:
        /*0098*/ 	.byte	0x04, 0x17
        /*009a*/ 	.short	(.L_27 - .L_26)
.L_26:
        /*009c*/ 	.word	0x00000000
        /*00a0*/ 	.short	0x0004
        /*00a2*/ 	.short	0x001c
        /*00a4*/ 	.byte	0x00, 0xf0, 0x11, 0x00


	//----- nvinfo : EIATTR_KPARAM_INFO
	.align		4
.L_27:
        /*00a8*/ 	.byte	0x04, 0x17
        /*00aa*/ 	.short	(.L_29 - .L_28)
.L_28:
        /*00ac*/ 	.word	0x00000000
        /*00b0*/ 	.short	0x0003
        /*00b2*/ 	.short	0x0018
        /*00b4*/ 	.byte	0x00, 0xf0, 0x11, 0x00


	//----- nvinfo : EIATTR_KPARAM_INFO
	.align		4
.L_29:
        /*00b8*/ 	.byte	0x04, 0x17
        /*00ba*/ 	.short	(.L_31 - .L_30)
.L_30:
        /*00bc*/ 	.word	0x00000000
        /*00c0*/ 	.short	0x0002
        /*00c2*/ 	.short	0x0010
        /*00c4*/ 	.byte	0x00, 0xf4, 0x21, 0x00


	//----- nvinfo : EIATTR_KPARAM_INFO
	.align		4
.L_31:
        /*00c8*/ 	.byte	0x04, 0x17
        /*00ca*/ 	.short	(.L_33 - .L_32)
.L_32:
        /*00cc*/ 	.word	0x00000000
        /*00d0*/ 	.short	0x0001
        /*00d2*/ 	.short	0x0008
        /*00d4*/ 	.byte	0x00, 0xf4, 0x21, 0x00


	//----- nvinfo : EIATTR_KPARAM_INFO
	.align		4
.L_33:
        /*00d8*/ 	.byte	0x04, 0x17
        /*00da*/ 	.short	(.L_35 - .L_34)
.L_34:
        /*00dc*/ 	.word	0x00000000
        /*00e0*/ 	.short	0x0000
        /*00e2*/ 	.short	0x0000
        /*00e4*/ 	.byte	0x00, 0xf4, 0x21, 0x00


	//----- nvinfo : EIATTR_SPARSE_MMA_MASK
	.align		4
.L_35:
        /*00e8*/ 	.byte	0x03, 0x50
        /*00ea*/ 	.short	0x0000


	//----- nvinfo : EIATTR_MAXREG_COUNT
	.align		4
        /*00ec*/ 	.byte	0x03, 0x1b
        /*00ee*/ 	.short	0x00ff


	//----- nvinfo : EIATTR_NUM_BARRIERS
	.align		4
        /*00f0*/ 	.byte	0x02, 0x4c
        /*00f2*/ 	.byte	0x01
	.zero		1


	//----- nvinfo : EIATTR_ANNOTATIONS
	.align		4
        /*00f4*/ 	.byte	0x04, 0x55
        /*00f6*/ 	.short	(.L_37 - .L_36)


	//   ....[0]....
.L_36:
        /*00f8*/ 	.word	0x00000001
        /*00fc*/ 	.byte	0x50, 0x05, 0x00, 0x00, 0x01, 0x00, 0x00, 0x00, 0x80, 0x05, 0x00, 0x00, 0x01, 0x00, 0x00, 0x00
        /* <DEDUP_REMOVED lines=1380> */
        /*574c*/ 	.byte	0xa0, 0x9f, 0x01, 0x00


	//----- nvinfo : EIATTR_MERCURY_ISA_VERSION
	.align		4
.L_37:
        /*5750*/ 	.byte	0x03, 0x5f
        /*5752*/ 	.short	0x0101


	//----- nvinfo : EIATTR_EXIT_INSTR_OFFSETS
	.align		4
        /*5754*/ 	.byte	0x04, 0x1c
        /*5756*/ 	.short	(.L_39 - .L_38)


	//   ....[0]....
.L_38:
        /*5758*/ 	.word	0x0001a510


	//   ....[1]....
        /*575c*/ 	.word	0x0001a540


	//----- nvinfo : EIATTR_REQNTID
	.align		4
.L_39:
        /*5760*/ 	.byte	0x04, 0x10
        /*5762*/ 	.short	(.L_41 - .L_40)
.L_40:
        /*5764*/ 	.word	0x00000080
        /*5768*/ 	.word	0x00000001
        /*576c*/ 	.word	0x00000001


	//----- nvinfo : EIATTR_CBANK_PARAM_SIZE
	.align		4
.L_41:
        /*5770*/ 	.byte	0x03, 0x19
        /*5772*/ 	.short	0x0050


	//----- nvinfo : EIATTR_PARAM_CBANK
	.align		4
        /*5774*/ 	.byte	0x04, 0x0a
        /*5776*/ 	.short	(.L_43 - .L_42)
	.align		4
.L_42:
        /*5778*/ 	.word	index@(.nv.constant0.matmul_kernel)
        /*577c*/ 	.short	0x0210
        /*577e*/ 	.short	0x0050


	//----- nvinfo : EIATTR_SW_WAR
	.align		4
.L_43:
        /*5780*/ 	.byte	0x04, 0x36
        /*5782*/ 	.short	(.L_45 - .L_44)
.L_44:
        /*5784*/ 	.word	0x00000008
.L_45:


//--------------------- .nv.callgraph             --------------------------
	.section	.nv.callgraph,"",@"SHT_CUDA_CALLGRAPH"
	.align	4
	.sectionentsize	8
	.align		4
        /*0000*/ 	.word	0x00000000
	.align		4
        /*0004*/ 	.word	0xffffffff
	.align		4
        /*0008*/ 	.word	0x00000000
	.align		4
        /*000c*/ 	.word	0xfffffffe
	.align		4
        /*0010*/ 	.word	0x00000000
	.align		4
        /*0014*/ 	.word	0xfffffffd
	.align		4
        /*0018*/ 	.word	0x00000000
	.align		4
        /*001c*/ 	.word	0xfffffffc


//--------------------- .text.matmul_kernel       --------------------------
	.section	.text.matmul_kernel,"ax",@progbits
	.align	128
        .global         matmul_kernel
        .type           matmul_kernel,@function
        .size           matmul_kernel,(.L_x_4 - matmul_kernel)
        .other          matmul_kernel,@"STO_CUDA_ENTRY STV_DEFAULT"
matmul_kernel:
.text.matmul_kernel:
[----:B------:R-:W0:Y:S08]  /*0000*/  LDC R1, c[0x0][0x28] ;  /* 0x00000a00ff017b82 */ /* 0x000e300000000800 */
[----:B------:R-:W1:Y:S01]  /*0010*/  LDC.64 R2, c[0x0][0x228] ;  /* 0x00008a00ff027b82 */ /* 0x000e620000000a00 */
[----:B------:R-:W2:Y:S01]  /*0020*/  S2R R14, SR_TID.X ;  /* 0x00000000000e7919 */ /* 0x000ea20000002100 */
[----:B0-----:R-:W-:Y:S01]  /*0030*/  VIADD R1, R1, 0xfffff428 ;  /* 0xfffff42801017836 */ /* 0x001fe20000000000 */
[----:B------:R-:W-:Y:S01]  /*0040*/  ULDC.64 UR8, c[0x0][0x208] ;  /* 0x0000820000087ab9 */ /* 0x000fe20000000a00 */
[----:B------:R-:W-:Y:S01]  /*0050*/  ULDC UR7, c[0x0][0x230] ;  /* 0x00008c0000077ab9 */ /* 0x000fe20000000800 */
[----:B-1----:R-:W-:-:S05]  /*0060*/  VIADD R0, R3, 0x7f ;  /* 0x0000007f03007836 */ /* 0x002fca0000000000 */
[----:B------:R-:W-:-:S04]  /*0070*/  SHF.R.S32.HI R5, RZ, 0x1f, R0 ;  /* 0x0000001fff057819 */ /* 0x000fc80000011400 */
[----:B------:R-:W-:-:S04]  /*0080*/  LEA.HI R5, R5, R0, RZ, 0x7 ;  /* 0x0000000005057211 */ /* 0x000fc800078f38ff */
[----:B------:R-:W-:Y:S02]  /*0090*/  SHF.R.S32.HI R0, RZ, 0x7, R5 ;  /* 0x00000007ff007819 */ /* 0x000fe40000011405 */
[----:B------:R-:W0:Y:S03]  /*00a0*/  S2R R5, SR_CTAID.X ;  /* 0x0000000000057919 */ /* 0x000e260000002500 */
[----:B------:R-:W-:-:S05]  /*00b0*/  IMAD.SHL.U32 R0, R0, 0x8, RZ ;  /* 0x0000000800007824 */ /* 0x000fca00078e00ff */
[-C--:B------:R-:W-:Y:S02]  /*00c0*/  IABS R9, R0.reuse ;  /* 0x0000000000097213 */ /* 0x080fe40000000000 */
[----:B------:R-:W-:Y:S02]  /*00d0*/  IABS R12, R0 ;  /* 0x00000000000c7213 */ /* 0x000fe40000000000 */
[----:B------:R-:W1:Y:S08]  /*00e0*/  I2F.RP R4, R9 ;  /* 0x0000000900047306 */ /* 0x000e700000209400 */
[----:B-1----:R-:W1:Y:S01]  /*00f0*/  MUFU.RCP R4, R4 ;  /* 0x0000000400047308 */ /* 0x002e620000001000 */
[----:B0-----:R-:W-:Y:S01]  /*0100*/  IABS R10, R5 ;  /* 0x00000005000a7213 */ /* 0x001fe20000000000 */
[----:B-1----:R-:W-:-:S02]  /*0110*/  VIADD R6, R4, 0xffffffe ;  /* 0x0ffffffe04067836 */ /* 0x002fc40000000000 */
[----:B------:R-:W-:-:S04]  /*0120*/  IMAD.MOV R4, RZ, RZ, -R12 ;  /* 0x000000ffff047224 */ /* 0x000fc800078e0a0c */
[----:B------:R0:W1:Y:S02]  /*0130*/  F2I.FTZ.U32.TRUNC.NTZ R7, R6 ;  /* 0x0000000600077305 */ /* 0x000064000021f000 */
[----:B0-----:R-:W-:Y:S02]  /*0140*/  IMAD.MOV.U32 R6, RZ, RZ, RZ ;  /* 0x000000ffff067224 */ /* 0x001fe400078e00ff */
[----:B-1----:R-:W-:-:S04]  /*0150*/  IMAD.MOV R8, RZ, RZ, -R7 ;  /* 0x000000ffff087224 */ /* 0x002fc800078e0a07 */
[----:B------:R-:W-:Y:S02]  /*0160*/  IMAD R11, R8, R9, RZ ;  /* 0x00000009080b7224 */ /* 0x000fe400078e02ff */
[----:B------:R-:W-:Y:S02]  /*0170*/  IMAD.MOV.U32 R8, RZ, RZ, R10 ;  /* 0x000000ffff087224 */ /* 0x000fe400078e000a */
[----:B------:R-:W-:-:S06]  /*0180*/  IMAD.HI.U32 R7, R7, R11, R6 ;  /* 0x0000000b07077227 */ /* 0x000fcc00078e0006 */
[----:B------:R-:W-:-:S04]  /*0190*/  IMAD.HI.U32 R7, R7, R8, RZ ;  /* 0x0000000807077227 */ /* 0x000fc800078e00ff */
[----:B------:R-:W-:-:S05]  /*01a0*/  IMAD R4, R7, R4, R8 ;  /* 0x0000000407047224 */ /* 0x000fca00078e0208 */
[----:B------:R-:W-:-:S13]  /*01b0*/  ISETP.GT.U32.AND P1, PT, R9, R4, PT ;  /* 0x000000040900720c */ /* 0x000fda0003f24070 */
[----:B------:R-:W-:Y:S02]  /*01c0*/  @!P1 IMAD.IADD R4, R4, 0x1, -R9 ;  /* 0x0000000104049824 */ /* 0x000fe400078e0a09 */
[----:B------:R-:W-:Y:S01]  /*01d0*/  @!P1 VIADD R7, R7, 0x1 ;  /* 0x0000000107079836 */ /* 0x000fe20000000000 */
[----:B------:R-:W-:Y:S02]  /*01e0*/  ISETP.NE.AND P1, PT, R0, RZ, PT ;  /* 0x000000ff0000720c */ /* 0x000fe40003f25270 */
[----:B------:R-:W-:Y:S02]  /*01f0*/  ISETP.GE.U32.AND P0, PT, R4, R9, PT ;  /* 0x000000090400720c */ /* 0x000fe40003f06070 */
[----:B------:R-:W-:-:S04]  /*0200*/  LOP3.LUT R4, R5, R0, RZ, 0x3c, !PT ;  /* 0x0000000005047212 */ /* 0x000fc800078e3cff */
[----:B------:R-:W-:Y:S01]  /*0210*/  ISETP.GE.AND P2, PT, R4, RZ, PT ;  /* 0x000000ff0400720c */ /* 0x000fe20003f46270 */
[----:B------:R-:W-:-:S06]  /*0220*/  VIADD R4, R2, 0xf ;  /* 0x0000000f02047836 */ /* 0x000fcc0000000000 */
[----:B------:R-:W-:-:S04]  /*0230*/  @P0 VIADD R7, R7, 0x1 ;  /* 0x0000000107070836 */ /* 0x000fc80000000000 */
[----:B------:R-:W-:Y:S01]  /*0240*/  IMAD.MOV.U32 R6, RZ, RZ, R7 ;  /* 0x000000ffff067224 */ /* 0x000fe200078e0007 */
[----:B------:R-:W-:-:S03]  /*0250*/  SHF.R.S32.HI R7, RZ, 0x1f, R4 ;  /* 0x0000001fff077819 */ /* 0x000fc60000011404 */
[----:B------:R-:W-:Y:S01]  /*0260*/  @!P2 IMAD.MOV R6, RZ, RZ, -R6 ;  /* 0x000000ffff06a224 */ /* 0x000fe200078e0a06 */
[----:B------:R-:W-:Y:S02]  /*0270*/  @!P1 LOP3.LUT R6, RZ, R0, RZ, 0x33, !PT ;  /* 0x00000000ff069212 */ /* 0x000fe400078e33ff */
[----:B------:R-:W-:-:S03]  /*0280*/  LEA.HI R7, R7, R4, RZ, 0x4 ;  /* 0x0000000407077211 */ /* 0x000fc600078f20ff */
[----:B------:R-:W-:Y:S02]  /*0290*/  IMAD.SHL.U32 R4, R6, 0x8, RZ ;  /* 0x0000000806047824 */ /* 0x000fe400078e00ff */
[----:B------:R-:W-:-:S03]  /*02a0*/  IMAD.MOV R6, RZ, RZ, -R6 ;  /* 0x000000ffff067224 */ /* 0x000fc600078e0a06 */
[----:B------:R-:W-:Y:S01]  /*02b0*/  LEA.HI.SX32 R7, R7, -R4, 0x1c ;  /* 0x8000000407077211 */ /* 0x000fe200078fe2ff */
[----:B------:R-:W-:Y:S02]  /*02c0*/  IMAD R15, R0, R6, R5 ;  /* 0x00000006000f7224 */ /* 0x000fe400078e0205 */
[----:B------:R-:W-:Y:S01]  /*02d0*/  IMAD.MOV.U32 R6, RZ, RZ, RZ ;  /* 0x000000ffff067224 */ /* 0x000fe200078e00ff */
[----:B------:R-:W-:Y:S02]  /*02e0*/  VIMNMX R8, R7, 0x8, PT ;  /* 0x0000000807087848 */ /* 0x000fe40003fe0100 */
[----:B------:R-:W-:Y:S02]  /*02f0*/  IABS R13, R15 ;  /* 0x0000000f000d7213 */ /* 0x000fe40000000000 */
[----:B------:R-:W-:-:S04]  /*0300*/  IABS R11, R8 ;  /* 0x00000008000b7213 */ /* 0x000fc80000000000 */
[----:B------:R-:W0:Y:S08]  /*0310*/  I2F.RP R9, R11 ;  /* 0x0000000b00097306 */ /* 0x000e300000209400 */
[----:B0-----:R-:W0:Y:S02]  /*0320*/  MUFU.RCP R9, R9 ;  /* 0x0000000900097308 */ /* 0x001e240000001000 */
[----:B0-----:R-:W-:-:S06]  /*0330*/  VIADD R7, R9, 0xffffffe ;  /* 0x0ffffffe09077836 */ /* 0x001fcc0000000000 */
[----:B------:R-:W0:Y:S02]  /*0340*/  F2I.FTZ.U32.TRUNC.NTZ R7, R7 ;  /* 0x0000000700077305 */ /* 0x000e24000021f000 */
[----:B0-----:R-:W-:-:S05]  /*0350*/  IADD3 R10, RZ, -R7, RZ ;  /* 0x80000007ff0a7210 */ /* 0x001fca0007ffe0ff */
[----:B------:R-:W-:-:S04]  /*0360*/  IMAD.MOV.U32 R0, RZ, RZ, R10 ;  /* 0x000000ffff007224 */ /* 0x000fc800078e000a */
[----:B------:R-:W-:Y:S01]  /*0370*/  IMAD R5, R0, R11, RZ ;  /* 0x0000000b00057224 */ /* 0x000fe200078e02ff */
[----:B------:R-:W-:-:S03]  /*0380*/  IABS R0, R8 ;  /* 0x0000000800007213 */ /* 0x000fc60000000000 */
[----:B------:R-:W-:Y:S01]  /*0390*/  IMAD.HI.U32 R6, R7, R5, R6 ;  /* 0x0000000507067227 */ /* 0x000fe200078e0006 */
[----:B--2---:R-:W-:-:S03]  /*03a0*/  SHF.R.U32.HI R7, RZ, 0x4, R14 ;  /* 0x00000004ff077819 */ /* 0x004fc6000001160e */
[----:B------:R-:W-:Y:S01]  /*03b0*/  IMAD.MOV R0, RZ, RZ, -R0 ;  /* 0x000000ffff007224 */ /* 0x000fe200078e0a00 */
[----:B------:R-:W-:Y:S01]  /*03c0*/  SGXT.U32 R16, R7, 0x3 ;  /* 0x000000030710781a */ /* 0x000fe20000000000 */
        /* <DEDUP_REMOVED lines=8> */
[----:B------:R-:W-:Y:S02]  /*0450*/  ISETP.GE.AND P2, PT, R0, RZ, PT ;  /* 0x000000ff0000720c */ /* 0x000fe40003f46270 */
[----:B------:R-:W0:Y:S05]  /*0460*/  LDC R0, c[0x0][0x230] ;  /* 0x00008c00ff007b82 */ /* 0x000e2a0000000800 */
[----:B------:R-:W-:-:S06]  /*0470*/  @P0 VIADD R6, R6, 0x1 ;  /* 0x0000000106060836 */ /* 0x000fcc0000000000 */
[----:B------:R-:W-:Y:S01]  /*0480*/  @!P2 IMAD.MOV R6, RZ, RZ, -R6 ;  /* 0x000000ffff06a224 */ /* 0x000fe200078e0a06 */
[----:B------:R-:W-:-:S05]  /*0490*/  @!P1 LOP3.LUT R6, RZ, R8, RZ, 0x33, !PT ;  /* 0x00000008ff069212 */ /* 0x000fca00078e33ff */
[----:B------:R-:W-:Y:S02]  /*04a0*/  IMAD.MOV R5, RZ, RZ, -R6 ;  /* 0x000000ffff057224 */ /* 0x000fe400078e0a06 */
[----:B------:R-:W-:Y:S02]  /*04b0*/  IMAD.SHL.U32 R29, R6, 0x80, RZ ;  /* 0x00000080061d7824 */ /* 0x000fe400078e00ff */
[----:B------:R-:W-:Y:S02]  /*04c0*/  IMAD R5, R8, R5, R15 ;  /* 0x0000000508057224 */ /* 0x000fe400078e020f */
[----:B0-----:R-:W-:Y:S01]  /*04d0*/  VIADD R17, R0, 0x7f ;  /* 0x0000007f00117836 */ /* 0x001fe20000000000 */
[----:B------:R-:W-:Y:S01]  /*04e0*/  LOP3.LUT R0, R14, 0xf, RZ, 0xc0, !PT ;  /* 0x0000000f0e007812 */ /* 0x000fe200078ec0ff */
[----:B------:R-:W-:Y:S01]  /*04f0*/  IMAD.IADD R5, R4, 0x1, R5 ;  /* 0x0000000104057824 */ /* 0x000fe200078e0205 */
[C---:B------:R-:W-:Y:S02]  /*0500*/  LOP3.LUT R4, R16.reuse, 0x8, RZ, 0xfc, !PT ;  /* 0x0000000810047812 */ /* 0x040fe400078efcff */
[----:B------:R-:W-:Y:S01]  /*0510*/  ISETP.GT.AND P0, PT, R17, 0x7f, PT ;  /* 0x0000007f1100780c */ /* 0x000fe20003f04270 */
[----:B------:R-:W-:Y:S01]  /*0520*/  IMAD R15, R5, 0x10, R0 ;  /* 0x00000010050f7824 */ /* 0x000fe200078e0200 */
[----:B------:R-:W-:-:S02]  /*0530*/  LOP3.LUT R4, R16, 0x18, RZ, 0xfc, !PT ;  /* 0x0000001810047812 */ /* 0x000fc400078efcff */
[C---:B------:R-:W-:Y:S02]  /*0540*/  LOP3.LUT R0, R16.reuse, 0x20, RZ, 0xfc, !PT ;  /* 0x0000002010007812 */ /* 0x040fe400078efcff */
[----:B------:R0:W-:Y:S01]  /*0550*/  STL [R1+0x608], R15 ;  /* 0x0006080f01007387 */ /* 0x0001e20000100800 */
[C---:B------:R-:W-:Y:S02]  /*0560*/  LOP3.LUT R5, R16.reuse, 0x10, RZ, 0xfc, !PT ;  /* 0x0000001010057812 */ /* 0x040fe400078efcff */
[C---:B------:R-:W-:Y:S01]  /*0570*/  LOP3.LUT R4, R16.reuse, 0x28, RZ, 0xfc, !PT ;  /* 0x0000002810047812 */ /* 0x040fe200078efcff */
[----:B------:R0:W-:Y:S01]  /*0580*/  STL [R1+0x510], R29 ;  /* 0x0005101d01007387 */ /* 0x0001e20000100800 */
[C---:B------:R-:W-:Y:S02]  /*0590*/  LOP3.LUT R0, R16.reuse, 0x30, RZ, 0xfc, !PT ;  /* 0x0000003010007812 */ /* 0x040fe400078efcff */
[C---:B------:R-:W-:Y:S02]  /*05a0*/  LOP3.LUT R5, R16.reuse, 0x40, RZ, 0xfc, !PT ;  /* 0x0000004010057812 */ /* 0x040fe400078efcff */
[----:B------:R-:W-:-:S02]  /*05b0*/  LOP3.LUT R4, R16, 0x48, RZ, 0xfc, !PT ;  /* 0x0000004810047812 */ /* 0x000fc400078efcff */
[----:B------:R-:W-:Y:S01]  /*05c0*/  LOP3.LUT R0, R16, 0x50, RZ, 0xfc, !PT ;  /* 0x0000005010007812 */ /* 0x000fe200078efcff */
[----:B------:R-:W-:Y:S06]  /*05d0*/  @P0 BRA `(.L_x_0) ;  /* 0x0000000000200947 */ /* 0x000fec0003800000 */
[----:B------:R-:W-:Y:S01]  /*05e0*/  IMAD.SHL.U32 R0, R14, 0x20, RZ ;  /* 0x000000200e007824 */ /* 0x000fe200078e00ff */
[----:B------:R-:W-:Y:S02]  /*05f0*/  CS2R R8, SRZ ;  /* 0x0000000000087805 */ /* 0x000fe4000001ff00 */
[----:B------:R-:W-:Y:S02]  /*0600*/  CS2R R2, SRZ ;  /* 0x0000000000027805 */ /* 0x000fe4000001ff00 */
[----:B------:R-:W-:Y:S02]  /*0610*/  CS2R R6, SRZ ;  /* 0x0000000000067805 */ /* 0x000fe4000001ff00 */
[----:B------:R-:W-:Y:S02]  /*0620*/  CS2R R4, SRZ ;  /* 0x0000000000047805 */ /* 0x000fe4000001ff00 */
[----:B------:R-:W-:-:S05]  /*0630*/  LOP3.LUT R0, R0, 0x60, RZ, 0xc0, !PT ;  /* 0x0000006000007812 */ /* 0x000fca00078ec0ff */
[----:B------:R1:W-:Y:S01]  /*0640*/  STL [R1+0x604], R0 ;  /* 0x0006040001007387 */ /* 0x0003e20000100800 */
[----:B------:R-:W-:Y:S05]  /*0650*/  BRA `(.L_x_1) ;  /* 0x0000019400647947 */ /* 0x000fea0003800000 */
.L_x_0:
[----:B------:R-:W-:Y:S01]  /*0660*/  IABS R0, R2 ;  /* 0x0000000200007213 */ /* 0x000fe20000000000 */
[----:B------:R-:W-:Y:S01]  /*0670*/  VIADD R12, R29, 0x7e ;  /* 0x0000007e1d0c7836 */ /* 0x000fe20000000000 */
[----:B------:R-:W-:Y:S01]  /*0680*/  IABS R14, R3 ;  /* 0x00000003000e7213 */ /* 0x000fe20000000000 */
[----:B------:R1:W-:Y:S01]  /*0690*/  STL [R1+0x77c], R3 ;  /* 0x00077c0301007387 */ /* 0x0003e20000100800 */
[----:B------:R-:W2:Y:S01]  /*06a0*/  I2F.RP R9, R0 ;  /* 0x0000000000097306 */ /* 0x000ea20000209400 */
[----:B------:R-:W-:Y:S01]  /*06b0*/  ISETP.GE.AND P3, PT, R15, RZ, PT ;  /* 0x000000ff0f00720c */ /* 0x000fe20003f66270 */
[C---:B------:R-:W-:Y:S01]  /*06c0*/  VIADD R20, R29.reuse, 0x75 ;  /* 0x000000751d147836 */ /* 0x040fe20000000000 */
[----:B------:R-:W-:Y:S01]  /*06d0*/  IABS R10, R12 ;  /* 0x0000000c000a7213 */ /* 0x000fe20000000000 */
[C---:B------:R-:W-:Y:S01]  /*06e0*/  VIADD R21, R29.reuse, 0x74 ;  /* 0x000000741d157836 */ /* 0x040fe20000000000 */
[----:B------:R-:W-:Y:S01]  /*06f0*/  ISETP.GE.AND P4, PT, R12, RZ, PT ;  /* 0x000000ff0c00720c */ /* 0x000fe20003f86270 */
[----:B------:R-:W-:Y:S01]  /*0700*/  VIADD R19, R29, 0x72 ;  /* 0x000000721d137836 */ /* 0x000fe20000000000 */
[----:B------:R-:W-:Y:S01]  /*0710*/  ULDC UR4, c[0x0][0x240] ;  /* 0x0000900000047ab9 */ /* 0x000fe20000000800 */
[----:B------:R-:W3:Y:S01]  /*0720*/  I2F.RP R8, R14 ;  /* 0x0000000e00087306 */ /* 0x000ee20000209400 */
[----:B------:R-:W-:Y:S01]  /*0730*/  ULDC UR5, c[0x0][0x234] ;  /* 0x00008d0000057ab9 */ /* 0x000fe20000000800 */
[----:B------:R-:W-:Y:S01]  /*0740*/  ULDC.64 UR10, c[0x0][0x210] ;  /* 0x00008400000a7ab9 */ /* 0x000fe20000000a00 */
[----:B------:R-:W-:Y:S01]  /*0750*/  ULDC UR6, c[0x0][0x238] ;  /* 0x00008e0000067ab9 */ /* 0x000fe20000000800 */
[----:B------:R-:W-:Y:S01]  /*0760*/  ULDC UR12, c[0x0][0x238] ;  /* 0x00008e00000c7ab9 */ /* 0x000fe20000000800 */
[----:B------:R-:W-:Y:S01]  /*0770*/  ULDC UR13, c[0x0][0x238] ;  /* 0x00008e00000d7ab9 */ /* 0x000fe20000000800 */
[----:B------:R-:W-:Y:S01]  /*0780*/  ULDC UR14, c[0x0][0x238] ;  /* 0x00008e00000e7ab9 */ /* 0x000fe20000000800 */
[----:B------:R-:W-:Y:S01]  /*0790*/  ULDC UR15, c[0x0][0x238] ;  /* 0x00008e00000f7ab9 */ /* 0x000fe20000000800 */
[----:B--2---:R-:W2:Y:S08]  /*07a0*/  MUFU.RCP R9, R9 ;  /* 0x0000000900097308 */ /* 0x004eb00000001000 */
[----:B---3--:R-:W3:Y:S01]  /*07b0*/  MUFU.RCP R8, R8 ;  /* 0x0000000800087308 */ /* 0x008ee20000001000 */
[----:B--2---:R-:W-:-:S07]  /*07c0*/  VIADD R4, R9, 0xffffffe ;  /* 0x0ffffffe09047836 */ /* 0x004fce0000000000 */
[----:B------:R2:W4:Y:S01]  /*07d0*/  F2I.FTZ.U32.TRUNC.NTZ R5, R4 ;  /* 0x0000000400057305 */ /* 0x000522000021f000 */
[----:B---3--:R-:W-:Y:S01]  /*07e0*/  VIADD R6, R8, 0xffffffe ;  /* 0x0ffffffe08067836 */ /* 0x008fe20000000000 */
[----:B------:R-:W-:-:S06]  /*07f0*/  IABS R8, R15 ;  /* 0x0000000f00087213 */ /* 0x000fcc0000000000 */
[----:B------:R3:W5:Y:S01]  /*0800*/  F2I.FTZ.U32.TRUNC.NTZ R7, R6 ;  /* 0x0000000600077305 */ /* 0x000762000021f000 */
[----:B--2---:R-:W-:Y:S02]  /*0810*/  IMAD.MOV.U32 R4, RZ, RZ, RZ ;  /* 0x000000ffff047224 */ /* 0x004fe400078e00ff */
[----:B----4-:R-:W-:Y:S02]  /*0820*/  IMAD.MOV R11, RZ, RZ, -R5 ;  /* 0x000000ffff0b7224 */ /* 0x010fe400078e0a05 */
[----:B---3--:R-:W-:Y:S02]  /*0830*/  IMAD.MOV.U32 R6, RZ, RZ, RZ ;  /* 0x000000ffff067224 */ /* 0x008fe400078e00ff */
[----:B------:R-:W-:-:S04]  /*0840*/  IMAD R11, R11, R0, RZ ;  /* 0x000000000b0b7224 */ /* 0x000fc800078e02ff */
[----:B------:R-:W-:Y:S01]  /*0850*/  IMAD.HI.U32 R5, R5, R11, R4 ;  /* 0x0000000b05057227 */ /* 0x000fe200078e0004 */
[----:B-----5:R-:W-:Y:S02]  /*0860*/  IADD3 R9, RZ, -R7, RZ ;  /* 0x80000007ff097210 */ /* 0x020fe40007ffe0ff */
[----:B------:R-:W-:-:S03]  /*0870*/  IABS R4, R29 ;  /* 0x0000001d00047213 */ /* 0x000fc60000000000 */
[----:B------:R-:W-:-:S04]  /*0880*/  IMAD.HI.U32 R5, R5, R8, RZ ;  /* 0x0000000805057227 */ /* 0x000fc800078e00ff */
[----:B------:R-:W-:Y:S02]  /*0890*/  IMAD.MOV R5, RZ, RZ, -R5 ;  /* 0x000000ffff057224 */ /* 0x000fe400078e0a05 */
[----:B------:R-:W-:Y:S02]  /*08a0*/  IMAD R9, R9, R14, RZ ;  /* 0x0000000e09097224 */ /* 0x000fe400078e02ff */
[----:B------:R-:W-:Y:S02]  /*08b0*/  IMAD R5, R0, R5, R8 ;  /* 0x0000000500057224 */ /* 0x000fe400078e0208 */
[----:B------:R-:W-:-:S03]  /*08c0*/  IMAD.HI.U32 R7, R7, R9, R6 ;  /* 0x0000000907077227 */ /* 0x000fc600078e0006 */
[----:B------:R-:W-:Y:S01]  /*08d0*/  ISETP.GT.U32.AND P0, PT, R0, R5, PT ;  /* 0x000000050000720c */ /* 0x000fe20003f04070 */
[----:B------:R-:W-:Y:S02]  /*08e0*/  IMAD.MOV.U32 R8, RZ, RZ, R4 ;  /* 0x000000ffff087224 */ /* 0x000fe400078e0004 */
[----:B------:R-:W-:Y:S02]  /*08f0*/  VIADD R6, R29, 0x7f ;  /* 0x0000007f1d067836 */ /* 0x000fe40000000000 */
[----:B------:R-:W-:-:S03]  /*0900*/  IMAD.HI.U32 R4, R7, R8, RZ ;  /* 0x0000000807047227 */ /* 0x000fc600078e00ff */
[----:B------:R-:W-:Y:S01]  /*0910*/  IABS R9, R6 ;  /* 0x0000000600097213 */ /* 0x000fe20000000000 */
[----:B------:R-:W-:Y:S01]  /*0920*/  IMAD.MOV R11, RZ, RZ, -R4 ;  /* 0x000000ffff0b7224 */ /* 0x000fe200078e0a04 */
[----:B------:R-:W-:-:S03]  /*0930*/  ISETP.GE.AND P5, PT, R6, RZ, PT ;  /* 0x000000ff0600720c */ /* 0x000fc60003fa6270 */
[----:B------:R-:W-:Y:S02]  /*0940*/  @!P0 IMAD.IADD R5, R5, 0x1, -R0 ;  /* 0x0000000105058824 */ /* 0x000fe400078e0a00 */
[----:B------:R-:W-:Y:S02]  /*0950*/  IMAD R8, R14, R11, R8 ;  /* 0x0000000b0e087224 */ /* 0x000fe400078e0208 */
[----:B------:R-:W-:Y:S01]  /*0960*/  IMAD.HI.U32 R4, R7, R9, RZ ;  /* 0x0000000907047227 */ /* 0x000fe200078e00ff */
[----:B------:R-:W-:Y:S02]  /*0970*/  ISETP.GT.U32.AND P0, PT, R0, R5, PT ;  /* 0x000000050000720c */ /* 0x000fe40003f04070 */
[----:B------:R-:W-:Y:S01]  /*0980*/  ISETP.GT.U32.AND P1, PT, R14, R8, PT ;  /* 0x000000080e00720c */ /* 0x000fe20003f24070 */
[----:B------:R-:W-:Y:S02]  /*0990*/  VIADD R11, R29, 0x7d ;  /* 0x0000007d1d0b7836 */ /* 0x000fe40000000000 */
[----:B------:R-:W-:-:S02]  /*09a0*/  IMAD.MOV R6, RZ, RZ, -R4 ;  /* 0x000000ffff067224 */ /* 0x000fc400078e0a04 */
[----:B------:R-:W-:Y:S01]  /*09b0*/  IMAD.MOV.U32 R4, RZ, RZ, R10 ;  /* 0x000000ffff047224 */ /* 0x000fe200078e000a */
[----:B------:R-:W-:Y:S01]  /*09c0*/  IABS R13, R11 ;  /* 0x0000000b000d7213 */ /* 0x000fe20000000000 */
[----:B------:R-:W-:Y:S02]  /*09d0*/  IMAD R9, R14, R6, R9 ;  /* 0x000000060e097224 */ /* 0x000fe400078e0209 */
[----:B------:R-:W-:-:S03]  /*09e0*/  IMAD.HI.U32 R12, R7, R4, RZ ;  /* 0x00000004070c7227 */ /* 0x000fc600078e00ff */
[----:B------:R-:W-:Y:S01]  /*09f0*/  ISETP.GT.U32.AND P2, PT, R14, R9, PT ;  /* 0x000000090e00720c */ /* 0x000fe20003f44070 */
[----:B------:R-:W-:Y:S01]  /*0a00*/  @!P0 IMAD.IADD R5, R5, 0x1, -R0 ;  /* 0x0000000105058824 */ /* 0x000fe200078e0a00 */
[----:B------:R-:W-:Y:S01]  /*0a10*/  ISETP.NE.AND P0, PT, R2, RZ, PT ;  /* 0x000000ff0200720c */ /* 0x000fe20003f05270 */
[----:B------:R-:W-:Y:S02]  /*0a20*/  IMAD.MOV.U32 R10, RZ, RZ, R13 ;  /* 0x000000ffff0a7224 */ /* 0x000fe400078e000d */
[----:B0-----:R-:W-:Y:S02]  /*0a30*/  IMAD.MOV R15, RZ, RZ, -R12 ;  /* 0x000000ffff0f7224 */ /* 0x001fe400078e0a0c */
[----:B------:R-:W-:-:S04]  /*0a40*/  IMAD.HI.U32 R13, R7, R10, RZ ;  /* 0x0000000a070d7227 */ /* 0x000fc800078e00ff */
[----:B------:R-:W-:Y:S02]  /*0a50*/  IMAD.MOV.U32 R0, RZ, RZ, R5 ;  /* 0x000000ffff007224 */ /* 0x000fe400078e0005 */
[----:B------:R-:W-:Y:S02]  /*0a60*/  IMAD R5, R14, R15, R4 ;  /* 0x0000000f0e057224 */ /* 0x000fe400078e0204 */
[----:B------:R-:W-:Y:S01]  /*0a70*/  IMAD.MOV R13, RZ, RZ, -R13 ;  /* 0x000000ffff0d7224 */ /* 0x000fe200078e0a0d */
[----:B------:R-:W-:Y:S01]  /*0a80*/  @!P3 IADD3 R0, -R0, RZ, RZ ;  /* 0x000000ff0000b210 */ /* 0x000fe20007ffe1ff */
[----:B------:R-:W-:Y:S01]  /*0a90*/  @!P1 IMAD.IADD R8, R8, 0x1, -R14 ;  /* 0x0000000108089824 */ /* 0x000fe200078e0a0e */
[----:B------:R-:W-:Y:S01]  /*0aa0*/  @!P0 LOP3.LUT R0, RZ, R2, RZ, 0x33, !PT ;  /* 0x00000002ff008212 */ /* 0x000fe200078e33ff */
[C---:B------:R-:W-:Y:S01]  /*0ab0*/  IMAD R4, R14.reuse, R13, R10 ;  /* 0x0000000d0e047224 */ /* 0x040fe200078e020a */
[C---:B------:R-:W-:Y:S01]  /*0ac0*/  ISETP.GT.U32.AND P0, PT, R14.reuse, R5, PT ;  /* 0x000000050e00720c */ /* 0x040fe20003f04070 */
[----:B------:R-:W-:Y:S01]  /*0ad0*/  VIADD R6, R29, 0x7c ;  /* 0x0000007c1d067836 */ /* 0x000fe20000000000 */
[C---:B------:R-:W-:Y:S01]  /*0ae0*/  ISETP.GT.U32.AND P1, PT, R14.reuse, R8, PT ;  /* 0x000000080e00720c */ /* 0x040fe20003f24070 */
[----:B------:R-:W-:Y:S01]  /*0af0*/  @!P2 IMAD.IADD R9, R9, 0x1, -R14 ;  /* 0x000000010909a824 */ /* 0x000fe200078e0a0e */
[C---:B------:R-:W-:Y:S01]  /*0b00*/  ISETP.GT.U32.AND P6, PT, R14.reuse, R4, PT ;  /* 0x000000040e00720c */ /* 0x040fe20003fc4070 */
[C---:B------:R-:W-:Y:S01]  /*0b10*/  VIADD R10, R29.reuse, 0x7a ;  /* 0x0000007a1d0a7836 */ /* 0x040fe20000000000 */
[C---:B------:R-:W-:Y:S01]  /*0b20*/  ISETP.GE.AND P3, PT, R29.reuse, RZ, PT ;  /* 0x000000ff1d00720c */ /* 0x040fe20003f66270 */
[----:B------:R-:W-:Y:S01]  /*0b30*/  VIADD R2, R29, 0x7b ;  /* 0x0000007b1d027836 */ /* 0x000fe20000000000 */
[----:B------:R-:W-:Y:S01]  /*0b40*/  IABS R12, R6 ;  /* 0x00000006000c7213 */ /* 0x000fe20000000000 */
[----:B------:R0:W-:Y:S01]  /*0b50*/  STL [R1+0x6f4], R0 ;  /* 0x0006f40001007387 */ /* 0x0001e20000100800 */
[----:B------:R-:W-:-:S02]  /*0b60*/  ISETP.GT.U32.AND P2, PT, R14, R9, PT ;  /* 0x000000090e00720c */ /* 0x000fc40003f44070 */
[----:B------:R-:W-:Y:S01]  /*0b70*/  IABS R15, R10 ;  /* 0x0000000a000f7213 */ /* 0x000fe20000000000 */
[----:B------:R-:W-:Y:S02]  /*0b80*/  @!P0 IMAD.IADD R5, R5, 0x1, -R14 ;  /* 0x0000000105058824 */ /* 0x000fe400078e0a0e */
[----:B------:R-:W-:Y:S01]  /*0b90*/  IMAD.MOV.U32 R13, RZ, RZ, R12 ;  /* 0x000000ffff0d7224 */ /* 0x000fe200078e000c */
[----:B------:R-:W-:Y:S01]  /*0ba0*/  IABS R12, R2 ;  /* 0x00000002000c7213 */ /* 0x000fe20000000000 */
[--C-:B------:R-:W-:Y:S01]  /*0bb0*/  @!P1 IMAD.IADD R8, R8, 0x1, -R14.reuse ;  /* 0x0000000108089824 */ /* 0x100fe200078e0a0e */
[----:B------:R-:W-:Y:S01]  /*0bc0*/  ISETP.GT.U32.AND P0, PT, R14, R5, PT ;  /* 0x000000050e00720c */ /* 0x000fe20003f04070 */
[----:B------:R-:W-:Y:S01]  /*0bd0*/  @!P6 IMAD.IADD R4, R4, 0x1, -R14 ;  /* 0x000000010404e824 */ /* 0x000fe200078e0a0e */
[----:B------:R-:W-:Y:S01]  /*0be0*/  ISETP.GE.AND P1, PT, R11, RZ, PT ;  /* 0x000000ff0b00720c */ /* 0x000fe20003f26270 */
[----:B------:R-:W-:Y:S01]  /*0bf0*/  IMAD.HI.U32 R16, R7, R13, RZ ;  /* 0x0000000d07107227 */ /* 0x000fe200078e00ff */
[----:B------:R-:W-:-:S03]  /*0c00*/  ISETP.GE.AND P6, PT, R6, RZ, PT ;  /* 0x000000ff0600720c */ /* 0x000fc60003fc6270 */
[----:B------:R-:W-:Y:S01]  /*0c10*/  @!P3 IMAD.MOV R8, RZ, RZ, -R8 ;  /* 0x000000ffff08b224 */ /* 0x000fe200078e0a08 */
[----:B------:R-:W-:Y:S01]  /*0c20*/  ISETP.GT.U32.AND P3, PT, R14, R4, PT ;  /* 0x000000040e00720c */ /* 0x000fe20003f64070 */
[----:B------:R-:W-:Y:S02]  /*0c30*/  IMAD.MOV R16, RZ, RZ, -R16 ;  /* 0x000000ffff107224 */ /* 0x000fe400078e0a10 */
[----:B------:R-:W-:Y:S01]  /*0c40*/  IMAD.MOV.U32 R11, RZ, RZ, R15 ;  /* 0x000000ffff0b7224 */ /* 0x000fe200078e000f */
[----:B------:R-:W-:Y:S01]  /*0c50*/  STL [R1+0x780], R8 ;  /* 0x0007800801007387 */ /* 0x000fe20000100800 */
[----:B------:R-:W-:-:S04]  /*0c60*/  IMAD.HI.U32 R15, R7, R12, RZ ;  /* 0x0000000c070f7227 */ /* 0x000fc800078e00ff */
[----:B------:R-:W-:Y:S02]  /*0c70*/  IMAD R13, R14, R16, R13 ;  /* 0x000000100e0d7224 */ /* 0x000fe400078e020d */
[----:B------:R-:W-:Y:S02]  /*0c80*/  IMAD.MOV R15, RZ, RZ, -R15 ;  /* 0x000000ffff0f7224 */ /* 0x000fe400078e0a0f */
[--C-:B------:R-:W-:Y:S01]  /*0c90*/  @!P0 IMAD.IADD R5, R5, 0x1, -R14.reuse ;  /* 0x0000000105058824 */ /* 0x100fe200078e0a0e */
[----:B------:R-:W-:Y:S01]  /*0ca0*/  ISETP.GE.AND P0, PT, R10, RZ, PT ;  /* 0x000000ff0a00720c */ /* 0x000fe20003f06270 */
[----:B------:R-:W-:Y:S01]  /*0cb0*/  @!P2 IMAD.IADD R9, R9, 0x1, -R14 ;  /* 0x000000010909a824 */ /* 0x000fe200078e0a0e */
[C---:B------:R-:W-:Y:S01]  /*0cc0*/  ISETP.GT.U32.AND P2, PT, R14.reuse, R13, PT ;  /* 0x0000000d0e00720c */ /* 0x040fe20003f44070 */
[----:B------:R-:W-:Y:S02]  /*0cd0*/  IMAD R10, R14, R15, R12 ;  /* 0x0000000f0e0a7224 */ /* 0x000fe400078e020c */
[----:B------:R-:W-:-:S02]  /*0ce0*/  @!P3 IMAD.IADD R4, R4, 0x1, -R14 ;  /* 0x000000010404b824 */ /* 0x000fc400078e0a0e */
[----:B-1----:R-:W-:Y:S01]  /*0cf0*/  IMAD.MOV.U32 R3, RZ, RZ, R9 ;  /* 0x000000ffff037224 */ /* 0x002fe200078e0009 */
[----:B------:R-:W-:Y:S01]  /*0d00*/  ISETP.GT.U32.AND P3, PT, R14, R10, PT ;  /* 0x0000000a0e00720c */ /* 0x000fe20003f64070 */
[----:B------:R-:W-:-:S04]  /*0d10*/  IMAD.HI.U32 R16, R7, R11, RZ ;  /* 0x0000000b07107227 */ /* 0x000fc800078e00ff */
[----:B------:R-:W-:Y:S01]  /*0d20*/  @!P5 IMAD.MOV R3, RZ, RZ, -R3 ;  /* 0x000000ffff03d224 */ /* 0x000fe200078e0a03 */
[----:B------:R-:W-:Y:S01]  /*0d30*/  ISETP.GE.AND P5, PT, R2, RZ, PT ;  /* 0x000000ff0200720c */ /* 0x000fe20003fa6270 */
[----:B------:R-:W-:Y:S01]  /*0d40*/  @!P2 IMAD.IADD R13, R13, 0x1, -R14 ;  /* 0x000000010d0da824 */ /* 0x000fe200078e0a0e */
[C---:B------:R-:W-:Y:S01]  /*0d50*/  IADD3 R2, R29.reuse, 0x79, RZ ;  /* 0x000000791d027810 */ /* 0x040fe20007ffe0ff */
[----:B------:R-:W-:Y:S01]  /*0d60*/  IMAD.MOV R16, RZ, RZ, -R16 ;  /* 0x000000ffff107224 */ /* 0x000fe200078e0a10 */
[----:B------:R1:W-:Y:S01]  /*0d70*/  STL [R1+0x54], R3 ;  /* 0x0000540301007387 */ /* 0x0003e20000100800 */
[----:B0-----:R-:W-:Y:S01]  /*0d80*/  IMAD.MOV.U32 R0, RZ, RZ, R4 ;  /* 0x000000ffff007224 */ /* 0x001fe200078e0004 */
[----:B------:R-:W-:Y:S01]  /*0d90*/  ISETP.GT.U32.AND P2, PT, R14, R13, PT ;  /* 0x0000000d0e00720c */ /* 0x000fe20003f44070 */
[----:B------:R-:W-:Y:S01]  /*0da0*/  @!P3 IMAD.IADD R10, R10, 0x1, -R14 ;  /* 0x000000010a0ab824 */ /* 0x000fe200078e0a0e */
[----:B------:R-:W-:Y:S01]  /*0db0*/  IABS R9, R2 ;  /* 0x0000000200097213 */ /* 0x000fe20000000000 */
[C---:B------:R-:W-:Y:S01]  /*0dc0*/  IMAD R11, R14.reuse, R16, R11 ;  /* 0x000000100e0b7224 */ /* 0x040fe200078e020b */
[----:B------:R-:W-:Y:S01]  /*0dd0*/  IABS R16, R21 ;  /* 0x0000001500107213 */ /* 0x000fe20000000000 */
[----:B------:R-:W-:Y:S01]  /*0de0*/  VIADD R4, R29, 0x77 ;  /* 0x000000771d047836 */ /* 0x000fe20000000000 */
[----:B------:R-:W-:Y:S01]  /*0df0*/  ISETP.GT.U32.AND P3, PT, R14, R10, PT ;  /* 0x0000000a0e00720c */ /* 0x000fe20003f64070 */
[----:B------:R-:W-:-:S03]  /*0e00*/  IMAD.HI.U32 R6, R7, R9, RZ ;  /* 0x0000000907067227 */ /* 0x000fc600078e00ff */
[----:B------:R-:W-:Y:S01]  /*0e10*/  IABS R12, R4 ;  /* 0x00000004000c7213 */ /* 0x000fe20000000000 */
[----:B-1----:R-:W-:Y:S02]  /*0e20*/  IMAD.MOV.U32 R3, RZ, RZ, R5 ;  /* 0x000000ffff037224 */ /* 0x002fe400078e0005 */
[----:B------:R-:W-:Y:S02]  /*0e30*/  VIADD R5, R29, 0x78 ;  /* 0x000000781d057836 */ /* 0x000fe40000000000 */
[----:B------:R-:W-:Y:S02]  /*0e40*/  IMAD.MOV R6, RZ, RZ, -R6 ;  /* 0x000000ffff067224 */ /* 0x000fe400078e0a06 */
[--C-:B------:R-:W-:Y:S01]  /*0e50*/  @!P2 IMAD.IADD R13, R13, 0x1, -R14.reuse ;  /* 0x000000010d0da824 */ /* 0x100fe200078e0a0e */
[----:B------:R-:W-:Y:S01]  /*0e60*/  IABS R22, R5 ;  /* 0x0000000500167213 */ /* 0x000fe20000000000 */
[----:B------:R-:W-:Y:S01]  /*0e70*/  @!P4 IMAD.MOV R3, RZ, RZ, -R3 ;  /* 0x000000ffff03c224 */ /* 0x000fe200078e0a03 */
[C---:B------:R-:W-:Y:S01]  /*0e80*/  ISETP.GT.U32.AND P2, PT, R14.reuse, R11, PT ;  /* 0x0000000b0e00720c */ /* 0x040fe20003f44070 */
[----:B------:R-:W-:Y:S01]  /*0e90*/  IMAD R9, R14, R6, R9 ;  /* 0x000000060e097224 */ /* 0x000fe200078e0209 */
[----:B------:R-:W-:Y:S01]  /*0ea0*/  ISETP.GE.AND P4, PT, R2, RZ, PT ;  /* 0x000000ff0200720c */ /* 0x000fe20003f86270 */
[----:B------:R-:W-:Y:S01]  /*0eb0*/  IMAD.HI.U32 R2, R7, R22, RZ ;  /* 0x0000001607027227 */ /* 0x000fe200078e00ff */
[----:B------:R0:W-:Y:S03]  /*0ec0*/  STL [R1+0x50], R3 ;  /* 0x0000500301007387 */ /* 0x0001e60000100800 */
[----:B------:R-:W-:Y:S01]  /*0ed0*/  @!P3 IMAD.IADD R10, R10, 0x1, -R14 ;  /* 0x000000010a0ab824 */ /* 0x000fe200078e0a0e */
[----:B------:R-:W-:Y:S01]  /*0ee0*/  ISETP.GT.U32.AND P3, PT, R14, R9, PT ;  /* 0x000000090e00720c */ /* 0x000fe20003f64070 */
[----:B------:R-:W-:-:S02]  /*0ef0*/  IMAD.MOV R2, RZ, RZ, -R2 ;  /* 0x000000ffff027224 */ /* 0x000fc400078e0a02 */
[----:B------:R-:W-:Y:S01]  /*0f00*/  @!P1 IMAD.MOV R0, RZ, RZ, -R0 ;  /* 0x000000ffff009224 */ /* 0x000fe200078e0a00 */
[----:B------:R-:W-:Y:S01]  /*0f10*/  ISETP.GE.AND P1, PT, R5, RZ, PT ;  /* 0x000000ff0500720c */ /* 0x000fe20003f26270 */
[C---:B------:R-:W-:Y:S02]  /*0f20*/  IMAD R22, R14.reuse, R2, R22 ;  /* 0x000000020e167224 */ /* 0x040fe400078e0216 */
[----:B0-----:R-:W-:Y:S01]  /*0f30*/  IMAD.MOV.U32 R3, RZ, RZ, R13 ;  /* 0x000000ffff037224 */ /* 0x001fe200078e000d */
[----:B------:R0:W-:Y:S01]  /*0f40*/  STL [R1+0x48], R0 ;  /* 0x0000480001007387 */ /* 0x0001e20000100800 */
[--C-:B------:R-:W-:Y:S02]  /*0f50*/  @!P2 IMAD.IADD R11, R11, 0x1, -R14.reuse ;  /* 0x000000010b0ba824 */ /* 0x100fe400078e0a0e */
[----:B------:R-:W-:Y:S01]  /*0f60*/  @!P6 IMAD.MOV R3, RZ, RZ, -R3 ;  /* 0x000000ffff03e224 */ /* 0x000fe200078e0a03 */
[C---:B------:R-:W-:Y:S01]  /*0f70*/  ISETP.GT.U32.AND P6, PT, R14.reuse, R22, PT ;  /* 0x000000160e00720c */ /* 0x040fe20003fc4070 */
[----:B------:R-:W-:Y:S01]  /*0f80*/  @!P3 IMAD.IADD R9, R9, 0x1, -R14 ;  /* 0x000000010909b824 */ /* 0x000fe200078e0a0e */
[C---:B------:R-:W-:Y:S01]  /*0f90*/  ISETP.GT.U32.AND P2, PT, R14.reuse, R11, PT ;  /* 0x0000000b0e00720c */ /* 0x040fe20003f44070 */
[----:B------:R-:W-:Y:S01]  /*0fa0*/  VIADD R5, R29, 0x76 ;  /* 0x000000761d057836 */ /* 0x000fe20000000000 */
[----:B------:R-:W-:Y:S01]  /*0fb0*/  STL [R1+0x1d8], R3 ;  /* 0x0001d80301007387 */ /* 0x000fe20000100800 */
[----:B------:R-:W-:Y:S01]  /*0fc0*/  IMAD.HI.U32 R6, R7, R12, RZ ;  /* 0x0000000c07067227 */ /* 0x000fe200078e00ff */
[----:B------:R-:W-:-:S02]  /*0fd0*/  ISETP.GT.U32.AND P3, PT, R14, R9, PT ;  /* 0x000000090e00720c */ /* 0x000fc40003f64070 */
[----:B------:R-:W-:Y:S01]  /*0fe0*/  IABS R17, R5 ;  /* 0x0000000500117213 */ /* 0x000fe20000000000 */
[----:B------:R-:W-:Y:S02]  /*0ff0*/  IMAD.MOV R6, RZ, RZ, -R6 ;  /* 0x000000ffff067224 */ /* 0x000fe400078e0a06 */
[----:B0-----:R-:W-:Y:S02]  /*1000*/  IMAD.MOV.U32 R0, RZ, RZ, R10 ;  /* 0x000000ffff007224 */ /* 0x001fe400078e000a */
[--C-:B------:R-:W-:Y:S02]  /*1010*/  @!P6 IMAD.IADD R22, R22, 0x1, -R14.reuse ;  /* 0x000000011616e824 */ /* 0x100fe400078e0a0e */
[----:B------:R-:W-:Y:S01]  /*1020*/  @!P2 IMAD.IADD R11, R11, 0x1, -R14 ;  /* 0x000000010b0ba824 */ /* 0x000fe200078e0a0e */
[----:B------:R-:W-:Y:S01]  /*1030*/  ISETP.GE.AND P2, PT, R5, RZ, PT ;  /* 0x000000ff0500720c */ /* 0x000fe20003f46270 */
[----:B------:R-:W-:Y:S01]  /*1040*/  IMAD.HI.U32 R2, R7, R17, RZ ;  /* 0x0000001107027227 */ /* 0x000fe200078e00ff */
[----:B------:R-:W-:-:S02]  /*1050*/  IABS R5, R20 ;  /* 0x0000001400057213 */ /* 0x000fc40000000000 */
[C---:B------:R-:W-:Y:S01]  /*1060*/  ISETP.GT.U32.AND P6, PT, R14.reuse, R22, PT ;  /* 0x000000160e00720c */ /* 0x040fe20003fc4070 */
[----:B------:R-:W-:Y:S01]  /*1070*/  IMAD R12, R14, R6, R12 ;  /* 0x000000060e0c7224 */ /* 0x000fe200078e020c */
[----:B------:R-:W-:Y:S01]  /*1080*/  IADD3 R2, -R2, RZ, RZ ;  /* 0x000000ff02027210 */ /* 0x000fe20007ffe1ff */
[----:B------:R-:W-:Y:S01]  /*1090*/  @!P3 IMAD.IADD R9, R9, 0x1, -R14 ;  /* 0x000000010909b824 */ /* 0x000fe200078e0a0e */
[----:B------:R-:W-:Y:S01]  /*10a0*/  IABS R6, R19 ;  /* 0x0000001300067213 */ /* 0x000fe20000000000 */
[----:B------:R-:W-:Y:S01]  /*10b0*/  IMAD.HI.U32 R10, R7, R5, RZ ;  /* 0x00000005070a7227 */ /* 0x000fe200078e00ff */
[----:B------:R-:W-:-:S03]  /*10c0*/  ISETP.GT.U32.AND P3, PT, R14, R12, PT ;  /* 0x0000000c0e00720c */ /* 0x000fc60003f64070 */
[----:B------:R-:W-:Y:S02]  /*10d0*/  IMAD R17, R14, R2, R17 ;  /* 0x000000020e117224 */ /* 0x000fe400078e0211 */
[----:B------:R-:W-:Y:S02]  /*10e0*/  IMAD.MOV R10, RZ, RZ, -R10 ;  /* 0x000000ffff0a7224 */ /* 0x000fe400078e0a0a */
[----:B------:R-:W-:Y:S01]  /*10f0*/  @!P6 IMAD.IADD R22, R22, 0x1, -R14 ;  /* 0x000000011616e824 */ /* 0x000fe200078e0a0e */
[C---:B------:R-:W-:Y:S01]  /*1100*/  ISETP.GT.U32.AND P6, PT, R14.reuse, R17, PT ;  /* 0x000000110e00720c */ /* 0x040fe20003fc4070 */
[----:B------:R-:W-:Y:S02]  /*1110*/  IMAD R5, R14, R10, R5 ;  /* 0x0000000a0e057224 */ /* 0x000fe400078e0205 */
[----:B------:R-:W-:Y:S01]  /*1120*/  @!P5 IMAD.MOV R0, RZ, RZ, -R0 ;  /* 0x000000ffff00d224 */ /* 0x000fe200078e0a00 */
[----:B------:R-:W-:Y:S01]  /*1130*/  ISETP.GE.AND P5, PT, R4, RZ, PT ;  /* 0x000000ff0400720c */ /* 0x000fe20003fa6270 */
[----:B------:R-:W-:-:S03]  /*1140*/  IMAD.HI.U32 R24, R7, R16, RZ ;  /* 0x0000001007187227 */ /* 0x000fc600078e00ff */
[----:B------:R0:W-:Y:S01]  /*1150*/  STL [R1+0x1dc], R0 ;  /* 0x0001dc0001007387 */ /* 0x0001e20000100800 */
[----:B------:R-:W-:Y:S01]  /*1160*/  @!P3 IMAD.IADD R12, R12, 0x1, -R14 ;  /* 0x000000010c0cb824 */ /* 0x000fe200078e0a0e */
[C---:B------:R-:W-:Y:S01]  /*1170*/  ISETP.GT.U32.AND P3, PT, R14.reuse, R5, PT ;  /* 0x000000050e00720c */ /* 0x040fe20003f64070 */
[----:B------:R-:W-:Y:S02]  /*1180*/  IMAD.MOV R24, RZ, RZ, -R24 ;  /* 0x000000ffff187224 */ /* 0x000fe400078e0a18 */
[----:B------:R-:W-:Y:S02]  /*1190*/  VIADD R4, R29, 0x73 ;  /* 0x000000731d047836 */ /* 0x000fe40000000000 */
[C---:B------:R-:W-:Y:S02]  /*11a0*/  IMAD R16, R14.reuse, R24, R16 ;  /* 0x000000180e107224 */ /* 0x040fe400078e0210 */
[----:B------:R-:W-:Y:S01]  /*11b0*/  @!P6 IMAD.IADD R17, R17, 0x1, -R14 ;  /* 0x000000011111e824 */ /* 0x000fe200078e0a0e */
[----:B------:R-:W-:Y:S01]  /*11c0*/  IABS R18, R4 ;  /* 0x0000000400127213 */ /* 0x000fe20000000000 */
[----:B0-----:R-:W-:Y:S01]  /*11d0*/  IMAD.MOV.U32 R0, RZ, RZ, R11 ;  /* 0x000000ffff007224 */ /* 0x001fe200078e000b */
[----:B------:R-:W-:Y:S01]  /*11e0*/  ISETP.GT.U32.AND P6, PT, R14, R16, PT ;  /* 0x000000100e00720c */ /* 0x000fe20003fc4070 */
[----:B------:R-:W-:-:S02]  /*11f0*/  VIADD R13, R29, 0x71 ;  /* 0x000000711d0d7836 */ /* 0x000fc40000000000 */
[----:B------:R-:W-:Y:S01]  /*1200*/  @!P0 IMAD.MOV R0, RZ, RZ, -R0 ;  /* 0x000000ffff008224 */ /* 0x000fe200078e0a00 */
[C---:B------:R-:W-:Y:S01]  /*1210*/  ISETP.GT.U32.AND P0, PT, R14.reuse, R17, PT ;  /* 0x000000110e00720c */ /* 0x040fe20003f04070 */
[----:B------:R-:W-:Y:S01]  /*1220*/  @!P3 IMAD.IADD R5, R5, 0x1, -R14 ;  /* 0x000000010505b824 */ /* 0x000fe200078e0a0e */
[----:B------:R-:W-:Y:S01]  /*1230*/  ISETP.GT.U32.AND P3, PT, R14, R12, PT ;  /* 0x0000000c0e00720c */ /* 0x000fe20003f64070 */
[C---:B------:R-:W-:Y:S01]  /*1240*/  IMAD.HI.U32 R23, R7.reuse, R18, RZ ;  /* 0x0000001207177227 */ /* 0x040fe200078e00ff */
[----:B------:R0:W-:Y:S01]  /*1250*/  STL [R1+0x64], R0 ;  /* 0x0000640001007387 */ /* 0x0001e20000100800 */
[----:B------:R-:W-:Y:S02]  /*1260*/  IABS R2, R13 ;  /* 0x0000000d00027213 */ /* 0x000fe40000000000 */
[----:B------:R-:W-:-:S04]  /*1270*/  IMAD.HI.U32 R10, R7, R6, RZ ;  /* 0x00000006070a7227 */ /* 0x000fc800078e00ff */
[----:B------:R-:W-:Y:S02]  /*1280*/  IMAD.MOV R23, RZ, RZ, -R23 ;  /* 0x000000ffff177224 */ /* 0x000fe400078e0a17 */
[----:B------:R-:W-:Y:S02]  /*1290*/  IMAD.MOV R24, RZ, RZ, -R10 ;  /* 0x000000ffff187224 */ /* 0x000fe400078e0a0a */
[----:B0-----:R-:W-:Y:S02]  /*12a0*/  IMAD.MOV.U32 R0, RZ, RZ, R9 ;  /* 0x000000ffff007224 */ /* 0x001fe400078e0009 */
[----:B------:R-:W-:Y:S02]  /*12b0*/  IMAD R10, R14, R23, R18 ;  /* 0x000000170e0a7224 */ /* 0x000fe400078e0212 */
[----:B------:R-:W-:Y:S02]  /*12c0*/  @!P4 IMAD.MOV R0, RZ, RZ, -R0 ;  /* 0x000000ffff00c224 */ /* 0x000fe400078e0a00 */
[----:B------:R-:W-:-:S03]  /*12d0*/  IMAD.HI.U32 R15, R7, R2, RZ ;  /* 0x00000002070f7227 */ /* 0x000fc600078e00ff */
[----:B------:R0:W-:Y:S01]  /*12e0*/  STL [R1+0x84], R0 ;  /* 0x0000840001007387 */ /* 0x0001e20000100800 */
[----:B------:R-:W-:Y:S01]  /*12f0*/  IMAD R6, R14, R24, R6 ;  /* 0x000000180e067224 */ /* 0x000fe200078e0206 */
[----:B------:R-:W-:Y:S01]  /*1300*/  IADD3 R18, -R15, RZ, RZ ;  /* 0x000000ff0f127210 */ /* 0x000fe20007ffe1ff */
[--C-:B------:R-:W-:Y:S01]  /*1310*/  @!P6 IMAD.IADD R16, R16, 0x1, -R14.reuse ;  /* 0x000000011010e824 */ /* 0x100fe200078e0a0e */
[----:B------:R-:W-:Y:S01]  /*1320*/  ISETP.GT.U32.AND P6, PT, R14, R5, PT ;  /* 0x000000050e00720c */ /* 0x000fe20003fc4070 */
[----:B------:R-:W-:Y:S01]  /*1330*/  @!P3 IMAD.IADD R12, R12, 0x1, -R14 ;  /* 0x000000010c0cb824 */ /* 0x000fe200078e0a0e */
[C---:B------:R-:W-:Y:S01]  /*1340*/  ISETP.GT.U32.AND P3, PT, R14.reuse, R6, PT ;  /* 0x000000060e00720c */ /* 0x040fe20003f64070 */
[C---:B------:R-:W-:Y:S01]  /*1350*/  IMAD R2, R14.reuse, R18, R2 ;  /* 0x000000120e027224 */ /* 0x040fe200078e0202 */
[----:B------:R-:W-:Y:S01]  /*1360*/  ISETP.GT.U32.AND P4, PT, R14, R16, PT ;  /* 0x000000100e00720c */ /* 0x000fe20003f84070 */
[----:B------:R-:W-:Y:S02]  /*1370*/  VIADD R15, R29, 0x70 ;  /* 0x000000701d0f7836 */ /* 0x000fe40000000000 */
[----:B0-----:R-:W-:-:S02]  /*1380*/  IMAD.MOV.U32 R0, RZ, RZ, R22 ;  /* 0x000000ffff007224 */ /* 0x001fc400078e0016 */
[----:B------:R-:W-:Y:S01]  /*1390*/  VIADD R11, R29, 0x6f ;  /* 0x0000006f1d0b7836 */ /* 0x000fe20000000000 */
[----:B------:R-:W-:Y:S01]  /*13a0*/  IABS R18, R15 ;  /* 0x0000000f00127213 */ /* 0x000fe20000000000 */
[----:B------:R-:W-:Y:S01]  /*13b0*/  @!P1 IMAD.MOV R0, RZ, RZ, -R0 ;  /* 0x000000ffff009224 */ /* 0x000fe200078e0a00 */
[C---:B------:R-:W-:Y:S01]  /*13c0*/  ISETP.GT.U32.AND P1, PT, R14.reuse, R10, PT ;  /* 0x0000000a0e00720c */ /* 0x040fe20003f24070 */
[--C-:B------:R-:W-:Y:S01]  /*13d0*/  @!P0 IMAD.IADD R17, R17, 0x1, -R14.reuse ;  /* 0x0000000111118824 */ /* 0x100fe200078e0a0e */
[----:B------:R-:W-:Y:S01]  /*13e0*/  IABS R9, R11 ;  /* 0x0000000b00097213 */ /* 0x000fe20000000000 */
[----:B------:R-:W-:Y:S01]  /*13f0*/  @!P6 IMAD.IADD R5, R5, 0x1, -R14 ;  /* 0x000000010505e824 */ /* 0x000fe200078e0a0e */
[----:B------:R-:W-:Y:S01]  /*1400*/  ISETP.GT.U32.AND P6, PT, R14, R2, PT ;  /* 0x000000020e00720c */ /* 0x000fe20003fc4070 */
[----:B------:R-:W-:Y:S01]  /*1410*/  IMAD.MOV.U32 R3, RZ, RZ, R12 ;  /* 0x000000ffff037224 */ /* 0x000fe200078e000c */
[----:B------:R0:W-:Y:S01]  /*1420*/  STL [R1+0x1d4], R0 ;  /* 0x0001d40001007387 */ /* 0x0001e20000100800 */
[--C-:B------:R-:W-:Y:S01]  /*1430*/  @!P3 IMAD.IADD R6, R6, 0x1, -R14.reuse ;  /* 0x000000010606b824 */ /* 0x100fe200078e0a0e */
[----:B------:R-:W-:Y:S01]  /*1440*/  ISETP.GE.AND P0, PT, R20, RZ, PT ;  /* 0x000000ff1400720c */ /* 0x000fe20003f06270 */
[----:B------:R-:W-:Y:S01]  /*1450*/  @!P4 IMAD.IADD R16, R16, 0x1, -R14 ;  /* 0x000000011010c824 */ /* 0x000fe200078e0a0e */
[----:B------:R-:W-:Y:S01]  /*1460*/  ISETP.GE.AND P4, PT, R21, RZ, PT ;  /* 0x000000ff1500720c */ /* 0x000fe20003f86270 */
[----:B------:R-:W-:Y:S01]  /*1470*/  @!P5 IMAD.MOV R3, RZ, RZ, -R3 ;  /* 0x000000ffff03d224 */ /* 0x000fe200078e0a03 */
[----:B------:R-:W-:Y:S01]  /*1480*/  ISETP.GE.AND P3, PT, R19, RZ, PT ;  /* 0x000000ff1300720c */ /* 0x000fe20003f66270 */
[----:B------:R-:W-:Y:S01]  /*1490*/  IMAD.HI.U32 R22, R7, R18, RZ ;  /* 0x0000001207167227 */ /* 0x000fe200078e00ff */
[----:B------:R-:W-:-:S02]  /*14a0*/  @!P1 IADD3 R10, R10, -R14, RZ ;  /* 0x8000000e0a0a9210 */ /* 0x000fc40007ffe0ff */
[----:B------:R-:W-:Y:S01]  /*14b0*/  ISETP.GE.AND P1, PT, R4, RZ, PT ;  /* 0x000000ff0400720c */ /* 0x000fe20003f26270 */
[----:B0-----:R-:W-:Y:S01]  /*14c0*/  IMAD.MOV.U32 R0, RZ, RZ, R17 ;  /* 0x000000ffff007224 */ /* 0x001fe200078e0011 */
[C---:B------:R-:W-:Y:S01]  /*14d0*/  ISETP.GT.U32.AND P5, PT, R14.reuse, R10, PT ;  /* 0x0000000a0e00720c */ /* 0x040fe20003fa4070 */
[----:B------:R-:W-:Y:S01]  /*14e0*/  IMAD.HI.U32 R20, R7, R9, RZ ;  /* 0x0000000907147227 */ /* 0x000fe200078e00ff */
[----:B------:R0:W-:Y:S03]  /*14f0*/  STL [R1+0x94], R3 ;  /* 0x0000940301007387 */ /* 0x0001e60000100800 */
[----:B------:R-:W-:Y:S01]  /*1500*/  @!P2 IMAD.MOV R0, RZ, RZ, -R0 ;  /* 0x000000ffff00a224 */ /* 0x000fe200078e0a00 */
[----:B------:R-:W-:Y:S01]  /*1510*/  ISETP.GT.U32.AND P2, PT, R14, R6, PT ;  /* 0x000000060e00720c */ /* 0x000fe20003f44070 */
[----:B------:R-:W-:Y:S02]  /*1520*/  IMAD.MOV R22, RZ, RZ, -R22 ;  /* 0x000000ffff167224 */ /* 0x000fe400078e0a16 */
[----:B------:R-:W-:Y:S01]  /*1530*/  IMAD.MOV R20, RZ, RZ, -R20 ;  /* 0x000000ffff147224 */ /* 0x000fe200078e0a14 */
[----:B------:R1:W-:Y:S01]  /*1540*/  STL [R1+0x9c], R0 ;  /* 0x00009c0001007387 */ /* 0x0003e20000100800 */
[----:B------:R-:W-:-:S02]  /*1550*/  @!P6 IMAD.IADD R2, R2, 0x1, -R14 ;  /* 0x000000010202e824 */ /* 0x000fc400078e0a0e */
[C---:B------:R-:W-:Y:S02]  /*1560*/  IMAD R4, R14.reuse, R22, R18 ;  /* 0x000000160e047224 */ /* 0x040fe400078e0212 */
[----:B0-----:R-:W-:Y:S01]  /*1570*/  IMAD.MOV.U32 R3, RZ, RZ, R5 ;  /* 0x000000ffff037224 */ /* 0x001fe200078e0005 */
[C---:B------:R-:W-:Y:S01]  /*1580*/  ISETP.GT.U32.AND P6, PT, R14.reuse, R2, PT ;  /* 0x000000020e00720c */ /* 0x040fe20003fc4070 */
[C---:B------:R-:W-:Y:S02]  /*1590*/  IMAD R9, R14.reuse, R20, R9 ;  /* 0x000000140e097224 */ /* 0x040fe400078e0209 */
[----:B------:R-:W-:Y:S02]  /*15a0*/  VIADD R12, R29, 0x6e ;  /* 0x0000006e1d0c7836 */ /* 0x000fe40000000000 */
[----:B-1----:R-:W-:Y:S02]  /*15b0*/  IMAD.MOV.U32 R0, RZ, RZ, R16 ;  /* 0x000000ffff007224 */ /* 0x002fe400078e0010 */
[----:B------:R-:W-:Y:S01]  /*15c0*/  @!P0 IMAD.MOV R3, RZ, RZ, -R3 ;  /* 0x000000ffff038224 */ /* 0x000fe200078e0a03 */
[----:B------:R-:W-:Y:S01]  /*15d0*/  ISETP.GT.U32.AND P0, PT, R14, R4, PT ;  /* 0x000000040e00720c */ /* 0x000fe20003f04070 */
[----:B------:R-:W-:Y:S01]  /*15e0*/  @!P4 IMAD.MOV R0, RZ, RZ, -R0 ;  /* 0x000000ffff00c224 */ /* 0x000fe200078e0a00 */
[----:B------:R-:W-:Y:S01]  /*15f0*/  IABS R17, R12 ;  /* 0x0000000c00117213 */ /* 0x000fe20000000000 */
[--C-:B------:R-:W-:Y:S01]  /*1600*/  @!P5 IMAD.IADD R10, R10, 0x1, -R14.reuse ;  /* 0x000000010a0ad824 */ /* 0x100fe200078e0a0e */
[----:B------:R-:W-:Y:S01]  /*1610*/  ISETP.GT.U32.AND P5, PT, R14, R9, PT ;  /* 0x000000090e00720c */ /* 0x000fe20003fa4070 */
[--C-:B------:R-:W-:Y:S01]  /*1620*/  @!P2 IMAD.IADD R6, R6, 0x1, -R14.reuse ;  /* 0x000000010606a824 */ /* 0x100fe200078e0a0e */
[----:B------:R0:W-:Y:S01]  /*1630*/  STL [R1+0xa0], R3 ;  /* 0x0000a00301007387 */ /* 0x0001e20000100800 */
[----:B------:R-:W-:Y:S01]  /*1640*/  ISETP.GE.AND P2, PT, R15, RZ, PT ;  /* 0x000000ff0f00720c */ /* 0x000fe20003f46270 */
[----:B------:R-:W-:Y:S01]  /*1650*/  IMAD.HI.U32 R15, R7, R17, RZ ;  /* 0x00000011070f7227 */ /* 0x000fe200078e00ff */
[----:B------:R-:W-:Y:S01]  /*1660*/  ISETP.GE.AND P4, PT, R13, RZ, PT ;  /* 0x000000ff0d00720c */ /* 0x000fe20003f86270 */
[----:B------:R1:W-:Y:S02]  /*1670*/  STL [R1+0xa4], R0 ;  /* 0x0000a40001007387 */ /* 0x0003e40000100800 */
[----:B------:R-:W-:Y:S01]  /*1680*/  VIADD R5, R29, 0x6d ;  /* 0x0000006d1d057836 */ /* 0x000fe20000000000 */
[----:B------:R-:W-:Y:S01]  /*1690*/  IADD3 R15, -R15, RZ, RZ ;  /* 0x000000ff0f0f7210 */ /* 0x000fe20007ffe1ff */
[----:B------:R-:W-:Y:S01]  /*16a0*/  @!P6 IMAD.IADD R2, R2, 0x1, -R14 ;  /* 0x000000010202e824 */ /* 0x000fe200078e0a0e */
[----:B------:R-:W-:Y:S01]  /*16b0*/  ISETP.GE.AND P6, PT, R11, RZ, PT ;  /* 0x000000ff0b00720c */ /* 0x000fe20003fc6270 */
[----:B0-----:R-:W-:Y:S01]  /*16c0*/  IMAD.MOV.U32 R3, RZ, RZ, R10 ;  /* 0x000000ffff037224 */ /* 0x001fe200078e000a */
[----:B------:R-:W-:Y:S01]  /*16d0*/  IABS R13, R5 ;  /* 0x00000005000d7213 */ /* 0x000fe20000000000 */
[----:B------:R-:W-:Y:S01]  /*16e0*/  @!P0 IMAD.IADD R4, R4, 0x1, -R14 ;  /* 0x0000000104048824 */ /* 0x000fe200078e0a0e */
[----:B------:R-:W-:Y:S01]  /*16f0*/  ISETP.GE.AND P0, PT, R12, RZ, PT ;  /* 0x000000ff0c00720c */ /* 0x000fe20003f06270 */
[----:B-1----:R-:W-:-:S02]  /*1700*/  IMAD.MOV.U32 R0, RZ, RZ, R6 ;  /* 0x000000ffff007224 */ /* 0x002fc400078e0006 */
[----:B------:R-:W-:Y:S01]  /*1710*/  @!P1 IMAD.MOV R3, RZ, RZ, -R3 ;  /* 0x000000ffff039224 */ /* 0x000fe200078e0a03 */
[C---:B------:R-:W-:Y:S01]  /*1720*/  ISETP.GT.U32.AND P1, PT, R14.reuse, R4, PT ;  /* 0x000000040e00720c */ /* 0x040fe20003f24070 */
[----:B------:R-:W-:Y:S01]  /*1730*/  @!P3 IMAD.MOV R0, RZ, RZ, -R0 ;  /* 0x000000ffff00b224 */ /* 0x000fe200078e0a00 */
[----:B------:R-:W-:Y:S01]  /*1740*/  ISETP.GE.AND P3, PT, R5, RZ, PT ;  /* 0x000000ff0500720c */ /* 0x000fe20003f66270 */
[----:B------:R-:W-:Y:S01]  /*1750*/  @!P5 IMAD.IADD R9, R9, 0x1, -R14 ;  /* 0x000000010909d824 */ /* 0x000fe200078e0a0e */
[----:B------:R-:W-:Y:S01]  /*1760*/  STL [R1+0xa8], R3 ;  /* 0x0000a80301007387 */ /* 0x000fe20000100800 */
[C---:B------:R-:W-:Y:S02]  /*1770*/  IMAD R17, R14.reuse, R15, R17 ;  /* 0x0000000f0e117224 */ /* 0x040fe400078e0211 */
[----:B------:R-:W-:Y:S01]  /*1780*/  IMAD.HI.U32 R11, R7, R13, RZ ;  /* 0x0000000d070b7227 */ /* 0x000fe200078e00ff */
[----:B------:R0:W-:Y:S01]  /*1790*/  STL [R1+0x1a4], R0 ;  /* 0x0001a40001007387 */ /* 0x0001e20000100800 */
[----:B------:R-:W-:-:S02]  /*17a0*/  ISETP.GT.U32.AND P5, PT, R14, R9, PT ;  /* 0x000000090e00720c */ /* 0x000fc40003fa4070 */
[----:B------:R-:W-:Y:S02]  /*17b0*/  IMAD.MOV R11, RZ, RZ, -R11 ;  /* 0x000000ffff0b7224 */ /* 0x000fe400078e0a0b */
[C---:B------:R-:W-:Y:S02]  /*17c0*/  VIADD R16, R29.reuse, 0x6c ;  /* 0x0000006c1d107836 */ /* 0x040fe40000000000 */
[----:B------:R-:W-:Y:S02]  /*17d0*/  IMAD R13, R14, R11, R13 ;  /* 0x0000000b0e0d7224 */ /* 0x000fe400078e020d */
[----:B------:R-:W-:Y:S01]  /*17e0*/  @!P1 IMAD.IADD R4, R4, 0x1, -R14 ;  /* 0x0000000104049824 */ /* 0x000fe200078e0a0e */
[----:B------:R-:W-:Y:S01]  /*17f0*/  ISETP.GE.AND P1, PT, R16, RZ, PT ;  /* 0x000000ff1000720c */ /* 0x000fe20003f26270 */
[----:B0-----:R-:W-:Y:S01]  /*1800*/  IMAD.MOV.U32 R0, RZ, RZ, R2 ;  /* 0x000000ffff007224 */ /* 0x001fe200078e0002 */
[----:B------:R-:W-:Y:S01]  /*1810*/  IABS R16, R16 ;  /* 0x0000001000107213 */ /* 0x000fe20000000000 */
[----:B------:R-:W-:-:S02]  /*1820*/  VIADD R5, R29, 0x6a ;  /* 0x0000006a1d057836 */ /* 0x000fc40000000000 */
[----:B------:R-:W-:Y:S01]  /*1830*/  @!P4 IMAD.MOV R0, RZ, RZ, -R0 ;  /* 0x000000ffff00c224 */ /* 0x000fe200078e0a00 */
[C---:B------:R-:W-:Y:S01]  /*1840*/  ISETP.GT.U32.AND P4, PT, R14.reuse, R17, PT ;  /* 0x000000110e00720c */ /* 0x040fe20003f84070 */
[----:B------:R-:W-:Y:S01]  /*1850*/  @!P5 IMAD.IADD R9, R9, 0x1, -R14 ;  /* 0x000000010909d824 */ /* 0x000fe200078e0a0e */
[----:B------:R-:W-:Y:S01]  /*1860*/  ISETP.GT.U32.AND P5, PT, R14, R13, PT ;  /* 0x0000000d0e00720c */ /* 0x000fe20003fa4070 */
[----:B------:R-:W-:Y:S01]  /*1870*/  IMAD.HI.U32 R6, R7, R16, RZ ;  /* 0x0000001007067227 */ /* 0x000fe200078e00ff */
[----:B------:R0:W-:Y:S01]  /*1880*/  STL [R1+0x1bc], R0 ;  /* 0x0001bc0001007387 */ /* 0x0001e20000100800 */
[----:B------:R-:W-:Y:S02]  /*1890*/  IABS R10, R5 ;  /* 0x00000005000a7213 */ /* 0x000fe40000000000 */
[C---:B------:R-:W-:Y:S01]  /*18a0*/  VIADD R2, R29.reuse, 0x6b ;  /* 0x0000006b1d027836 */ /* 0x040fe20000000000 */
[----:B------:R-:W-:Y:S01]  /*18b0*/  IADD3 R6, -R6, RZ, RZ ;  /* 0x000000ff06067210 */ /* 0x000fe20007ffe1ff */
[----:B------:R-:W-:-:S02]  /*18c0*/  VIADD R12, R29, 0x68 ;  /* 0x000000681d0c7836 */ /* 0x000fc40000000000 */
[----:B------:R-:W-:Y:S01]  /*18d0*/  VIADD R22, R29, 0x2e ;  /* 0x0000002e1d167836 */ /* 0x000fe20000000000 */
[----:B------:R-:W-:Y:S01]  /*18e0*/  IABS R11, R2 ;  /* 0x00000002000b7213 */ /* 0x000fe20000000000 */
[----:B------:R-:W-:Y:S01]  /*18f0*/  @!P4 IMAD.IADD R17, R17, 0x1, -R14 ;  /* 0x000000011111c824 */ /* 0x000fe200078e0a0e */
[----:B------:R-:W-:Y:S01]  /*1900*/  IABS R18, R12 ;  /* 0x0000000c00127213 */ /* 0x000fe20000000000 */
[----:B0-----:R-:W-:Y:S02]  /*1910*/  IMAD.MOV.U32 R0, RZ, RZ, R4 ;  /* 0x000000ffff007224 */ /* 0x001fe400078e0004 */
[----:B------:R-:W-:Y:S01]  /*1920*/  @!P5 IMAD.IADD R13, R13, 0x1, -R14 ;  /* 0x000000010d0dd824 */ /* 0x000fe200078e0a0e */
[----:B------:R-:W-:Y:S01]  /*1930*/  ISETP.GT.U32.AND P4, PT, R14, R17, PT ;  /* 0x000000110e00720c */ /* 0x000fe20003f84070 */
[----:B------:R-:W-:Y:S01]  /*1940*/  @!P2 IMAD.MOV R0, RZ, RZ, -R0 ;  /* 0x000000ffff00a224 */ /* 0x000fe200078e0a00 */
[----:B------:R-:W-:Y:S01]  /*1950*/  ISETP.GE.AND P2, PT, R2, RZ, PT ;  /* 0x000000ff0200720c */ /* 0x000fe20003f46270 */
[C---:B------:R-:W-:Y:S01]  /*1960*/  IMAD R16, R14.reuse, R6, R16 ;  /* 0x000000060e107224 */ /* 0x040fe200078e0210 */
[----:B------:R-:W-:Y:S01]  /*1970*/  ISETP.GT.U32.AND P5, PT, R14, R13, PT ;  /* 0x0000000d0e00720c */ /* 0x000fe20003fa4070 */
[C---:B------:R-:W-:Y:S01]  /*1980*/  IMAD.HI.U32 R2, R7.reuse, R10, RZ ;  /* 0x0000000a07027227 */ /* 0x040fe200078e00ff */
[----:B------:R0:W-:Y:S03]  /*1990*/  STL [R1+0x1d0], R0 ;  /* 0x0001d00001007387 */ /* 0x0001e60000100800 */
[----:B------:R-:W-:-:S04]  /*19a0*/  IMAD.HI.U32 R4, R7, R11, RZ ;  /* 0x0000000b07047227 */ /* 0x000fc800078e00ff */
[----:B------:R-:W-:Y:S01]  /*19b0*/  @!P4 IMAD.IADD R17, R17, 0x1, -R14 ;  /* 0x000000011111c824 */ /* 0x000fe200078e0a0e */
[C---:B------:R-:W-:Y:S01]  /*19c0*/  ISETP.GT.U32.AND P4, PT, R14.reuse, R16, PT ;  /* 0x000000100e00720c */ /* 0x040fe20003f84070 */
[----:B------:R-:W-:Y:S02]  /*19d0*/  IMAD.MOV R4, RZ, RZ, -R4 ;  /* 0x000000ffff047224 */ /* 0x000fe400078e0a04 */
[----:B0-----:R-:W-:Y:S02]  /*19e0*/  IMAD.MOV.U32 R0, RZ, RZ, R9 ;  /* 0x000000ffff007224 */ /* 0x001fe400078e0009 */
[----:B------:R-:W-:Y:S02]  /*19f0*/  IMAD R11, R14, R4, R11 ;  /* 0x000000040e0b7224 */ /* 0x000fe400078e020b */
[----:B------:R-:W-:Y:S01]  /*1a00*/  @!P6 IMAD.MOV R0, RZ, RZ, -R0 ;  /* 0x000000ffff00e224 */ /* 0x000fe200078e0a00 */
[----:B------:R-:W-:Y:S01]  /*1a10*/  ISETP.GE.AND P6, PT, R5, RZ, PT ;  /* 0x000000ff0500720c */ /* 0x000fe20003fc6270 */
[----:B------:R-:W-:-:S02]  /*1a20*/  IMAD.MOV R5, RZ, RZ, -R2 ;  /* 0x000000ffff057224 */ /* 0x000fc400078e0a02 */
[----:B------:R-:W-:Y:S01]  /*1a30*/  VIADD R2, R29, 0x69 ;  /* 0x000000691d027836 */ /* 0x000fe20000000000 */
[----:B------:R0:W-:Y:S01]  /*1a40*/  STL [R1+0x1cc], R0 ;  /* 0x0001cc0001007387 */ /* 0x0001e20000100800 */
[C---:B------:R-:W-:Y:S02]  /*1a50*/  IMAD R10, R14.reuse, R5, R10 ;  /* 0x000000050e0a7224 */ /* 0x040fe400078e020a */
[--C-:B------:R-:W-:Y:S01]  /*1a60*/  @!P5 IMAD.IADD R13, R13, 0x1, -R14.reuse ;  /* 0x000000010d0dd824 */ /* 0x100fe200078e0a0e */
[----:B------:R-:W-:Y:S01]  /*1a70*/  ISETP.GT.U32.AND P5, PT, R14, R11, PT ;  /* 0x0000000b0e00720c */ /* 0x000fe20003fa4070 */
[----:B------:R-:W-:Y:S01]  /*1a80*/  @!P4 IMAD.IADD R16, R16, 0x1, -R14 ;  /* 0x000000011010c824 */ /* 0x000fe200078e0a0e */
[----:B------:R-:W-:Y:S01]  /*1a90*/  IABS R9, R2 ;  /* 0x0000000200097213 */ /* 0x000fe20000000000 */
[C---:B------:R-:W-:Y:S02]  /*1aa0*/  VIADD R4, R29.reuse, 0x67 ;  /* 0x000000671d047836 */ /* 0x040fe40000000000 */
[----:B------:R-:W-:Y:S01]  /*1ab0*/  VIADD R5, R29, 0x66 ;  /* 0x000000661d057836 */ /* 0x000fe20000000000 */
[C---:B------:R-:W-:Y:S01]  /*1ac0*/  ISETP.GT.U32.AND P4, PT, R14.reuse, R16, PT ;  /* 0x000000100e00720c */ /* 0x040fe20003f84070 */
[----:B0-----:R-:W-:Y:S01]  /*1ad0*/  IMAD.MOV.U32 R0, RZ, RZ, R17 ;  /* 0x000000ffff007224 */ /* 0x001fe200078e0011 */
[----:B------:R-:W-:Y:S01]  /*1ae0*/  IABS R15, R4 ;  /* 0x00000004000f7213 */ /* 0x000fe20000000000 */
[----:B------:R-:W-:Y:S01]  /*1af0*/  IMAD.MOV.U32 R17, RZ, RZ, R18 ;  /* 0x000000ffff117224 */ /* 0x000fe200078e0012 */
[----:B------:R-:W-:Y:S01]  /*1b00*/  IABS R6, R5 ;  /* 0x0000000500067213 */ /* 0x000fe20000000000 */
[----:B------:R-:W-:Y:S01]  /*1b10*/  @!P0 IMAD.MOV R0, RZ, RZ, -R0 ;  /* 0x000000ffff008224 */ /* 0x000fe200078e0a00 */
[----:B------:R-:W-:Y:S01]  /*1b20*/  ISETP.GT.U32.AND P0, PT, R14, R10, PT ;  /* 0x0000000a0e00720c */ /* 0x000fe20003f04070 */
[----:B------:R-:W-:-:S03]  /*1b30*/  IMAD.HI.U32 R18, R7, R9, RZ ;  /* 0x0000000907127227 */ /* 0x000fc600078e00ff */
[----:B------:R0:W-:Y:S01]  /*1b40*/  STL [R1+0x1c8], R0 ;  /* 0x0001c80001007387 */ /* 0x0001e20000100800 */
[----:B------:R-:W-:Y:S02]  /*1b50*/  IMAD.MOV R18, RZ, RZ, -R18 ;  /* 0x000000ffff127224 */ /* 0x000fe400078e0a12 */
[--C-:B------:R-:W-:Y:S02]  /*1b60*/  @!P5 IMAD.IADD R11, R11, 0x1, -R14.reuse ;  /* 0x000000010b0bd824 */ /* 0x100fe400078e0a0e */
[--C-:B------:R-:W-:Y:S02]  /*1b70*/  @!P4 IMAD.IADD R16, R16, 0x1, -R14.reuse ;  /* 0x000000011010c824 */ /* 0x100fe400078e0a0e */
[----:B------:R-:W-:Y:S01]  /*1b80*/  VIADD R8, R29, 0xc ;  /* 0x0000000c1d087836 */ /* 0x000fe20000000000 */
[----:B------:R-:W-:Y:S01]  /*1b90*/  ISETP.GT.U32.AND P5, PT, R14, R11, PT ;  /* 0x0000000b0e00720c */ /* 0x000fe20003fa4070 */
[----:B------:R-:W-:Y:S02]  /*1ba0*/  @!P0 IMAD.IADD R10, R10, 0x1, -R14 ;  /* 0x000000010a0a8824 */ /* 0x000fe400078e0a0e */
[----:B0-----:R-:W-:-:S02]  /*1bb0*/  IMAD.MOV.U32 R0, RZ, RZ, R13 ;  /* 0x000000ffff007224 */ /* 0x001fc400078e000d */
[----:B------:R-:W-:Y:S01]  /*1bc0*/  IMAD.MOV.U32 R13, RZ, RZ, R15 ;  /* 0x000000ffff0d7224 */ /* 0x000fe200078e000f */
[----:B------:R-:W-:Y:S01]  /*1bd0*/  ISETP.GT.U32.AND P0, PT, R14, R10, PT ;  /* 0x0000000a0e00720c */ /* 0x000fe20003f04070 */
[C---:B------:R-:W-:Y:S01]  /*1be0*/  IMAD.HI.U32 R15, R7.reuse, R6, RZ ;  /* 0x00000006070f7227 */ /* 0x040fe200078e00ff */
[----:B------:R-:W-:Y:S02]  /*1bf0*/  @!P3 IADD3 R0, -R0, RZ, RZ ;  /* 0x000000ff0000b210 */ /* 0x000fe40007ffe1ff */
[----:B------:R-:W-:Y:S01]  /*1c00*/  ISETP.GE.AND P3, PT, R2, RZ, PT ;  /* 0x000000ff0200720c */ /* 0x000fe20003f66270 */
[C---:B------:R-:W-:Y:S02]  /*1c10*/  IMAD R2, R14.reuse, R18, R9 ;  /* 0x000000120e027224 */ /* 0x040fe400078e0209 */
[C---:B------:R-:W-:Y:S01]  /*1c20*/  IMAD.HI.U32 R9, R7.reuse, R13, RZ ;  /* 0x0000000d07097227 */ /* 0x040fe200078e00ff */
[----:B------:R0:W-:Y:S02]  /*1c30*/  STL [R1+0x1b0], R0 ;  /* 0x0001b00001007387 */ /* 0x0001e40000100800 */
[----:B------:R-:W-:Y:S01]  /*1c40*/  ISETP.GT.U32.AND P4, PT, R14, R2, PT ;  /* 0x000000020e00720c */ /* 0x000fe20003f84070 */
[----:B------:R-:W-:-:S04]  /*1c50*/  IMAD.HI.U32 R18, R7, R17, RZ ;  /* 0x0000001107127227 */ /* 0x000fc800078e00ff */
[----:B------:R-:W-:Y:S02]  /*1c60*/  IMAD.MOV R9, RZ, RZ, -R9 ;  /* 0x000000ffff097224 */ /* 0x000fe400078e0a09 */
[----:B------:R-:W-:Y:S02]  /*1c70*/  IMAD.MOV R18, RZ, RZ, -R18 ;  /* 0x000000ffff127224 */ /* 0x000fe400078e0a12 */
[----:B0-----:R-:W-:Y:S02]  /*1c80*/  IMAD.MOV.U32 R0, RZ, RZ, R16 ;  /* 0x000000ffff007224 */ /* 0x001fe400078e0010 */
[----:B------:R-:W-:Y:S02]  /*1c90*/  IMAD.MOV R15, RZ, RZ, -R15 ;  /* 0x000000ffff0f7224 */ /* 0x000fe400078e0a0f */
[----:B------:R-:W-:Y:S02]  /*1ca0*/  @!P1 IMAD.MOV R0, RZ, RZ, -R0 ;  /* 0x000000ffff009224 */ /* 0x000fe400078e0a00 */
[----:B------:R-:W-:-:S02]  /*1cb0*/  IMAD R13, R14, R9, R13 ;  /* 0x000000090e0d7224 */ /* 0x000fc400078e020d */
[--C-:B------:R-:W-:Y:S01]  /*1cc0*/  @!P0 IMAD.IADD R10, R10, 0x1, -R14.reuse ;  /* 0x000000010a0a8824 */ /* 0x100fe200078e0a0e */
[----:B------:R0:W-:Y:S01]  /*1cd0*/  STL [R1+0xac], R0 ;  /* 0x0000ac0001007387 */ /* 0x0001e20000100800 */
[----:B------:R-:W-:Y:S01]  /*1ce0*/  VIADD R9, R29, 0x65 ;  /* 0x000000651d097836 */ /* 0x000fe20000000000 */
[----:B------:R-:W-:Y:S01]  /*1cf0*/  ISETP.GT.U32.AND P0, PT, R14, R13, PT ;  /* 0x0000000d0e00720c */ /* 0x000fe20003f04070 */
[--C-:B------:R-:W-:Y:S01]  /*1d00*/  @!P5 IMAD.IADD R11, R11, 0x1, -R14.reuse ;  /* 0x000000010b0bd824 */ /* 0x100fe200078e0a0e */
[----:B------:R-:W-:Y:S01]  /*1d10*/  ISETP.GE.AND P5, PT, R12, RZ, PT ;  /* 0x000000ff0c00720c */ /* 0x000fe20003fa6270 */
[----:B------:R-:W-:Y:S02]  /*1d20*/  IMAD R12, R14, R18, R17 ;  /* 0x000000120e0c7224 */ /* 0x000fe400078e0211 */
[----:B------:R-:W-:Y:S02]  /*1d30*/  @!P4 IMAD.IADD R2, R2, 0x1, -R14 ;  /* 0x000000010202c824 */ /* 0x000fe400078e0a0e */
[C---:B------:R-:W-:Y:S01]  /*1d40*/  IMAD R6, R14.reuse, R15, R6 ;  /* 0x0000000f0e067224 */ /* 0x040fe200078e0206 */
[----:B------:R-:W-:Y:S01]  /*1d50*/  IABS R15, R9 ;  /* 0x00000009000f7213 */ /* 0x000fe20000000000 */
[----:B0-----:R-:W-:Y:S01]  /*1d60*/  IMAD.MOV.U32 R0, RZ, RZ, R10 ;  /* 0x000000ffff007224 */ /* 0x001fe200078e000a */
[C---:B------:R-:W-:Y:S01]  /*1d70*/  ISETP.GT.U32.AND P4, PT, R14.reuse, R2, PT ;  /* 0x000000020e00720c */ /* 0x040fe20003f84070 */
[----:B------:R-:W-:Y:S01]  /*1d80*/  IMAD.MOV.U32 R3, RZ, RZ, R11 ;  /* 0x000000ffff037224 */ /* 0x000fe200078e000b */
[C---:B------:R-:W-:Y:S01]  /*1d90*/  ISETP.GT.U32.AND P1, PT, R14.reuse, R12, PT ;  /* 0x0000000c0e00720c */ /* 0x040fe20003f24070 */
[----:B------:R-:W-:Y:S01]  /*1da0*/  @!P6 IMAD.MOV R0, RZ, RZ, -R0 ;  /* 0x000000ffff00e224 */ /* 0x000fe200078e0a00 */
[----:B------:R-:W-:Y:S01]  /*1db0*/  ISETP.GT.U32.AND P6, PT, R14, R6, PT ;  /* 0x000000060e00720c */ /* 0x000fe20003fc4070 */
[----:B------:R-:W-:-:S02]  /*1dc0*/  IMAD.MOV.U32 R11, RZ, RZ, R15 ;  /* 0x000000ffff0b7224 */ /* 0x000fc400078e000f */
[----:B------:R-:W-:Y:S01]  /*1dd0*/  @!P2 IMAD.MOV R3, RZ, RZ, -R3 ;  /* 0x000000ffff03a224 */ /* 0x000fe200078e0a03 */
[----:B------:R-:W-:Y:S01]  /*1de0*/  ISETP.GE.AND P2, PT, R4, RZ, PT ;  /* 0x000000ff0400720c */ /* 0x000fe20003f46270 */
[----:B------:R-:W-:Y:S02]  /*1df0*/  VIADD R4, R29, 0x64 ;  /* 0x000000641d047836 */ /* 0x000fe40000000000 */
[----:B------:R-:W-:Y:S01]  /*1e00*/  IMAD.HI.U32 R10, R7, R11, RZ ;  /* 0x0000000b070a7227 */ /* 0x000fe200078e00ff */
[----:B------:R-:W-:Y:S01]  /*1e10*/  STL [R1+0xb4], R3 ;  /* 0x0000b40301007387 */ /* 0x000fe20000100800 */
[----:B------:R-:W-:Y:S02]  /*1e20*/  @!P4 IADD3 R2, R2, -R14, RZ ;  /* 0x8000000e0202c210 */ /* 0x000fe40007ffe0ff */
[----:B------:R-:W-:Y:S01]  /*1e30*/  @!P0 IMAD.IADD R13, R13, 0x1, -R14 ;  /* 0x000000010d0d8824 */ /* 0x000fe200078e0a0e */
[----:B------:R-:W-:Y:S01]  /*1e40*/  IABS R15, R4 ;  /* 0x00000004000f7213 */ /* 0x000fe20000000000 */
[----:B------:R-:W-:Y:S01]  /*1e50*/  IMAD.MOV R10, RZ, RZ, -R10 ;  /* 0x000000ffff0a7224 */ /* 0x000fe200078e0a0a */
[----:B------:R0:W-:Y:S01]  /*1e60*/  STL [R1+0xb8], R0 ;  /* 0x0000b80001007387 */ /* 0x0001e20000100800 */
[--C-:B------:R-:W-:Y:S01]  /*1e70*/  @!P1 IMAD.IADD R12, R12, 0x1, -R14.reuse ;  /* 0x000000010c0c9824 */ /* 0x100fe200078e0a0e */
[----:B------:R-:W-:Y:S01]  /*1e80*/  ISETP.GE.AND P1, PT, R9, RZ, PT ;  /* 0x000000ff0900720c */ /* 0x000fe20003f26270 */
[----:B------:R-:W-:Y:S01]  /*1e90*/  @!P6 IMAD.IADD R6, R6, 0x1, -R14 ;  /* 0x000000010606e824 */ /* 0x000fe200078e0a0e */
[C---:B------:R-:W-:Y:S01]  /*1ea0*/  ISETP.GT.U32.AND P6, PT, R14.reuse, R13, PT ;  /* 0x0000000d0e00720c */ /* 0x040fe20003fc4070 */
[C---:B------:R-:W-:Y:S01]  /*1eb0*/  IMAD R11, R14.reuse, R10, R11 ;  /* 0x0000000a0e0b7224 */ /* 0x040fe200078e020b */
[----:B------:R-:W-:Y:S01]  /*1ec0*/  ISETP.GT.U32.AND P0, PT, R14, R12, PT ;  /* 0x0000000c0e00720c */ /* 0x000fe20003f04070 */
[----:B------:R-:W-:Y:S01]  /*1ed0*/  IMAD.HI.U32 R10, R7, R15, RZ ;  /* 0x0000000f070a7227 */ /* 0x000fe200078e00ff */
[----:B------:R-:W-:-:S03]  /*1ee0*/  ISETP.GE.AND P4, PT, R5, RZ, PT ;  /* 0x000000ff0500720c */ /* 0x000fc60003f86270 */
[----:B0-----:R-:W-:Y:S02]  /*1ef0*/  IMAD.MOV.U32 R0, RZ, RZ, R2 ;  /* 0x000000ffff007224 */ /* 0x001fe400078e0002 */
[----:B------:R-:W-:Y:S02]  /*1f00*/  IMAD.MOV R10, RZ, RZ, -R10 ;  /* 0x000000ffff0a7224 */ /* 0x000fe400078e0a0a */
[----:B------:R-:W-:Y:S01]  /*1f10*/  @!P3 IMAD.MOV R0, RZ, RZ, -R0 ;  /* 0x000000ffff00b224 */ /* 0x000fe200078e0a00 */
[C---:B------:R-:W-:Y:S01]  /*1f20*/  ISETP.GT.U32.AND P3, PT, R14.reuse, R6, PT ;  /* 0x000000060e00720c */ /* 0x040fe20003f64070 */
[C---:B------:R-:W-:Y:S02]  /*1f30*/  IMAD R15, R14.reuse, R10, R15 ;  /* 0x0000000a0e0f7224 */ /* 0x040fe400078e020f */
[----:B------:R-:W-:Y:S01]  /*1f40*/  @!P6 IMAD.IADD R13, R13, 0x1, -R14 ;  /* 0x000000010d0de824 */ /* 0x000fe200078e0a0e */
[----:B------:R0:W-:Y:S01]  /*1f50*/  STL [R1+0xcc], R0 ;  /* 0x0000cc0001007387 */ /* 0x0001e20000100800 */
[C---:B------:R-:W-:Y:S01]  /*1f60*/  VIADD R9, R29.reuse, 0x61 ;  /* 0x000000611d097836 */ /* 0x040fe20000000000 */
[----:B------:R-:W-:Y:S01]  /*1f70*/  ISETP.GT.U32.AND P6, PT, R14, R15, PT ;  /* 0x0000000f0e00720c */ /* 0x000fe20003fc4070 */
[----:B------:R-:W-:-:S02]  /*1f80*/  VIADD R5, R29, 0x63 ;  /* 0x000000631d057836 */ /* 0x000fc40000000000 */
[----:B------:R-:W-:Y:S01]  /*1f90*/  VIADD R2, R29, 0x62 ;  /* 0x000000621d027836 */ /* 0x000fe20000000000 */
[----:B------:R-:W-:Y:S01]  /*1fa0*/  IABS R17, R9 ;  /* 0x0000000900117213 */ /* 0x000fe20000000000 */
[--C-:B------:R-:W-:Y:S01]  /*1fb0*/  @!P0 IMAD.IADD R12, R12, 0x1, -R14.reuse ;  /* 0x000000010c0c8824 */ /* 0x100fe200078e0a0e */
[----:B------:R-:W-:Y:S01]  /*1fc0*/  ISETP.GT.U32.AND P0, PT, R14, R11, PT ;  /* 0x0000000b0e00720c */ /* 0x000fe20003f04070 */
[----:B------:R-:W-:Y:S01]  /*1fd0*/  @!P3 IMAD.IADD R6, R6, 0x1, -R14 ;  /* 0x000000010606b824 */ /* 0x000fe200078e0a0e */
[----:B------:R-:W-:Y:S01]  /*1fe0*/  IABS R16, R5 ;  /* 0x0000000500107213 */ /* 0x000fe20000000000 */
[----:B0-----:R-:W-:Y:S01]  /*1ff0*/  IMAD.MOV.U32 R0, RZ, RZ, R12 ;  /* 0x000000ffff007224 */ /* 0x001fe200078e000c */
[----:B------:R-:W-:Y:S01]  /*2000*/  IABS R10, R2 ;  /* 0x00000002000a7213 */ /* 0x000fe20000000000 */
[----:B------:R-:W-:Y:S01]  /*2010*/  IMAD.MOV.U32 R3, RZ, RZ, R13 ;  /* 0x000000ffff037224 */ /* 0x000fe200078e000d */
[----:B------:R-:W-:Y:S01]  /*2020*/  ISETP.GE.AND P3, PT, R4, RZ, PT ;  /* 0x000000ff0400720c */ /* 0x000fe20003f66270 */
[----:B------:R-:W-:-:S02]  /*2030*/  IMAD.MOV.U32 R4, RZ, RZ, R17 ;  /* 0x000000ffff047224 */ /* 0x000fc400078e0011 */
[----:B------:R-:W-:-:S04]  /*2040*/  IMAD.HI.U32 R17, R7, R16, RZ ;  /* 0x0000001007117227 */ /* 0x000fc800078e00ff */
[----:B------:R-:W-:-:S04]  /*2050*/  IMAD.HI.U32 R18, R7, R10, RZ ;  /* 0x0000000a07127227 */ /* 0x000fc800078e00ff */
[--C-:B------:R-:W-:Y:S01]  /*2060*/  @!P6 IMAD.IADD R15, R15, 0x1, -R14.reuse ;  /* 0x000000010f0fe824 */ /* 0x100fe200078e0a0e */
[----:B------:R-:W-:Y:S01]  /*2070*/  IADD3 R12, -R18, RZ, RZ ;  /* 0x000000ff120c7210 */ /* 0x000fe20007ffe1ff */
[----:B------:R-:W-:Y:S02]  /*2080*/  IMAD.MOV R17, RZ, RZ, -R17 ;  /* 0x000000ffff117224 */ /* 0x000fe400078e0a11 */
[----:B------:R-:W-:Y:S01]  /*2090*/  @!P0 IMAD.IADD R11, R11, 0x1, -R14 ;  /* 0x000000010b0b8824 */ /* 0x000fe200078e0a0e */
[----:B------:R-:W-:Y:S01]  /*20a0*/  ISETP.GE.AND P0, PT, R5, RZ, PT ;  /* 0x000000ff0500720c */ /* 0x000fe20003f06270 */
[----:B------:R-:W-:Y:S01]  /*20b0*/  @!P5 IMAD.MOV R0, RZ, RZ, -R0 ;  /* 0x000000ffff00d224 */ /* 0x000fe200078e0a00 */
[C---:B------:R-:W-:Y:S01]  /*20c0*/  ISETP.GT.U32.AND P6, PT, R14.reuse, R15, PT ;  /* 0x0000000f0e00720c */ /* 0x040fe20003fc4070 */
[----:B------:R-:W-:Y:S01]  /*20d0*/  IMAD.HI.U32 R5, R7, R4, RZ ;  /* 0x0000000407057227 */ /* 0x000fe200078e00ff */
[C---:B------:R-:W-:Y:S02]  /*20e0*/  ISETP.GT.U32.AND P5, PT, R14.reuse, R11, PT ;  /* 0x0000000b0e00720c */ /* 0x040fe40003fa4070 */
[----:B------:R0:W-:Y:S01]  /*20f0*/  STL [R1+0xd0], R0 ;  /* 0x0000d00001007387 */ /* 0x0001e20000100800 */
[----:B------:R-:W-:-:S02]  /*2100*/  IMAD R16, R14, R17, R16 ;  /* 0x000000110e107224 */ /* 0x000fc400078e0210 */
[----:B------:R-:W-:Y:S02]  /*2110*/  IMAD.MOV R5, RZ, RZ, -R5 ;  /* 0x000000ffff057224 */ /* 0x000fe400078e0a05 */
[C---:B------:R-:W-:Y:S02]  /*2120*/  IMAD R10, R14.reuse, R12, R10 ;  /* 0x0000000c0e0a7224 */ /* 0x040fe400078e020a */
[----:B------:R-:W-:Y:S01]  /*2130*/  @!P2 IMAD.MOV R3, RZ, RZ, -R3 ;  /* 0x000000ffff03a224 */ /* 0x000fe200078e0a03 */
[C---:B------:R-:W-:Y:S01]  /*2140*/  ISETP.GT.U32.AND P2, PT, R14.reuse, R16, PT ;  /* 0x000000100e00720c */ /* 0x040fe20003f44070 */
[C---:B------:R-:W-:Y:S02]  /*2150*/  IMAD R4, R14.reuse, R5, R4 ;  /* 0x000000050e047224 */ /* 0x040fe400078e0204 */
[----:B0-----:R-:W-:Y:S01]  /*2160*/  IMAD.MOV.U32 R0, RZ, RZ, R6 ;  /* 0x000000ffff007224 */ /* 0x001fe200078e0006 */
[----:B------:R-:W-:Y:S01]  /*2170*/  STL [R1+0xd4], R3 ;  /* 0x0000d40301007387 */ /* 0x000fe20000100800 */
[----:B------:R-:W-:Y:S01]  /*2180*/  @!P6 IMAD.IADD R15, R15, 0x1, -R14 ;  /* 0x000000010f0fe824 */ /* 0x000fe200078e0a0e */
[C---:B------:R-:W-:Y:S01]  /*2190*/  ISETP.GT.U32.AND P6, PT, R14.reuse, R4, PT ;  /* 0x000000040e00720c */ /* 0x040fe20003fc4070 */
[----:B------:R-:W-:Y:S01]  /*21a0*/  @!P4 IMAD.MOV R0, RZ, RZ, -R0 ;  /* 0x000000ffff00c224 */ /* 0x000fe200078e0a00 */
[----:B------:R-:W-:Y:S01]  /*21b0*/  ISETP.GT.U32.AND P4, PT, R14, R10, PT ;  /* 0x0000000a0e00720c */ /* 0x000fe20003f84070 */
[----:B------:R-:W-:-:S02]  /*21c0*/  VIADD R17, R29, 0x60 ;  /* 0x000000601d117836 */ /* 0x000fc40000000000 */
[--C-:B------:R-:W-:Y:S01]  /*21d0*/  @!P5 IMAD.IADD R11, R11, 0x1, -R14.reuse ;  /* 0x000000010b0bd824 */ /* 0x100fe200078e0a0e */
[----:B------:R-:W-:Y:S01]  /*21e0*/  ISETP.GE.AND P5, PT, R2, RZ, PT ;  /* 0x000000ff0200720c */ /* 0x000fe20003fa6270 */
[----:B------:R-:W-:Y:S01]  /*21f0*/  VIADD R2, R29, 0x5f ;  /* 0x0000005f1d027836 */ /* 0x000fe20000000000 */
[----:B------:R-:W-:Y:S01]  /*2200*/  IABS R5, R17 ;  /* 0x0000001100057213 */ /* 0x000fe20000000000 */
[----:B------:R-:W-:Y:S01]  /*2210*/  @!P2 IMAD.IADD R16, R16, 0x1, -R14 ;  /* 0x000000011010a824 */ /* 0x000fe200078e0a0e */
[----:B------:R-:W-:Y:S01]  /*2220*/  ISETP.GE.AND P2, PT, R9, RZ, PT ;  /* 0x000000ff0900720c */ /* 0x000fe20003f46270 */
[----:B------:R0:W-:Y:S01]  /*2230*/  STL [R1+0xd8], R0 ;  /* 0x0000d80001007387 */ /* 0x0001e20000100800 */
[----:B------:R-:W-:Y:S01]  /*2240*/  IABS R6, R2 ;  /* 0x0000000200067213 */ /* 0x000fe20000000000 */
[----:B------:R-:W-:-:S04]  /*2250*/  IMAD.HI.U32 R9, R7, R5, RZ ;  /* 0x0000000507097227 */ /* 0x000fc800078e00ff */
[--C-:B------:R-:W-:Y:S01]  /*2260*/  @!P4 IMAD.IADD R10, R10, 0x1, -R14.reuse ;  /* 0x000000010a0ac824 */ /* 0x100fe200078e0a0e */
[----:B------:R-:W-:Y:S01]  /*2270*/  ISETP.GT.U32.AND P4, PT, R14, R16, PT ;  /* 0x000000100e00720c */ /* 0x000fe20003f84070 */
[----:B------:R-:W-:Y:S02]  /*2280*/  @!P6 IMAD.IADD R4, R4, 0x1, -R14 ;  /* 0x000000010404e824 */ /* 0x000fe400078e0a0e */
[----:B0-----:R-:W-:Y:S01]  /*2290*/  IMAD.MOV.U32 R0, RZ, RZ, R11 ;  /* 0x000000ffff007224 */ /* 0x001fe200078e000b */
[----:B------:R-:W-:Y:S01]  /*22a0*/  ISETP.GT.U32.AND P6, PT, R14, R10, PT ;  /* 0x0000000a0e00720c */ /* 0x000fe20003fc4070 */
[----:B------:R-:W-:Y:S02]  /*22b0*/  IMAD.MOV R9, RZ, RZ, -R9 ;  /* 0x000000ffff097224 */ /* 0x000fe400078e0a09 */
[----:B------:R-:W-:Y:S01]  /*22c0*/  IMAD.HI.U32 R11, R7, R6, RZ ;  /* 0x00000006070b7227 */ /* 0x000fe200078e00ff */
[----:B------:R-:W-:Y:S02]  /*22d0*/  @!P1 IADD3 R0, -R0, RZ, RZ ;  /* 0x000000ff00009210 */ /* 0x000fe40007ffe1ff */
[C---:B------:R-:W-:Y:S01]  /*22e0*/  ISETP.GT.U32.AND P1, PT, R14.reuse, R4, PT ;  /* 0x000000040e00720c */ /* 0x040fe20003f24070 */
[----:B------:R-:W-:-:S02]  /*22f0*/  IMAD R5, R14, R9, R5 ;  /* 0x000000090e057224 */ /* 0x000fc400078e0205 */
[----:B------:R-:W-:Y:S01]  /*2300*/  IMAD.MOV R11, RZ, RZ, -R11 ;  /* 0x000000ffff0b7224 */ /* 0x000fe200078e0a0b */
[----:B------:R0:W-:Y:S01]  /*2310*/  STL [R1+0xdc], R0 ;  /* 0x0000dc0001007387 */ /* 0x0001e20000100800 */
[----:B------:R-:W-:Y:S01]  /*2320*/  @!P4 IMAD.IADD R16, R16, 0x1, -R14 ;  /* 0x000000011010c824 */ /* 0x000fe200078e0a0e */
[C---:B------:R-:W-:Y:S01]  /*2330*/  ISETP.GT.U32.AND P4, PT, R14.reuse, R5, PT ;  /* 0x000000050e00720c */ /* 0x040fe20003f84070 */
[----:B------:R-:W-:Y:S02]  /*2340*/  IMAD R6, R14, R11, R6 ;  /* 0x0000000b0e067224 */ /* 0x000fe400078e0206 */
[----:B------:R-:W-:Y:S02]  /*2350*/  @!P6 IMAD.IADD R10, R10, 0x1, -R14 ;  /* 0x000000010a0ae824 */ /* 0x000fe400078e0a0e */
[C---:B------:R-:W-:Y:S01]  /*2360*/  VIADD R12, R29.reuse, 0x5e ;  /* 0x0000005e1d0c7836 */ /* 0x040fe20000000000 */
[----:B------:R-:W-:Y:S01]  /*2370*/  ISETP.GT.U32.AND P6, PT, R14, R6, PT ;  /* 0x000000060e00720c */ /* 0x000fe20003fc4070 */
[----:B------:R-:W-:-:S02]  /*2380*/  VIADD R9, R29, 0x5d ;  /* 0x0000005d1d097836 */ /* 0x000fc40000000000 */
[----:B------:R-:W-:Y:S01]  /*2390*/  IMAD.MOV.U32 R3, RZ, RZ, R15 ;  /* 0x000000ffff037224 */ /* 0x000fe200078e000f */
[----:B------:R-:W-:Y:S01]  /*23a0*/  IABS R19, R12 ;  /* 0x0000000c00137213 */ /* 0x000fe20000000000 */
[----:B0-----:R-:W-:Y:S01]  /*23b0*/  IMAD.MOV.U32 R0, RZ, RZ, R16 ;  /* 0x000000ffff007224 */ /* 0x001fe200078e0010 */
[----:B------:R-:W-:Y:S01]  /*23c0*/  IABS R11, R9 ;  /* 0x00000009000b7213 */ /* 0x000fe20000000000 */
[----:B------:R-:W-:Y:S01]  /*23d0*/  @!P4 IMAD.IADD R5, R5, 0x1, -R14 ;  /* 0x000000010505c824 */ /* 0x000fe200078e0a0e */
[----:B------:R-:W-:Y:S01]  /*23e0*/  ISETP.GE.AND P4, PT, R2, RZ, PT ;  /* 0x000000ff0200720c */ /* 0x000fe20003f86270 */
[----:B------:R-:W-:-:S04]  /*23f0*/  IMAD.HI.U32 R20, R7, R19, RZ ;  /* 0x0000001307147227 */ /* 0x000fc800078e00ff */
[----:B------:R-:W-:Y:S01]  /*2400*/  @!P6 IMAD.IADD R6, R6, 0x1, -R14 ;  /* 0x000000010606e824 */ /* 0x000fe200078e0a0e */
[C---:B------:R-:W-:Y:S01]  /*2410*/  ISETP.GT.U32.AND P6, PT, R14.reuse, R5, PT ;  /* 0x000000050e00720c */ /* 0x040fe20003fc4070 */
[----:B------:R-:W-:Y:S02]  /*2420*/  @!P3 IMAD.MOV R3, RZ, RZ, -R3 ;  /* 0x000000ffff03b224 */ /* 0x000fe400078e0a03 */
[----:B------:R-:W-:Y:S01]  /*2430*/  @!P0 IMAD.MOV R0, RZ, RZ, -R0 ;  /* 0x000000ffff008224 */ /* 0x000fe200078e0a00 */
[----:B------:R-:W-:Y:S01]  /*2440*/  ISETP.GT.U32.AND P0, PT, R14, R6, PT ;  /* 0x000000060e00720c */ /* 0x000fe20003f04070 */
[----:B------:R-:W-:Y:S01]  /*2450*/  IMAD.MOV R20, RZ, RZ, -R20 ;  /* 0x000000ffff147224 */ /* 0x000fe200078e0a14 */
[----:B------:R0:W-:Y:S01]  /*2460*/  STL [R1+0xe0], R3 ;  /* 0x0000e00301007387 */ /* 0x0001e20000100800 */
[----:B------:R-:W-:-:S03]  /*2470*/  IMAD.HI.U32 R18, R7, R11, RZ ;  /* 0x0000000b07127227 */ /* 0x000fc600078e00ff */
[----:B------:R1:W-:Y:S01]  /*2480*/  STL [R1+0xe4], R0 ;  /* 0x0000e40001007387 */ /* 0x0003e20000100800 */
[----:B------:R-:W-:Y:S01]  /*2490*/  @!P1 IMAD.IADD R4, R4, 0x1, -R14 ;  /* 0x0000000104049824 */ /* 0x000fe200078e0a0e */
[----:B------:R-:W-:Y:S01]  /*24a0*/  ISETP.GE.AND P1, PT, R17, RZ, PT ;  /* 0x000000ff1100720c */ /* 0x000fe20003f26270 */
[C---:B------:R-:W-:Y:S02]  /*24b0*/  IMAD R2, R14.reuse, R20, R19 ;  /* 0x000000140e027224 */ /* 0x040fe400078e0213 */
[----:B------:R-:W-:Y:S02]  /*24c0*/  IMAD.MOV R18, RZ, RZ, -R18 ;  /* 0x000000ffff127224 */ /* 0x000fe400078e0a12 */
[----:B0-----:R-:W-:Y:S01]  /*24d0*/  IMAD.MOV.U32 R3, RZ, RZ, R10 ;  /* 0x000000ffff037224 */ /* 0x001fe200078e000a */
[----:B------:R-:W-:Y:S01]  /*24e0*/  ISETP.GT.U32.AND P3, PT, R14, R2, PT ;  /* 0x000000020e00720c */ /* 0x000fe20003f64070 */
[----:B------:R-:W-:Y:S02]  /*24f0*/  VIADD R13, R29, 0x5c ;  /* 0x0000005c1d0d7836 */ /* 0x000fe40000000000 */
[----:B-1----:R-:W-:-:S02]  /*2500*/  IMAD.MOV.U32 R0, RZ, RZ, R4 ;  /* 0x000000ffff007224 */ /* 0x002fc400078e0004 */
[----:B------:R-:W-:Y:S01]  /*2510*/  IMAD R10, R14, R18, R11 ;  /* 0x000000120e0a7224 */ /* 0x000fe200078e020b */
[----:B------:R-:W-:Y:S01]  /*2520*/  IABS R17, R13 ;  /* 0x0000000d00117213 */ /* 0x000fe20000000000 */
[----:B------:R-:W-:Y:S01]  /*2530*/  @!P5 IMAD.MOV R3, RZ, RZ, -R3 ;  /* 0x000000ffff03d224 */ /* 0x000fe200078e0a03 */
[----:B------:R-:W-:Y:S01]  /*2540*/  @!P2 IADD3 R0, -R0, RZ, RZ ;  /* 0x000000ff0000a210 */ /* 0x000fe20007ffe1ff */
[----:B------:R-:W-:Y:S01]  /*2550*/  @!P6 IMAD.IADD R5, R5, 0x1, -R14 ;  /* 0x000000010505e824 */ /* 0x000fe200078e0a0e */
[----:B------:R-:W-:Y:S01]  /*2560*/  ISETP.GT.U32.AND P6, PT, R14, R10, PT ;  /* 0x0000000a0e00720c */ /* 0x000fe20003fc4070 */
[----:B------:R-:W-:Y:S01]  /*2570*/  IMAD.HI.U32 R4, R7, R17, RZ ;  /* 0x0000001107047227 */ /* 0x000fe200078e00ff */
[----:B------:R-:W-:Y:S01]  /*2580*/  STL [R1+0xf4], R3 ;  /* 0x0000f40301007387 */ /* 0x000fe20000100800 */
[----:B------:R-:W-:Y:S02]  /*2590*/  ISETP.GE.AND P2, PT, R9, RZ, PT ;  /* 0x000000ff0900720c */ /* 0x000fe40003f46270 */
[----:B------:R-:W-:Y:S01]  /*25a0*/  VIADD R9, R29, 0x5b ;  /* 0x0000005b1d097836 */ /* 0x000fe20000000000 */
[----:B------:R0:W-:Y:S01]  /*25b0*/  STL [R1+0xfc], R0 ;  /* 0x0000fc0001007387 */ /* 0x0001e20000100800 */
[----:B------:R-:W-:Y:S01]  /*25c0*/  IMAD.MOV R4, RZ, RZ, -R4 ;  /* 0x000000ffff047224 */ /* 0x000fe200078e0a04 */
[----:B------:R-:W-:Y:S01]  /*25d0*/  ISETP.GE.AND P5, PT, R12, RZ, PT ;  /* 0x000000ff0c00720c */ /* 0x000fe20003fa6270 */
[--C-:B------:R-:W-:Y:S01]  /*25e0*/  @!P0 IMAD.IADD R6, R6, 0x1, -R14.reuse ;  /* 0x0000000106068824 */ /* 0x100fe200078e0a0e */
[----:B------:R-:W-:Y:S01]  /*25f0*/  ISETP.GE.AND P0, PT, R13, RZ, PT ;  /* 0x000000ff0d00720c */ /* 0x000fe20003f06270 */
[--C-:B------:R-:W-:Y:S01]  /*2600*/  @!P3 IMAD.IADD R2, R2, 0x1, -R14.reuse ;  /* 0x000000010202b824 */ /* 0x100fe200078e0a0e */
[----:B------:R-:W-:Y:S01]  /*2610*/  IABS R13, R9 ;  /* 0x00000009000d7213 */ /* 0x000fe20000000000 */
[----:B------:R-:W-:Y:S01]  /*2620*/  IMAD R19, R14, R4, R17 ;  /* 0x000000040e137224 */ /* 0x000fe200078e0211 */
[----:B------:R-:W-:Y:S01]  /*2630*/  ISETP.GE.AND P3, PT, R9, RZ, PT ;  /* 0x000000ff0900720c */ /* 0x000fe20003f66270 */
[----:B------:R-:W-:Y:S01]  /*2640*/  @!P6 IMAD.IADD R10, R10, 0x1, -R14 ;  /* 0x000000010a0ae824 */ /* 0x000fe200078e0a0e */
[----:B------:R-:W-:Y:S01]  /*2650*/  ISETP.GT.U32.AND P6, PT, R14, R2, PT ;  /* 0x000000020e00720c */ /* 0x000fe20003fc4070 */
[----:B0-----:R-:W-:-:S02]  /*2660*/  IMAD.MOV.U32 R0, RZ, RZ, R5 ;  /* 0x000000ffff007224 */ /* 0x001fc400078e0005 */
[----:B------:R-:W-:-:S04]  /*2670*/  IMAD.HI.U32 R5, R7, R13, RZ ;  /* 0x0000000d07057227 */ /* 0x000fc800078e00ff */
[----:B------:R-:W-:Y:S01]  /*2680*/  @!P1 IMAD.MOV R0, RZ, RZ, -R0 ;  /* 0x000000ffff009224 */ /* 0x000fe200078e0a00 */
[C---:B------:R-:W-:Y:S01]  /*2690*/  ISETP.GT.U32.AND P1, PT, R14.reuse, R10, PT ;  /* 0x0000000a0e00720c */ /* 0x040fe20003f24070 */
[----:B------:R-:W-:Y:S02]  /*26a0*/  IMAD.MOV R5, RZ, RZ, -R5 ;  /* 0x000000ffff057224 */ /* 0x000fe400078e0a05 */
[C---:B------:R-:W-:Y:S01]  /*26b0*/  VIADD R11, R29.reuse, 0x5a ;  /* 0x0000005a1d0b7836 */ /* 0x040fe20000000000 */
[----:B------:R0:W-:Y:S01]  /*26c0*/  STL [R1+0x100], R0 ;  /* 0x0001000001007387 */ /* 0x0001e20000100800 */
[C---:B------:R-:W-:Y:S02]  /*26d0*/  VIADD R9, R29.reuse, 0x59 ;  /* 0x000000591d097836 */ /* 0x040fe40000000000 */
[----:B------:R-:W-:Y:S01]  /*26e0*/  IMAD R13, R14, R5, R13 ;  /* 0x000000050e0d7224 */ /* 0x000fe200078e020d */
[----:B------:R-:W-:Y:S01]  /*26f0*/  IABS R15, R11 ;  /* 0x0000000b000f7213 */ /* 0x000fe20000000000 */
[----:B------:R-:W-:Y:S01]  /*2700*/  @!P6 IMAD.IADD R2, R2, 0x1, -R14 ;  /* 0x000000010202e824 */ /* 0x000fe200078e0a0e */
[----:B------:R-:W-:Y:S01]  /*2710*/  IABS R17, R9 ;  /* 0x0000000900117213 */ /* 0x000fe20000000000 */
[----:B------:R-:W-:Y:S01]  /*2720*/  VIADD R4, R29, 0x58 ;  /* 0x000000581d047836 */ /* 0x000fe20000000000 */
[----:B------:R-:W-:Y:S01]  /*2730*/  ISETP.GT.U32.AND P6, PT, R14, R13, PT ;  /* 0x0000000d0e00720c */ /* 0x000fe20003fc4070 */
[----:B------:R-:W-:-:S03]  /*2740*/  IMAD.HI.U32 R5, R7, R15, RZ ;  /* 0x0000000f07057227 */ /* 0x000fc600078e00ff */
[----:B------:R-:W-:Y:S01]  /*2750*/  IABS R16, R4 ;  /* 0x0000000400107213 */ /* 0x000fe20000000000 */
[----:B0-----:R-:W-:Y:S02]  /*2760*/  IMAD.MOV.U32 R0, RZ, RZ, R6 ;  /* 0x000000ffff007224 */ /* 0x001fe400078e0006 */
[----:B------:R-:W-:-:S04]  /*2770*/  IMAD.HI.U32 R6, R7, R17, RZ ;  /* 0x0000001107067227 */ /* 0x000fc800078e00ff */
[----:B------:R-:W-:Y:S01]  /*2780*/  @!P4 IMAD.MOV R0, RZ, RZ, -R0 ;  /* 0x000000ffff00c224 */ /* 0x000fe200078e0a00 */
[----:B------:R-:W-:Y:S01]  /*2790*/  ISETP.GT.U32.AND P4, PT, R14, R19, PT ;  /* 0x000000130e00720c */ /* 0x000fe20003f84070 */
[--C-:B------:R-:W-:Y:S01]  /*27a0*/  @!P1 IMAD.IADD R10, R10, 0x1, -R14.reuse ;  /* 0x000000010a0a9824 */ /* 0x100fe200078e0a0e */
[----:B------:R-:W-:Y:S01]  /*27b0*/  ISETP.GE.AND P1, PT, R11, RZ, PT ;  /* 0x000000ff0b00720c */ /* 0x000fe20003f26270 */
[----:B------:R-:W-:Y:S01]  /*27c0*/  IMAD.MOV R11, RZ, RZ, -R5 ;  /* 0x000000ffff0b7224 */ /* 0x000fe200078e0a05 */
[----:B------:R0:W-:Y:S01]  /*27d0*/  STL [R1+0x104], R0 ;  /* 0x0001040001007387 */ /* 0x0001e20000100800 */
[----:B------:R-:W-:Y:S01]  /*27e0*/  IADD3 R6, -R6, RZ, RZ ;  /* 0x000000ff06067210 */ /* 0x000fe20007ffe1ff */
[----:B------:R-:W-:Y:S02]  /*27f0*/  @!P6 IMAD.IADD R13, R13, 0x1, -R14 ;  /* 0x000000010d0de824 */ /* 0x000fe400078e0a0e */
[C---:B------:R-:W-:Y:S02]  /*2800*/  IMAD R15, R14.reuse, R11, R15 ;  /* 0x0000000b0e0f7224 */ /* 0x040fe400078e020f */
[C---:B------:R-:W-:Y:S01]  /*2810*/  IMAD R17, R14.reuse, R6, R17 ;  /* 0x000000060e117224 */ /* 0x040fe200078e0211 */
[----:B------:R-:W-:Y:S01]  /*2820*/  ISETP.GT.U32.AND P6, PT, R14, R13, PT ;  /* 0x0000000d0e00720c */ /* 0x000fe20003fc4070 */
[----:B------:R-:W-:-:S04]  /*2830*/  IMAD.HI.U32 R5, R7, R16, RZ ;  /* 0x0000001007057227 */ /* 0x000fc800078e00ff */
[----:B------:R-:W-:Y:S01]  /*2840*/  @!P4 IMAD.IADD R19, R19, 0x1, -R14 ;  /* 0x000000011313c824 */ /* 0x000fe200078e0a0e */
[----:B------:R-:W-:Y:S01]  /*2850*/  ISETP.GE.AND P4, PT, R9, RZ, PT ;  /* 0x000000ff0900720c */ /* 0x000fe20003f86270 */
[----:B0-----:R-:W-:Y:S02]  /*2860*/  IMAD.MOV.U32 R0, RZ, RZ, R2 ;  /* 0x000000ffff007224 */ /* 0x001fe400078e0002 */
[----:B------:R-:W-:Y:S02]  /*2870*/  IMAD.MOV R5, RZ, RZ, -R5 ;  /* 0x000000ffff057224 */ /* 0x000fe400078e0a05 */
[----:B------:R-:W-:Y:S01]  /*2880*/  @!P5 IMAD.MOV R0, RZ, RZ, -R0 ;  /* 0x000000ffff00d224 */ /* 0x000fe200078e0a00 */
[C---:B------:R-:W-:Y:S01]  /*2890*/  ISETP.GT.U32.AND P5, PT, R14.reuse, R19, PT ;  /* 0x000000130e00720c */ /* 0x040fe20003fa4070 */
[----:B------:R-:W-:Y:S02]  /*28a0*/  VIADD R11, R29, 0x57 ;  /* 0x000000571d0b7836 */ /* 0x000fe40000000000 */
[C---:B------:R-:W-:Y:S01]  /*28b0*/  IMAD R16, R14.reuse, R5, R16 ;  /* 0x000000050e107224 */ /* 0x040fe200078e0210 */
[----:B------:R0:W-:Y:S01]  /*28c0*/  STL [R1+0x108], R0 ;  /* 0x0001080001007387 */ /* 0x0001e20000100800 */
[----:B------:R-:W-:Y:S01]  /*28d0*/  @!P6 IMAD.IADD R13, R13, 0x1, -R14 ;  /* 0x000000010d0de824 */ /* 0x000fe200078e0a0e */
[----:B------:R-:W-:Y:S01]  /*28e0*/  IABS R18, R11 ;  /* 0x0000000b00127213 */ /* 0x000fe20000000000 */
[C---:B------:R-:W-:Y:S01]  /*28f0*/  VIADD R6, R29.reuse, 0x56 ;  /* 0x000000561d067836 */ /* 0x040fe20000000000 */
[----:B------:R-:W-:Y:S01]  /*2900*/  ISETP.GT.U32.AND P6, PT, R14, R16, PT ;  /* 0x000000100e00720c */ /* 0x000fe20003fc4070 */
[----:B------:R-:W-:-:S02]  /*2910*/  VIADD R12, R29, 0x54 ;  /* 0x000000541d0c7836 */ /* 0x000fc40000000000 */
[----:B------:R-:W-:Y:S01]  /*2920*/  IMAD.HI.U32 R20, R7, R18, RZ ;  /* 0x0000001207147227 */ /* 0x000fe200078e00ff */
[----:B------:R-:W-:Y:S02]  /*2930*/  IABS R9, R6 ;  /* 0x0000000600097213 */ /* 0x000fe40000000000 */
[----:B------:R-:W-:Y:S01]  /*2940*/  IABS R5, R12 ;  /* 0x0000000c00057213 */ /* 0x000fe20000000000 */
[----:B0-----:R-:W-:Y:S02]  /*2950*/  IMAD.MOV.U32 R0, RZ, RZ, R10 ;  /* 0x000000ffff007224 */ /* 0x001fe400078e000a */
[----:B------:R-:W-:Y:S01]  /*2960*/  @!P5 IMAD.IADD R19, R19, 0x1, -R14 ;  /* 0x000000011313d824 */ /* 0x000fe200078e0a0e */
[C---:B------:R-:W-:Y:S01]  /*2970*/  ISETP.GT.U32.AND P5, PT, R14.reuse, R17, PT ;  /* 0x000000110e00720c */ /* 0x040fe20003fa4070 */
[----:B------:R-:W-:Y:S01]  /*2980*/  @!P2 IMAD.MOV R0, RZ, RZ, -R0 ;  /* 0x000000ffff00a224 */ /* 0x000fe200078e0a00 */
[----:B------:R-:W-:Y:S01]  /*2990*/  ISETP.GT.U32.AND P2, PT, R14, R15, PT ;  /* 0x0000000f0e00720c */ /* 0x000fe20003f44070 */
[----:B------:R-:W-:-:S02]  /*29a0*/  IMAD.MOV R20, RZ, RZ, -R20 ;  /* 0x000000ffff147224 */ /* 0x000fc400078e0a14 */
[--C-:B------:R-:W-:Y:S01]  /*29b0*/  @!P6 IMAD.IADD R16, R16, 0x1, -R14.reuse ;  /* 0x000000011010e824 */ /* 0x100fe200078e0a0e */
[----:B------:R0:W-:Y:S01]  /*29c0*/  STL [R1+0x114], R0 ;  /* 0x0001140001007387 */ /* 0x0001e20000100800 */
[----:B------:R-:W-:Y:S02]  /*29d0*/  IMAD.MOV.U32 R3, RZ, RZ, R19 ;  /* 0x000000ffff037224 */ /* 0x000fe400078e0013 */
[----:B------:R-:W-:Y:S02]  /*29e0*/  VIADD R2, R29, 0x55 ;  /* 0x000000551d027836 */ /* 0x000fe40000000000 */
[----:B------:R-:W-:Y:S01]  /*29f0*/  @!P0 IMAD.MOV R3, RZ, RZ, -R3 ;  /* 0x000000ffff038224 */ /* 0x000fe200078e0a03 */
[----:B------:R-:W-:Y:S01]  /*2a00*/  ISETP.GT.U32.AND P0, PT, R14, R16, PT ;  /* 0x000000100e00720c */ /* 0x000fe20003f04070 */
[--C-:B------:R-:W-:Y:S01]  /*2a10*/  @!P5 IMAD.IADD R17, R17, 0x1, -R14.reuse ;  /* 0x000000011111d824 */ /* 0x100fe200078e0a0e */
[----:B------:R-:W-:Y:S01]  /*2a20*/  IABS R10, R2 ;  /* 0x00000002000a7213 */ /* 0x000fe20000000000 */
[----:B------:R-:W-:Y:S01]  /*2a30*/  @!P2 IMAD.IADD R15, R15, 0x1, -R14 ;  /* 0x000000010f0fa824 */ /* 0x000fe200078e0a0e */
[----:B------:R-:W-:Y:S01]  /*2a40*/  ISETP.GE.AND P2, PT, R4, RZ, PT ;  /* 0x000000ff0400720c */ /* 0x000fe20003f46270 */
[----:B0-----:R-:W-:Y:S01]  /*2a50*/  IMAD.MOV.U32 R0, RZ, RZ, R13 ;  /* 0x000000ffff007224 */ /* 0x001fe200078e000d */
[C---:B------:R-:W-:Y:S01]  /*2a60*/  ISETP.GT.U32.AND P6, PT, R14.reuse, R17, PT ;  /* 0x000000110e00720c */ /* 0x040fe20003fc4070 */
[----:B------:R-:W-:Y:S01]  /*2a70*/  IMAD.HI.U32 R4, R7, R9, RZ ;  /* 0x0000000907047227 */ /* 0x000fe200078e00ff */
[C---:B------:R-:W-:Y:S01]  /*2a80*/  ISETP.GT.U32.AND P5, PT, R14.reuse, R15, PT ;  /* 0x0000000f0e00720c */ /* 0x040fe20003fa4070 */
[----:B------:R-:W-:Y:S02]  /*2a90*/  STL [R1+0x118], R3 ;  /* 0x0001180301007387 */ /* 0x000fe40000100800 */
[----:B------:R-:W-:Y:S01]  /*2aa0*/  @!P3 IMAD.MOV R0, RZ, RZ, -R0 ;  /* 0x000000ffff00b224 */ /* 0x000fe200078e0a00 */
[----:B------:R-:W-:Y:S01]  /*2ab0*/  ISETP.GE.AND P3, PT, R11, RZ, PT ;  /* 0x000000ff0b00720c */ /* 0x000fe20003f66270 */
[----:B------:R-:W-:Y:S01]  /*2ac0*/  IMAD R11, R14, R20, R18 ;  /* 0x000000140e0b7224 */ /* 0x000fe200078e0212 */
[----:B------:R-:W-:Y:S01]  /*2ad0*/  IADD3 R4, -R4, RZ, RZ ;  /* 0x000000ff04047210 */ /* 0x000fe20007ffe1ff */
[----:B------:R-:W-:Y:S01]  /*2ae0*/  IMAD.HI.U32 R18, R7, R5, RZ ;  /* 0x0000000507127227 */ /* 0x000fe200078e00ff */
[----:B------:R0:W-:Y:S03]  /*2af0*/  STL [R1+0x138], R0 ;  /* 0x0001380001007387 */ /* 0x0001e60000100800 */
[----:B------:R-:W-:-:S02]  /*2b00*/  IMAD R9, R14, R4, R9 ;  /* 0x000000040e097224 */ /* 0x000fc400078e0209 */
[--C-:B------:R-:W-:Y:S01]  /*2b10*/  @!P5 IMAD.IADD R15, R15, 0x1, -R14.reuse ;  /* 0x000000010f0fd824 */ /* 0x100fe200078e0a0e */
[C---:B------:R-:W-:Y:S01]  /*2b20*/  ISETP.GT.U32.AND P5, PT, R14.reuse, R11, PT ;  /* 0x0000000b0e00720c */ /* 0x040fe20003fa4070 */
[----:B------:R-:W-:Y:S01]  /*2b30*/  @!P6 IMAD.IADD R17, R17, 0x1, -R14 ;  /* 0x000000011111e824 */ /* 0x000fe200078e0a0e */
[C---:B------:R-:W-:Y:S01]  /*2b40*/  ISETP.GT.U32.AND P6, PT, R14.reuse, R9, PT ;  /* 0x000000090e00720c */ /* 0x040fe20003fc4070 */
[----:B------:R-:W-:Y:S02]  /*2b50*/  IMAD.MOV R18, RZ, RZ, -R18 ;  /* 0x000000ffff127224 */ /* 0x000fe400078e0a12 */
[----:B0-----:R-:W-:Y:S02]  /*2b60*/  IMAD.MOV.U32 R0, RZ, RZ, R15 ;  /* 0x000000ffff007224 */ /* 0x001fe400078e000f */
[----:B------:R-:W-:Y:S02]  /*2b70*/  IMAD R5, R14, R18, R5 ;  /* 0x000000120e057224 */ /* 0x000fe400078e0205 */
[----:B------:R-:W-:-:S02]  /*2b80*/  @!P1 IMAD.MOV R0, RZ, RZ, -R0 ;  /* 0x000000ffff009224 */ /* 0x000fc400078e0a00 */
[----:B------:R-:W-:Y:S02]  /*2b90*/  IMAD.MOV.U32 R3, RZ, RZ, R17 ;  /* 0x000000ffff037224 */ /* 0x000fe400078e0011 */
[--C-:B------:R-:W-:Y:S01]  /*2ba0*/  @!P5 IMAD.IADD R11, R11, 0x1, -R14.reuse ;  /* 0x000000010b0bd824 */ /* 0x100fe200078e0a0e */
[----:B------:R0:W-:Y:S01]  /*2bb0*/  STL [R1+0x13c], R0 ;  /* 0x00013c0001007387 */ /* 0x0001e20000100800 */
[----:B------:R-:W-:Y:S01]  /*2bc0*/  @!P0 IMAD.IADD R16, R16, 0x1, -R14 ;  /* 0x0000000110108824 */ /* 0x000fe200078e0a0e */
[----:B------:R-:W-:Y:S01]  /*2bd0*/  ISETP.GE.AND P0, PT, R6, RZ, PT ;  /* 0x000000ff0600720c */ /* 0x000fe20003f06270 */
[----:B------:R-:W-:Y:S01]  /*2be0*/  IMAD.HI.U32 R19, R7, R10, RZ ;  /* 0x0000000a07137227 */ /* 0x000fe200078e00ff */
[----:B------:R-:W-:-:S03]  /*2bf0*/  ISETP.GT.U32.AND P1, PT, R14, R11, PT ;  /* 0x0000000b0e00720c */ /* 0x000fc60003f24070 */
[----:B------:R-:W-:Y:S02]  /*2c00*/  VIADD R4, R29, 0x53 ;  /* 0x000000531d047836 */ /* 0x000fe40000000000 */
[----:B------:R-:W-:Y:S01]  /*2c10*/  @!P4 IMAD.MOV R3, RZ, RZ, -R3 ;  /* 0x000000ffff03c224 */ /* 0x000fe200078e0a03 */
[C---:B------:R-:W-:Y:S01]  /*2c20*/  ISETP.GT.U32.AND P4, PT, R14.reuse, R5, PT ;  /* 0x000000050e00720c */ /* 0x040fe20003f84070 */
[----:B------:R-:W-:Y:S01]  /*2c30*/  IMAD.MOV R19, RZ, RZ, -R19 ;  /* 0x000000ffff137224 */ /* 0x000fe200078e0a13 */
[----:B0-----:R-:W-:Y:S01]  /*2c40*/  MOV R0, R16 ;  /* 0x0000001000007202 */ /* 0x001fe20000000f00 */
[----:B------:R-:W-:Y:S01]  /*2c50*/  @!P6 IMAD.IADD R9, R9, 0x1, -R14 ;  /* 0x000000010909e824 */ /* 0x000fe200078e0a0e */
[----:B------:R-:W-:Y:S01]  /*2c60*/  IABS R13, R4 ;  /* 0x00000004000d7213 */ /* 0x000fe20000000000 */
[C---:B------:R-:W-:Y:S01]  /*2c70*/  IMAD R6, R14.reuse, R19, R10 ;  /* 0x000000130e067224 */ /* 0x040fe200078e020a */
[----:B------:R-:W-:Y:S01]  /*2c80*/  STL [R1+0x144], R3 ;  /* 0x0001440301007387 */ /* 0x000fe20000100800 */
[----:B------:R-:W-:Y:S01]  /*2c90*/  @!P2 IMAD.MOV R0, RZ, RZ, -R0 ;  /* 0x000000ffff00a224 */ /* 0x000fe200078e0a00 */
[C---:B------:R-:W-:Y:S01]  /*2ca0*/  ISETP.GT.U32.AND P6, PT, R14.reuse, R9, PT ;  /* 0x000000090e00720c */ /* 0x040fe20003fc4070 */
[----:B------:R-:W-:Y:S01]  /*2cb0*/  VIADD R10, R29, 0x52 ;  /* 0x000000521d0a7836 */ /* 0x000fe20000000000 */
[----:B------:R-:W-:Y:S01]  /*2cc0*/  ISETP.GT.U32.AND P5, PT, R14, R6, PT ;  /* 0x000000060e00720c */ /* 0x000fe20003fa4070 */
[----:B------:R-:W-:Y:S01]  /*2cd0*/  IMAD.HI.U32 R18, R7, R13, RZ ;  /* 0x0000000d07127227 */ /* 0x000fe200078e00ff */
[----:B------:R0:W-:Y:S01]  /*2ce0*/  STL [R1+0x150], R0 ;  /* 0x0001500001007387 */ /* 0x0001e20000100800 */
[----:B------:R-:W-:-:S02]  /*2cf0*/  ISETP.GE.AND P2, PT, R2, RZ, PT ;  /* 0x000000ff0200720c */ /* 0x000fc40003f46270 */
[----:B------:R-:W-:Y:S01]  /*2d00*/  @!P1 IMAD.IADD R11, R11, 0x1, -R14 ;  /* 0x000000010b0b9824 */ /* 0x000fe200078e0a0e */
[----:B------:R-:W-:Y:S01]  /*2d10*/  IABS R15, R10 ;  /* 0x0000000a000f7213 */ /* 0x000fe20000000000 */
[----:B------:R-:W-:Y:S01]  /*2d20*/  IMAD.MOV R17, RZ, RZ, -R18 ;  /* 0x000000ffff117224 */ /* 0x000fe200078e0a12 */
[----:B------:R-:W-:Y:S01]  /*2d30*/  ISETP.GE.AND P1, PT, R12, RZ, PT ;  /* 0x000000ff0c00720c */ /* 0x000fe20003f26270 */
[----:B------:R-:W-:Y:S01]  /*2d40*/  @!P4 IMAD.IADD R5, R5, 0x1, -R14 ;  /* 0x000000010505c824 */ /* 0x000fe200078e0a0e */
[----:B------:R-:W-:Y:S01]  /*2d50*/  ISETP.GE.AND P4, PT, R4, RZ, PT ;  /* 0x000000ff0400720c */ /* 0x000fe20003f86270 */
[----:B------:R-:W-:Y:S02]  /*2d60*/  IMAD R2, R14, R17, R13 ;  /* 0x000000110e027224 */ /* 0x000fe400078e020d */
[----:B0-----:R-:W-:Y:S02]  /*2d70*/  IMAD.MOV.U32 R0, RZ, RZ, R11 ;  /* 0x000000ffff007224 */ /* 0x001fe400078e000b */
[----:B------:R-:W-:-:S04]  /*2d80*/  IMAD.HI.U32 R12, R7, R15, RZ ;  /* 0x0000000f070c7227 */ /* 0x000fc800078e00ff */
[----:B------:R-:W-:Y:S01]  /*2d90*/  @!P3 IMAD.MOV R0, RZ, RZ, -R0 ;  /* 0x000000ffff00b224 */ /* 0x000fe200078e0a00 */
[C---:B------:R-:W-:Y:S01]  /*2da0*/  ISETP.GT.U32.AND P3, PT, R14.reuse, R5, PT ;  /* 0x000000050e00720c */ /* 0x040fe20003f64070 */
[----:B------:R-:W-:Y:S01]  /*2db0*/  @!P6 IMAD.IADD R9, R9, 0x1, -R14 ;  /* 0x000000010909e824 */ /* 0x000fe200078e0a0e */
[----:B------:R-:W-:Y:S01]  /*2dc0*/  ISETP.GT.U32.AND P6, PT, R14, R2, PT ;  /* 0x000000020e00720c */ /* 0x000fe20003fc4070 */
[----:B------:R-:W-:Y:S01]  /*2dd0*/  IMAD.MOV R12, RZ, RZ, -R12 ;  /* 0x000000ffff0c7224 */ /* 0x000fe200078e0a0c */
[----:B------:R0:W-:Y:S01]  /*2de0*/  STL [R1+0x154], R0 ;  /* 0x0001540001007387 */ /* 0x0001e20000100800 */
[----:B------:R-:W-:Y:S02]  /*2df0*/  @!P5 IMAD.IADD R6, R6, 0x1, -R14 ;  /* 0x000000010606d824 */ /* 0x000fe400078e0a0e */
[C---:B------:R-:W-:Y:S02]  /*2e00*/  IMAD R4, R14.reuse, R12, R15 ;  /* 0x0000000c0e047224 */ /* 0x040fe400078e020f */
[C---:B------:R-:W-:Y:S01]  /*2e10*/  VIADD R13, R29.reuse, 0x51 ;  /* 0x000000511d0d7836 */ /* 0x040fe20000000000 */
[----:B------:R-:W-:Y:S01]  /*2e20*/  ISETP.GT.U32.AND P5, PT, R14, R6, PT ;  /* 0x000000060e00720c */ /* 0x000fe20003fa4070 */
[----:B------:R-:W-:-:S02]  /*2e30*/  VIADD R12, R29, 0x50 ;  /* 0x000000501d0c7836 */ /* 0x000fc40000000000 */
[----:B------:R-:W-:Y:S01]  /*2e40*/  @!P3 IADD3 R5, R5, -R14, RZ ;  /* 0x8000000e0505b210 */ /* 0x000fe20007ffe0ff */
[----:B0-----:R-:W-:Y:S01]  /*2e50*/  IMAD.MOV.U32 R0, RZ, RZ, R9 ;  /* 0x000000ffff007224 */ /* 0x001fe200078e0009 */
[----:B------:R-:W-:Y:S01]  /*2e60*/  ISETP.GT.U32.AND P3, PT, R14, R4, PT ;  /* 0x000000040e00720c */ /* 0x000fe20003f64070 */
[----:B------:R-:W-:Y:S01]  /*2e70*/  @!P6 IMAD.IADD R2, R2, 0x1, -R14 ;  /* 0x000000010202e824 */ /* 0x000fe200078e0a0e */
[----:B------:R-:W-:Y:S01]  /*2e80*/  IABS R19, R13 ;  /* 0x0000000d00137213 */ /* 0x000fe20000000000 */
[----:B------:R-:W-:Y:S01]  /*2e90*/  @!P0 IMAD.MOV R0, RZ, RZ, -R0 ;  /* 0x000000ffff008224 */ /* 0x000fe200078e0a00 */
[----:B------:R-:W-:Y:S01]  /*2ea0*/  ISETP.GE.AND P0, PT, R13, RZ, PT ;  /* 0x000000ff0d00720c */ /* 0x000fe20003f06270 */
[----:B------:R-:W-:Y:S01]  /*2eb0*/  VIADD R11, R29, 0x4f ;  /* 0x0000004f1d0b7836 */ /* 0x000fe20000000000 */
[----:B------:R-:W-:Y:S01]  /*2ec0*/  ISETP.GT.U32.AND P6, PT, R14, R2, PT ;  /* 0x000000020e00720c */ /* 0x000fe20003fc4070 */
[----:B------:R-:W-:Y:S01]  /*2ed0*/  IMAD.HI.U32 R9, R7, R19, RZ ;  /* 0x0000001307097227 */ /* 0x000fe200078e00ff */
[----:B------:R0:W-:Y:S03]  /*2ee0*/  STL [R1+0x158], R0 ;  /* 0x0001580001007387 */ /* 0x0001e60000100800 */
[--C-:B------:R-:W-:Y:S01]  /*2ef0*/  @!P5 IMAD.IADD R6, R6, 0x1, -R14.reuse ;  /* 0x000000010606d824 */ /* 0x100fe200078e0a0e */
[----:B------:R-:W-:Y:S01]  /*2f00*/  ISETP.GE.AND P5, PT, R10, RZ, PT ;  /* 0x000000ff0a00720c */ /* 0x000fe20003fa6270 */
[----:B------:R-:W-:-:S02]  /*2f10*/  @!P3 IMAD.IADD R4, R4, 0x1, -R14 ;  /* 0x000000010404b824 */ /* 0x000fc400078e0a0e */
[----:B------:R-:W-:Y:S02]  /*2f20*/  IMAD.MOV.U32 R3, RZ, RZ, R6 ;  /* 0x000000ffff037224 */ /* 0x000fe400078e0006 */
[----:B------:R-:W-:Y:S01]  /*2f30*/  IMAD.MOV R9, RZ, RZ, -R9 ;  /* 0x000000ffff097224 */ /* 0x000fe200078e0a09 */
[----:B------:R-:W-:Y:S01]  /*2f40*/  ISETP.GT.U32.AND P3, PT, R14, R4, PT ;  /* 0x000000040e00720c */ /* 0x000fe20003f64070 */
[----:B0-----:R-:W-:Y:S02]  /*2f50*/  IMAD.MOV.U32 R0, RZ, RZ, R5 ;  /* 0x000000ffff007224 */ /* 0x001fe400078e0005 */
[----:B------:R-:W-:Y:S01]  /*2f60*/  @!P2 IMAD.MOV R3, RZ, RZ, -R3 ;  /* 0x000000ffff03a224 */ /* 0x000fe200078e0a03 */
[----:B------:R-:W-:Y:S01]  /*2f70*/  ISETP.GE.AND P2, PT, R12, RZ, PT ;  /* 0x000000ff0c00720c */ /* 0x000fe20003f46270 */
[----:B------:R-:W-:Y:S01]  /*2f80*/  @!P1 IMAD.MOV R0, RZ, RZ, -R0 ;  /* 0x000000ffff009224 */ /* 0x000fe200078e0a00 */
[----:B------:R-:W-:Y:S01]  /*2f90*/  ISETP.GE.AND P1, PT, R11, RZ, PT ;  /* 0x000000ff0b00720c */ /* 0x000fe20003f26270 */
[----:B------:R-:W-:Y:S01]  /*2fa0*/  @!P6 IMAD.IADD R2, R2, 0x1, -R14 ;  /* 0x000000010202e824 */ /* 0x000fe200078e0a0e */
[----:B------:R-:W-:Y:S01]  /*2fb0*/  IABS R12, R12 ;  /* 0x0000000c000c7213 */ /* 0x000fe20000000000 */
[----:B------:R-:W-:Y:S01]  /*2fc0*/  STL [R1+0x15c], R3 ;  /* 0x00015c0301007387 */ /* 0x000fe20000100800 */
[----:B------:R-:W-:Y:S01]  /*2fd0*/  IABS R11, R11 ;  /* 0x0000000b000b7213 */ /* 0x000fe20000000000 */
[----:B------:R-:W-:-:S02]  /*2fe0*/  IMAD R19, R14, R9, R19 ;  /* 0x000000090e137224 */ /* 0x000fc400078e0213 */
[----:B------:R0:W-:Y:S01]  /*2ff0*/  STL [R1+0x164], R0 ;  /* 0x0001640001007387 */ /* 0x0001e20000100800 */
[----:B------:R-:W-:-:S04]  /*3000*/  IMAD.HI.U32 R6, R7, R12, RZ ;  /* 0x0000000c07067227 */ /* 0x000fc800078e00ff */
[----:B------:R-:W-:-:S04]  /*3010*/  IMAD.HI.U32 R5, R7, R11, RZ ;  /* 0x0000000b07057227 */ /* 0x000fc800078e00ff */
[----:B------:R-:W-:Y:S02]  /*3020*/  IMAD.MOV R6, RZ, RZ, -R6 ;  /* 0x000000ffff067224 */ /* 0x000fe400078e0a06 */
[----:B0-----:R-:W-:Y:S02]  /*3030*/  IMAD.MOV.U32 R0, RZ, RZ, R2 ;  /* 0x000000ffff007224 */ /* 0x001fe400078e0002 */
[----:B------:R-:W-:Y:S02]  /*3040*/  IMAD.MOV R5, RZ, RZ, -R5 ;  /* 0x000000ffff057224 */ /* 0x000fe400078e0a05 */
[----:B------:R-:W-:Y:S01]  /*3050*/  @!P4 IMAD.MOV R0, RZ, RZ, -R0 ;  /* 0x000000ffff00c224 */ /* 0x000fe200078e0a00 */
[----:B------:R-:W-:Y:S01]  /*3060*/  ISETP.GT.U32.AND P4, PT, R14, R19, PT ;  /* 0x000000130e00720c */ /* 0x000fe20003f84070 */
[----:B------:R-:W-:Y:S02]  /*3070*/  @!P3 IMAD.IADD R4, R4, 0x1, -R14 ;  /* 0x000000010404b824 */ /* 0x000fe400078e0a0e */
[C---:B------:R-:W-:Y:S01]  /*3080*/  IMAD R12, R14.reuse, R6, R12 ;  /* 0x000000060e0c7224 */ /* 0x040fe200078e020c */
[----:B------:R0:W-:Y:S01]  /*3090*/  STL [R1+0x168], R0 ;  /* 0x0001680001007387 */ /* 0x0001e20000100800 */
[----:B------:R-:W-:-:S02]  /*30a0*/  IMAD R11, R14, R5, R11 ;  /* 0x000000050e0b7224 */ /* 0x000fc400078e020b */
[C---:B------:R-:W-:Y:S01]  /*30b0*/  VIADD R10, R29.reuse, 0x4e ;  /* 0x0000004e1d0a7836 */ /* 0x040fe20000000000 */
[----:B------:R-:W-:Y:S01]  /*30c0*/  ISETP.GT.U32.AND P3, PT, R14, R12, PT ;  /* 0x0000000c0e00720c */ /* 0x000fe20003f64070 */
[C---:B------:R-:W-:Y:S02]  /*30d0*/  VIADD R20, R29.reuse, 0x4d ;  /* 0x0000004d1d147836 */ /* 0x040fe40000000000 */
[C---:B------:R-:W-:Y:S01]  /*30e0*/  VIADD R16, R29.reuse, 0x4c ;  /* 0x0000004c1d107836 */ /* 0x040fe20000000000 */
[----:B------:R-:W-:Y:S01]  /*30f0*/  ISETP.GE.AND P6, PT, R10, RZ, PT ;  /* 0x000000ff0a00720c */ /* 0x000fe20003fc6270 */
[----:B------:R-:W-:Y:S01]  /*3100*/  VIADD R9, R29, 0x4a ;  /* 0x0000004a1d097836 */ /* 0x000fe20000000000 */
[----:B------:R-:W-:Y:S01]  /*3110*/  IABS R10, R10 ;  /* 0x0000000a000a7213 */ /* 0x000fe20000000000 */
[----:B0-----:R-:W-:Y:S01]  /*3120*/  IMAD.MOV.U32 R0, RZ, RZ, R4 ;  /* 0x000000ffff007224 */ /* 0x001fe200078e0004 */
[----:B------:R-:W-:Y:S02]  /*3130*/  @!P4 IADD3 R19, R19, -R14, RZ ;  /* 0x8000000e1313c210 */ /* 0x000fe40007ffe0ff */
[----:B------:R-:W-:Y:S01]  /*3140*/  IABS R4, R20 ;  /* 0x0000001400047213 */ /* 0x000fe20000000000 */
[----:B------:R-:W-:Y:S01]  /*3150*/  @!P5 IMAD.MOV R0, RZ, RZ, -R0 ;  /* 0x000000ffff00d224 */ /* 0x000fe200078e0a00 */
[C---:B------:R-:W-:Y:S01]  /*3160*/  ISETP.GT.U32.AND P5, PT, R14.reuse, R11, PT ;  /* 0x0000000b0e00720c */ /* 0x040fe20003fa4070 */
[----:B------:R-:W-:Y:S01]  /*3170*/  IMAD.HI.U32 R2, R7, R10, RZ ;  /* 0x0000000a07027227 */ /* 0x000fe200078e00ff */
[----:B------:R-:W-:-:S02]  /*3180*/  ISETP.GT.U32.AND P4, PT, R14, R19, PT ;  /* 0x000000130e00720c */ /* 0x000fc40003f84070 */
[----:B------:R-:W-:Y:S01]  /*3190*/  IABS R18, R16 ;  /* 0x0000001000127213 */ /* 0x000fe20000000000 */
[----:B------:R-:W-:Y:S01]  /*31a0*/  @!P3 IMAD.IADD R12, R12, 0x1, -R14 ;  /* 0x000000010c0cb824 */ /* 0x000fe200078e0a0e */
[----:B------:R0:W-:Y:S01]  /*31b0*/  STL [R1+0x170], R0 ;  /* 0x0001700001007387 */ /* 0x0001e20000100800 */
[----:B------:R-:W-:Y:S01]  /*31c0*/  IMAD.MOV R2, RZ, RZ, -R2 ;  /* 0x000000ffff027224 */ /* 0x000fe200078e0a02 */
[----:B------:R-:W-:Y:S01]  /*31d0*/  IABS R17, R9 ;  /* 0x0000000900117213 */ /* 0x000fe20000000000 */
[----:B------:R-:W-:Y:S01]  /*31e0*/  IMAD.HI.U32 R13, R7, R4, RZ ;  /* 0x00000004070d7227 */ /* 0x000fe200078e00ff */
[----:B------:R-:W-:-:S03]  /*31f0*/  ISETP.GT.U32.AND P3, PT, R14, R12, PT ;  /* 0x0000000c0e00720c */ /* 0x000fc60003f64070 */
[----:B------:R-:W-:Y:S02]  /*3200*/  @!P5 IMAD.IADD R11, R11, 0x1, -R14 ;  /* 0x000000010b0bd824 */ /* 0x000fe400078e0a0e */
[----:B------:R-:W-:-:S03]  /*3210*/  IMAD.HI.U32 R5, R7, R18, RZ ;  /* 0x0000001207057227 */ /* 0x000fc600078e00ff */
[C---:B------:R-:W-:Y:S01]  /*3220*/  ISETP.GT.U32.AND P5, PT, R14.reuse, R11, PT ;  /* 0x0000000b0e00720c */ /* 0x040fe20003fa4070 */
[C---:B------:R-:W-:Y:S02]  /*3230*/  IMAD R10, R14.reuse, R2, R10 ;  /* 0x000000020e0a7224 */ /* 0x040fe400078e020a */
[----:B------:R-:W-:Y:S02]  /*3240*/  IMAD.MOV R13, RZ, RZ, -R13 ;  /* 0x000000ffff0d7224 */ /* 0x000fe400078e0a0d */
[----:B------:R-:W-:Y:S02]  /*3250*/  IMAD.MOV R5, RZ, RZ, -R5 ;  /* 0x000000ffff057224 */ /* 0x000fe400078e0a05 */
[----:B------:R-:W-:Y:S01]  /*3260*/  @!P4 IMAD.IADD R19, R19, 0x1, -R14 ;  /* 0x000000011313c824 */ /* 0x000fe200078e0a0e */
[C---:B------:R-:W-:Y:S01]  /*3270*/  ISETP.GT.U32.AND P4, PT, R14.reuse, R10, PT ;  /* 0x0000000a0e00720c */ /* 0x040fe20003f84070 */
[C---:B------:R-:W-:Y:S02]  /*3280*/  IMAD R4, R14.reuse, R13, R4 ;  /* 0x0000000d0e047224 */ /* 0x040fe400078e0204 */
[----:B------:R-:W-:-:S02]  /*3290*/  IMAD R18, R14, R5, R18 ;  /* 0x000000050e127224 */ /* 0x000fc400078e0212 */
[--C-:B------:R-:W-:Y:S01]  /*32a0*/  @!P3 IMAD.IADD R12, R12, 0x1, -R14.reuse ;  /* 0x000000010c0cb824 */ /* 0x100fe200078e0a0e */
[C---:B------:R-:W-:Y:S01]  /*32b0*/  ISETP.GT.U32.AND P3, PT, R14.reuse, R4, PT ;  /* 0x000000040e00720c */ /* 0x040fe20003f64070 */
[--C-:B------:R-:W-:Y:S01]  /*32c0*/  @!P5 IMAD.IADD R11, R11, 0x1, -R14.reuse ;  /* 0x000000010b0bd824 */ /* 0x100fe200078e0a0e */
[----:B------:R-:W-:Y:S01]  /*32d0*/  ISETP.GT.U32.AND P5, PT, R14, R18, PT ;  /* 0x000000120e00720c */ /* 0x000fe20003fa4070 */
[C---:B------:R-:W-:Y:S02]  /*32e0*/  VIADD R2, R29.reuse, 0x4b ;  /* 0x0000004b1d027836 */ /* 0x040fe40000000000 */
[----:B------:R-:W-:Y:S02]  /*32f0*/  VIADD R5, R29, 0x49 ;  /* 0x000000491d057836 */ /* 0x000fe40000000000 */
[----:B0-----:R-:W-:Y:S01]  /*3300*/  IMAD.MOV.U32 R0, RZ, RZ, R19 ;  /* 0x000000ffff007224 */ /* 0x001fe200078e0013 */
[----:B------:R-:W-:Y:S01]  /*3310*/  IABS R6, R2 ;  /* 0x0000000200067213 */ /* 0x000fe20000000000 */
[----:B------:R-:W-:Y:S01]  /*3320*/  @!P4 IMAD.IADD R10, R10, 0x1, -R14 ;  /* 0x000000010a0ac824 */ /* 0x000fe200078e0a0e */
[----:B------:R-:W-:Y:S01]  /*3330*/  IABS R19, R5 ;  /* 0x0000000500137213 */ /* 0x000fe20000000000 */
[----:B------:R-:W-:Y:S01]  /*3340*/  @!P0 IMAD.MOV R0, RZ, RZ, -R0 ;  /* 0x000000ffff008224 */ /* 0x000fe200078e0a00 */
[----:B------:R-:W-:Y:S01]  /*3350*/  ISETP.GE.AND P4, PT, R20, RZ, PT ;  /* 0x000000ff1400720c */ /* 0x000fe20003f86270 */
[--C-:B------:R-:W-:Y:S01]  /*3360*/  @!P3 IMAD.IADD R4, R4, 0x1, -R14.reuse ;  /* 0x000000010404b824 */ /* 0x100fe200078e0a0e */
[----:B------:R-:W-:Y:S01]  /*3370*/  ISETP.GT.U32.AND P0, PT, R14, R10, PT ;  /* 0x0000000a0e00720c */ /* 0x000fe20003f04070 */
[----:B------:R-:W-:Y:S01]  /*3380*/  @!P5 IMAD.IADD R18, R18, 0x1, -R14 ;  /* 0x000000011212d824 */ /* 0x000fe200078e0a0e */
[----:B------:R-:W-:Y:S01]  /*3390*/  ISETP.GE.AND P3, PT, R16, RZ, PT ;  /* 0x000000ff1000720c */ /* 0x000fe20003f66270 */
[----:B------:R-:W-:Y:S01]  /*33a0*/  IMAD.HI.U32 R15, R7, R6, RZ ;  /* 0x00000006070f7227 */ /* 0x000fe200078e00ff */
[----:B------:R0:W-:Y:S02]  /*33b0*/  STL [R1+0x178], R0 ;  /* 0x0001780001007387 */ /* 0x0001e40000100800 */
[----:B------:R-:W-:Y:S01]  /*33c0*/  ISETP.GT.U32.AND P5, PT, R14, R18, PT ;  /* 0x000000120e00720c */ /* 0x000fe20003fa4070 */
[----:B------:R-:W-:-:S02]  /*33d0*/  IMAD.MOV.U32 R16, RZ, RZ, R19 ;  /* 0x000000ffff107224 */ /* 0x000fc400078e0013 */
[----:B------:R-:W-:Y:S02]  /*33e0*/  IMAD.MOV R15, RZ, RZ, -R15 ;  /* 0x000000ffff0f7224 */ /* 0x000fe400078e0a0f */
[----:B------:R-:W-:Y:S01]  /*33f0*/  IMAD.HI.U32 R13, R7, R17, RZ ;  /* 0x00000011070d7227 */ /* 0x000fe200078e00ff */
[----:B0-----:R-:W-:-:S03]  /*3400*/  MOV R0, R12 ;  /* 0x0000000c00007202 */ /* 0x001fc60000000f00 */
[----:B------:R-:W-:-:S04]  /*3410*/  IMAD.HI.U32 R12, R7, R16, RZ ;  /* 0x00000010070c7227 */ /* 0x000fc800078e00ff */
[C---:B------:R-:W-:Y:S02]  /*3420*/  IMAD R6, R14.reuse, R15, R6 ;  /* 0x0000000f0e067224 */ /* 0x040fe400078e0206 */
[----:B------:R-:W-:Y:S01]  /*3430*/  @!P2 IMAD.MOV R0, RZ, RZ, -R0 ;  /* 0x000000ffff00a224 */ /* 0x000fe200078e0a00 */
[----:B------:R-:W-:Y:S01]  /*3440*/  ISETP.GT.U32.AND P2, PT, R14, R4, PT ;  /* 0x000000040e00720c */ /* 0x000fe20003f44070 */
[----:B------:R-:W-:Y:S02]  /*3450*/  IMAD.MOV R12, RZ, RZ, -R12 ;  /* 0x000000ffff0c7224 */ /* 0x000fe400078e0a0c */
[----:B------:R-:W-:Y:S01]  /*3460*/  IMAD.MOV R13, RZ, RZ, -R13 ;  /* 0x000000ffff0d7224 */ /* 0x000fe200078e0a0d */
[----:B------:R0:W-:Y:S01]  /*3470*/  STL [R1+0x184], R0 ;  /* 0x0001840001007387 */ /* 0x0001e20000100800 */
[----:B------:R-:W-:Y:S01]  /*3480*/  @!P0 IMAD.IADD R10, R10, 0x1, -R14 ;  /* 0x000000010a0a8824 */ /* 0x000fe200078e0a0e */
[C---:B------:R-:W-:Y:S01]  /*3490*/  ISETP.GT.U32.AND P0, PT, R14.reuse, R6, PT ;  /* 0x000000060e00720c */ /* 0x040fe20003f04070 */
[----:B------:R-:W-:-:S02]  /*34a0*/  IMAD R16, R14, R12, R16 ;  /* 0x0000000c0e107224 */ /* 0x000fc400078e0210 */
[----:B------:R-:W-:Y:S02]  /*34b0*/  IMAD R17, R14, R13, R17 ;  /* 0x0000000d0e117224 */ /* 0x000fe400078e0211 */
[----:B------:R-:W-:Y:S02]  /*34c0*/  IMAD.MOV.U32 R3, RZ, RZ, R11 ;  /* 0x000000ffff037224 */ /* 0x000fe400078e000b */
[----:B------:R-:W-:Y:S01]  /*34d0*/  @!P5 IMAD.IADD R18, R18, 0x1, -R14 ;  /* 0x000000011212d824 */ /* 0x000fe200078e0a0e */
[----:B------:R-:W-:Y:S01]  /*34e0*/  ISETP.GT.U32.AND P5, PT, R14, R16, PT ;  /* 0x000000100e00720c */ /* 0x000fe20003fa4070 */
[----:B0-----:R-:W-:Y:S02]  /*34f0*/  IMAD.MOV.U32 R0, RZ, RZ, R10 ;  /* 0x000000ffff007224 */ /* 0x001fe400078e000a */
[----:B------:R-:W-:Y:S01]  /*3500*/  @!P1 IMAD.MOV R3, RZ, RZ, -R3 ;  /* 0x000000ffff039224 */ /* 0x000fe200078e0a03 */
[----:B------:R-:W-:Y:S01]  /*3510*/  ISETP.GE.AND P1, PT, R2, RZ, PT ;  /* 0x000000ff0200720c */ /* 0x000fe20003f26270 */
[----:B------:R-:W-:Y:S01]  /*3520*/  @!P6 IMAD.MOV R0, RZ, RZ, -R0 ;  /* 0x000000ffff00e224 */ /* 0x000fe200078e0a00 */
[----:B------:R-:W-:Y:S01]  /*3530*/  ISETP.GT.U32.AND P6, PT, R14, R17, PT ;  /* 0x000000110e00720c */ /* 0x000fe20003fc4070 */
[C---:B------:R-:W-:Y:S01]  /*3540*/  VIADD R2, R29.reuse, 0x48 ;  /* 0x000000481d027836 */ /* 0x040fe20000000000 */
[----:B------:R-:W-:Y:S01]  /*3550*/  STL [R1+0x18c], R3 ;  /* 0x00018c0301007387 */ /* 0x000fe20000100800 */
[----:B------:R-:W-:-:S02]  /*3560*/  VIADD R11, R29, 0x47 ;  /* 0x000000471d0b7836 */ /* 0x000fc40000000000 */
[--C-:B------:R-:W-:Y:S01]  /*3570*/  @!P0 IMAD.IADD R6, R6, 0x1, -R14.reuse ;  /* 0x0000000106068824 */ /* 0x100fe200078e0a0e */
[----:B------:R-:W-:Y:S01]  /*3580*/  ISETP.GE.AND P0, PT, R5, RZ, PT ;  /* 0x000000ff0500720c */ /* 0x000fe20003f06270 */
[--C-:B------:R-:W-:Y:S01]  /*3590*/  @!P2 IMAD.IADD R4, R4, 0x1, -R14.reuse ;  /* 0x000000010404a824 */ /* 0x100fe200078e0a0e */
[----:B------:R-:W-:Y:S01]  /*35a0*/  IABS R10, R2 ;  /* 0x00000002000a7213 */ /* 0x000fe20000000000 */
[----:B------:R0:W-:Y:S01]  /*35b0*/  STL [R1+0x190], R0 ;  /* 0x0001900001007387 */ /* 0x0001e20000100800 */
[----:B------:R-:W-:Y:S01]  /*35c0*/  IABS R5, R11 ;  /* 0x0000000b00057213 */ /* 0x000fe20000000000 */
[----:B------:R-:W-:Y:S01]  /*35d0*/  @!P5 IMAD.IADD R16, R16, 0x1, -R14 ;  /* 0x000000011010d824 */ /* 0x000fe200078e0a0e */
[----:B------:R-:W-:Y:S01]  /*35e0*/  ISETP.GE.AND P2, PT, R9, RZ, PT ;  /* 0x000000ff0900720c */ /* 0x000fe20003f46270 */
[----:B------:R-:W-:-:S04]  /*35f0*/  IMAD.HI.U32 R9, R7, R10, RZ ;  /* 0x0000000a07097227 */ /* 0x000fc800078e00ff */
[----:B------:R-:W-:Y:S01]  /*3600*/  @!P6 IMAD.IADD R17, R17, 0x1, -R14 ;  /* 0x000000011111e824 */ /* 0x000fe200078e0a0e */
[C---:B------:R-:W-:Y:S01]  /*3610*/  ISETP.GT.U32.AND P6, PT, R14.reuse, R6, PT ;  /* 0x000000060e00720c */ /* 0x040fe20003fc4070 */
[----:B0-----:R-:W-:Y:S01]  /*3620*/  IMAD.MOV.U32 R0, RZ, RZ, R4 ;  /* 0x000000ffff007224 */ /* 0x001fe200078e0004 */
[----:B------:R-:W-:Y:S01]  /*3630*/  IADD3 R9, -R9, RZ, RZ ;  /* 0x000000ff09097210 */ /* 0x000fe20007ffe1ff */
[----:B------:R-:W-:Y:S01]  /*3640*/  IMAD.MOV.U32 R4, RZ, RZ, R5 ;  /* 0x000000ffff047224 */ /* 0x000fe200078e0005 */
[C---:B------:R-:W-:Y:S01]  /*3650*/  ISETP.GT.U32.AND P5, PT, R14.reuse, R17, PT ;  /* 0x000000110e00720c */ /* 0x040fe20003fa4070 */
[----:B------:R-:W-:Y:S01]  /*3660*/  @!P4 IMAD.MOV R0, RZ, RZ, -R0 ;  /* 0x000000ffff00c224 */ /* 0x000fe200078e0a00 */
[----:B------:R-:W-:Y:S01]  /*3670*/  ISETP.GT.U32.AND P4, PT, R14, R16, PT ;  /* 0x000000100e00720c */ /* 0x000fe20003f84070 */
[----:B------:R-:W-:-:S03]  /*3680*/  IMAD.HI.U32 R5, R7, R4, RZ ;  /* 0x0000000407057227 */ /* 0x000fc600078e00ff */
[----:B------:R-:W-:Y:S01]  /*3690*/  STL [R1+0x194], R0 ;  /* 0x0001940001007387 */ /* 0x000fe20000100800 */
[----:B------:R-:W-:Y:S02]  /*36a0*/  IMAD.MOV R5, RZ, RZ, -R5 ;  /* 0x000000ffff057224 */ /* 0x000fe400078e0a05 */
[C---:B------:R-:W-:Y:S02]  /*36b0*/  IMAD R10, R14.reuse, R9, R10 ;  /* 0x000000090e0a7224 */ /* 0x040fe400078e020a */
[----:B------:R-:W-:Y:S02]  /*36c0*/  IMAD R4, R14, R5, R4 ;  /* 0x000000050e047224 */ /* 0x000fe400078e0204 */
[--C-:B------:R-:W-:Y:S01]  /*36d0*/  @!P6 IMAD.IADD R6, R6, 0x1, -R14.reuse ;  /* 0x000000010606e824 */ /* 0x100fe200078e0a0e */
[----:B------:R-:W-:Y:S01]  /*36e0*/  ISETP.GT.U32.AND P6, PT, R14, R10, PT ;  /* 0x0000000a0e00720c */ /* 0x000fe20003fc4070 */
[----:B------:R-:W-:Y:S01]  /*36f0*/  @!P4 IMAD.IADD R16, R16, 0x1, -R14 ;  /* 0x000000011010c824 */ /* 0x000fe200078e0a0e */
[----:B------:R-:W-:Y:S01]  /*3700*/  ISETP.GT.U32.AND P4, PT, R14, R4, PT ;  /* 0x000000040e00720c */ /* 0x000fe20003f84070 */
[----:B------:R-:W-:-:S02]  /*3710*/  VIADD R15, R29, 0x46 ;  /* 0x000000461d0f7836 */ /* 0x000fc40000000000 */
[----:B------:R-:W-:Y:S02]  /*3720*/  VIADD R13, R29, 0x45 ;  /* 0x000000451d0d7836 */ /* 0x000fe40000000000 */
[----:B------:R-:W-:Y:S01]  /*3730*/  IMAD.MOV.U32 R3, RZ, RZ, R18 ;  /* 0x000000ffff037224 */ /* 0x000fe200078e0012 */
[----:B------:R-:W-:Y:S01]  /*3740*/  IABS R12, R15 ;  /* 0x0000000f000c7213 */ /* 0x000fe20000000000 */
[----:B------:R-:W-:Y:S01]  /*3750*/  @!P5 IMAD.IADD R17, R17, 0x1, -R14 ;  /* 0x000000011111d824 */ /* 0x000fe200078e0a0e */
[----:B------:R-:W-:Y:S01]  /*3760*/  IABS R20, R13 ;  /* 0x0000000d00147213 */ /* 0x000fe20000000000 */
[----:B------:R-:W-:Y:S01]  /*3770*/  @!P3 IMAD.MOV R3, RZ, RZ, -R3 ;  /* 0x000000ffff03b224 */ /* 0x000fe200078e0a03 */
[----:B------:R-:W-:Y:S01]  /*3780*/  ISETP.GE.AND P5, PT, R2, RZ, PT ;  /* 0x000000ff0200720c */ /* 0x000fe20003fa6270 */
[----:B------:R-:W-:-:S03]  /*3790*/  IMAD.HI.U32 R5, R7, R12, RZ ;  /* 0x0000000c07057227 */ /* 0x000fc600078e00ff */
[----:B------:R0:W-:Y:S01]  /*37a0*/  STL [R1+0x19c], R3 ;  /* 0x00019c0301007387 */ /* 0x0001e20000100800 */
[--C-:B------:R-:W-:Y:S01]  /*37b0*/  @!P6 IMAD.IADD R10, R10, 0x1, -R14.reuse ;  /* 0x000000010a0ae824 */ /* 0x100fe200078e0a0e */
[----:B------:R-:W-:Y:S01]  /*37c0*/  ISETP.GE.AND P6, PT, R11, RZ, PT ;  /* 0x000000ff0b00720c */ /* 0x000fe20003fc6270 */
[----:B------:R-:W-:Y:S02]  /*37d0*/  @!P4 IMAD.IADD R4, R4, 0x1, -R14 ;  /* 0x000000010404c824 */ /* 0x000fe400078e0a0e */
[----:B------:R-:W-:Y:S01]  /*37e0*/  IMAD.HI.U32 R9, R7, R20, RZ ;  /* 0x0000001407097227 */ /* 0x000fe200078e00ff */
[C---:B------:R-:W-:Y:S02]  /*37f0*/  ISETP.GT.U32.AND P3, PT, R14.reuse, R10, PT ;  /* 0x0000000a0e00720c */ /* 0x040fe40003f64070 */
[----:B------:R-:W-:Y:S01]  /*3800*/  ISETP.GT.U32.AND P4, PT, R14, R4, PT ;  /* 0x000000040e00720c */ /* 0x000fe20003f84070 */
[----:B------:R-:W-:Y:S01]  /*3810*/  VIADD R2, R29, 0x44 ;  /* 0x000000441d027836 */ /* 0x000fe20000000000 */
[----:B0-----:R-:W-:Y:S01]  /*3820*/  MOV R3, R17 ;  /* 0x0000001100037202 */ /* 0x001fe20000000f00 */
[----:B------:R-:W-:-:S02]  /*3830*/  IMAD.MOV R5, RZ, RZ, -R5 ;  /* 0x000000ffff057224 */ /* 0x000fc400078e0a05 */
[----:B------:R-:W-:Y:S02]  /*3840*/  IMAD.MOV.U32 R0, RZ, RZ, R6 ;  /* 0x000000ffff007224 */ /* 0x000fe400078e0006 */
[----:B------:R-:W-:Y:S02]  /*3850*/  IMAD.MOV R9, RZ, RZ, -R9 ;  /* 0x000000ffff097224 */ /* 0x000fe400078e0a09 */
[----:B------:R-:W-:Y:S02]  /*3860*/  VIADD R11, R29, 0x43 ;  /* 0x000000431d0b7836 */ /* 0x000fe40000000000 */
[C---:B------:R-:W-:Y:S01]  /*3870*/  IMAD R12, R14.reuse, R5, R12 ;  /* 0x000000050e0c7224 */ /* 0x040fe200078e020c */
[----:B------:R-:W-:Y:S01]  /*3880*/  IABS R5, R2 ;  /* 0x0000000200057213 */ /* 0x000fe20000000000 */
[----:B------:R-:W-:Y:S02]  /*3890*/  @!P1 IMAD.MOV R0, RZ, RZ, -R0 ;  /* 0x000000ffff009224 */ /* 0x000fe400078e0a00 */
[C---:B------:R-:W-:Y:S01]  /*38a0*/  IMAD R20, R14.reuse, R9, R20 ;  /* 0x000000090e147224 */ /* 0x040fe200078e0214 */
[----:B------:R-:W-:Y:S01]  /*38b0*/  IABS R9, R11 ;  /* 0x0000000b00097213 */ /* 0x000fe20000000000 */
[----:B------:R-:W-:Y:S01]  /*38c0*/  IMAD.HI.U32 R6, R7, R5, RZ ;  /* 0x0000000507067227 */ /* 0x000fe200078e00ff */
[C---:B------:R-:W-:Y:S01]  /*38d0*/  ISETP.GT.U32.AND P1, PT, R14.reuse, R12, PT ;  /* 0x0000000c0e00720c */ /* 0x040fe20003f24070 */
[----:B------:R0:W-:Y:S02]  /*38e0*/  STL [R1+0x1ac], R0 ;  /* 0x0001ac0001007387 */ /* 0x0001e40000100800 */
[----:B------:R-:W-:Y:S01]  /*38f0*/  @!P2 IMAD.MOV R3, RZ, RZ, -R3 ;  /* 0x000000ffff03a224 */ /* 0x000fe200078e0a03 */
[----:B------:R-:W-:Y:S01]  /*3900*/  ISETP.GT.U32.AND P2, PT, R14, R20, PT ;  /* 0x000000140e00720c */ /* 0x000fe20003f44070 */
[----:B------:R-:W-:Y:S01]  /*3910*/  @!P3 IMAD.IADD R10, R10, 0x1, -R14 ;  /* 0x000000010a0ab824 */ /* 0x000fe200078e0a0e */
[----:B------:R-:W-:Y:S01]  /*3920*/  ISETP.GE.AND P3, PT, R13, RZ, PT ;  /* 0x000000ff0d00720c */ /* 0x000fe20003f66270 */
[----:B------:R-:W-:Y:S01]  /*3930*/  IMAD.MOV R6, RZ, RZ, -R6 ;  /* 0x000000ffff067224 */ /* 0x000fe200078e0a06 */
[----:B------:R1:W-:Y:S01]  /*3940*/  STL [R1+0x1a8], R3 ;  /* 0x0001a80301007387 */ /* 0x0003e20000100800 */
[----:B------:R-:W-:Y:S01]  /*3950*/  @!P4 IMAD.IADD R4, R4, 0x1, -R14 ;  /* 0x000000010404c824 */ /* 0x000fe200078e0a0e */
[----:B------:R-:W-:Y:S01]  /*3960*/  ISETP.GE.AND P4, PT, R2, RZ, PT ;  /* 0x000000ff0200720c */ /* 0x000fe20003f86270 */
[----:B0-----:R-:W-:-:S02]  /*3970*/  IMAD.MOV.U32 R0, RZ, RZ, R16 ;  /* 0x000000ffff007224 */ /* 0x001fc400078e0010 */
[----:B------:R-:W-:-:S04]  /*3980*/  IMAD.HI.U32 R16, R7, R9, RZ ;  /* 0x0000000907107227 */ /* 0x000fc800078e00ff */
[----:B------:R-:W-:Y:S01]  /*3990*/  @!P0 IMAD.MOV R0, RZ, RZ, -R0 ;  /* 0x000000ffff008224 */ /* 0x000fe200078e0a00 */
[----:B------:R-:W-:Y:S01]  /*39a0*/  ISETP.GE.AND P0, PT, R15, RZ, PT ;  /* 0x000000ff0f00720c */ /* 0x000fe20003f06270 */
[----:B------:R-:W-:Y:S02]  /*39b0*/  IMAD.MOV R16, RZ, RZ, -R16 ;  /* 0x000000ffff107224 */ /* 0x000fe400078e0a10 */
[----:B------:R-:W-:Y:S01]  /*39c0*/  IMAD R2, R14, R6, R5 ;  /* 0x000000060e027224 */ /* 0x000fe200078e0205 */
[----:B------:R0:W-:Y:S01]  /*39d0*/  STL [R1+0x1b4], R0 ;  /* 0x0001b40001007387 */ /* 0x0001e20000100800 */
[----:B-1----:R-:W-:Y:S02]  /*39e0*/  IMAD.MOV.U32 R3, RZ, RZ, R10 ;  /* 0x000000ffff037224 */ /* 0x002fe400078e000a */
[----:B------:R-:W-:Y:S02]  /*39f0*/  @!P1 IMAD.IADD R12, R12, 0x1, -R14 ;  /* 0x000000010c0c9824 */ /* 0x000fe400078e0a0e */
[----:B------:R-:W-:-:S02]  /*3a00*/  IMAD R9, R14, R16, R9 ;  /* 0x000000100e097224 */ /* 0x000fc400078e0209 */
[----:B------:R-:W-:Y:S01]  /*3a10*/  @!P5 IMAD.MOV R3, RZ, RZ, -R3 ;  /* 0x000000ffff03d224 */ /* 0x000fe200078e0a03 */
[----:B------:R-:W-:Y:S01]  /*3a20*/  ISETP.GT.U32.AND P5, PT, R14, R2, PT ;  /* 0x000000020e00720c */ /* 0x000fe20003fa4070 */
[----:B------:R-:W-:Y:S01]  /*3a30*/  @!P2 IMAD.IADD R20, R20, 0x1, -R14 ;  /* 0x000000011414a824 */ /* 0x000fe200078e0a0e */
[C---:B------:R-:W-:Y:S01]  /*3a40*/  ISETP.GT.U32.AND P1, PT, R14.reuse, R12, PT ;  /* 0x0000000c0e00720c */ /* 0x040fe20003f24070 */
[----:B0-----:R-:W-:Y:S01]  /*3a50*/  IMAD.MOV.U32 R0, RZ, RZ, R4 ;  /* 0x000000ffff007224 */ /* 0x001fe200078e0004 */
[----:B------:R-:W-:Y:S01]  /*3a60*/  STL [R1+0x1b8], R3 ;  /* 0x0001b80301007387 */ /* 0x000fe20000100800 */
[C---:B------:R-:W-:Y:S01]  /*3a70*/  VIADD R5, R29.reuse, 0x42 ;  /* 0x000000421d057836 */ /* 0x040fe20000000000 */
[C---:B------:R-:W-:Y:S01]  /*3a80*/  ISETP.GT.U32.AND P2, PT, R14.reuse, R20, PT ;  /* 0x000000140e00720c */ /* 0x040fe20003f44070 */
[----:B------:R-:W-:Y:S01]  /*3a90*/  @!P6 IMAD.MOV R0, RZ, RZ, -R0 ;  /* 0x000000ffff00e224 */ /* 0x000fe200078e0a00 */
[----:B------:R-:W-:Y:S01]  /*3aa0*/  ISETP.GT.U32.AND P6, PT, R14, R9, PT ;  /* 0x000000090e00720c */ /* 0x000fe20003fc4070 */
[C---:B------:R-:W-:Y:S01]  /*3ab0*/  VIADD R6, R29.reuse, 0x41 ;  /* 0x000000411d067836 */ /* 0x040fe20000000000 */
[----:B------:R-:W-:Y:S01]  /*3ac0*/  IABS R10, R5 ;  /* 0x00000005000a7213 */ /* 0x000fe20000000000 */
[----:B------:R-:W-:Y:S01]  /*3ad0*/  VIADD R15, R29, 0x40 ;  /* 0x000000401d0f7836 */ /* 0x000fe20000000000 */
[----:B------:R0:W-:Y:S01]  /*3ae0*/  STL [R1+0x1c4], R0 ;  /* 0x0001c40001007387 */ /* 0x0001e20000100800 */
[--C-:B------:R-:W-:Y:S01]  /*3af0*/  @!P5 IMAD.IADD R2, R2, 0x1, -R14.reuse ;  /* 0x000000010202d824 */ /* 0x100fe200078e0a0e */
[----:B------:R-:W-:Y:S01]  /*3b00*/  IABS R4, R6 ;  /* 0x0000000600047213 */ /* 0x000fe20000000000 */
[----:B------:R-:W-:Y:S01]  /*3b10*/  @!P1 IMAD.IADD R12, R12, 0x1, -R14 ;  /* 0x000000010c0c9824 */ /* 0x000fe200078e0a0e */
[----:B------:R-:W-:Y:S01]  /*3b20*/  ISETP.GE.AND P1, PT, R11, RZ, PT ;  /* 0x000000ff0b00720c */ /* 0x000fe20003f26270 */
[----:B------:R-:W-:Y:S01]  /*3b30*/  IMAD.HI.U32 R11, R7, R10, RZ ;  /* 0x0000000a070b7227 */ /* 0x000fe200078e00ff */
[----:B------:R-:W-:-:S02]  /*3b40*/  ISETP.GT.U32.AND P5, PT, R14, R2, PT ;  /* 0x000000020e00720c */ /* 0x000fc40003fa4070 */
[----:B------:R-:W-:Y:S01]  /*3b50*/  @!P2 IADD3 R20, R20, -R14, RZ ;  /* 0x8000000e1414a210 */ /* 0x000fe20007ffe0ff */
[----:B------:R-:W-:Y:S01]  /*3b60*/  @!P6 IMAD.IADD R9, R9, 0x1, -R14 ;  /* 0x000000010909e824 */ /* 0x000fe200078e0a0e */
[----:B------:R-:W-:Y:S01]  /*3b70*/  ISETP.GE.AND P2, PT, R5, RZ, PT ;  /* 0x000000ff0500720c */ /* 0x000fe20003f46270 */
[----:B------:R-:W-:Y:S01]  /*3b80*/  IMAD.HI.U32 R5, R7, R4, RZ ;  /* 0x0000000407057227 */ /* 0x000fe200078e00ff */
[----:B------:R-:W-:Y:S02]  /*3b90*/  IABS R18, R15 ;  /* 0x0000000f00127213 */ /* 0x000fe40000000000 */
[C---:B------:R-:W-:Y:S01]  /*3ba0*/  ISETP.GT.U32.AND P6, PT, R14.reuse, R9, PT ;  /* 0x000000090e00720c */ /* 0x040fe20003fc4070 */
[----:B------:R-:W-:Y:S02]  /*3bb0*/  IMAD.MOV R11, RZ, RZ, -R11 ;  /* 0x000000ffff0b7224 */ /* 0x000fe400078e0a0b */
[----:B------:R-:W-:Y:S02]  /*3bc0*/  IMAD.MOV R5, RZ, RZ, -R5 ;  /* 0x000000ffff057224 */ /* 0x000fe400078e0a05 */
[----:B------:R-:W-:-:S02]  /*3bd0*/  IMAD R10, R14, R11, R10 ;  /* 0x0000000b0e0a7224 */ /* 0x000fc400078e020a */
[----:B------:R-:W-:Y:S02]  /*3be0*/  IMAD R4, R14, R5, R4 ;  /* 0x000000050e047224 */ /* 0x000fe400078e0204 */
[----:B------:R-:W-:Y:S01]  /*3bf0*/  @!P5 IMAD.IADD R2, R2, 0x1, -R14 ;  /* 0x000000010202d824 */ /* 0x000fe200078e0a0e */
[C---:B------:R-:W-:Y:S01]  /*3c00*/  ISETP.GT.U32.AND P5, PT, R14.reuse, R10, PT ;  /* 0x0000000a0e00720c */ /* 0x040fe20003fa4070 */
[----:B0-----:R-:W-:Y:S02]  /*3c10*/  IMAD.MOV.U32 R0, RZ, RZ, R12 ;  /* 0x000000ffff007224 */ /* 0x001fe400078e000c */
[----:B------:R-:W-:Y:S01]  /*3c20*/  @!P6 IMAD.IADD R9, R9, 0x1, -R14 ;  /* 0x000000010909e824 */ /* 0x000fe200078e0a0e */
[----:B------:R-:W-:Y:S01]  /*3c30*/  ISETP.GT.U32.AND P6, PT, R14, R4, PT ;  /* 0x000000040e00720c */ /* 0x000fe20003fc4070 */
[----:B------:R-:W-:Y:S01]  /*3c40*/  @!P0 IMAD.MOV R0, RZ, RZ, -R0 ;  /* 0x000000ffff008224 */ /* 0x000fe200078e0a00 */
[----:B------:R-:W-:Y:S01]  /*3c50*/  ISETP.GE.AND P0, PT, R6, RZ, PT ;  /* 0x000000ff0600720c */ /* 0x000fe20003f06270 */
[----:B------:R-:W-:-:S02]  /*3c60*/  VIADD R11, R29, 0x3f ;  /* 0x0000003f1d0b7836 */ /* 0x000fc40000000000 */
[----:B------:R-:W-:Y:S01]  /*3c70*/  IMAD.HI.U32 R6, R7, R18, RZ ;  /* 0x0000001207067227 */ /* 0x000fe200078e00ff */
[----:B------:R0:W-:Y:S02]  /*3c80*/  STL [R1+0x1c0], R0 ;  /* 0x0001c00001007387 */ /* 0x0001e40000100800 */
[----:B------:R-:W-:Y:S01]  /*3c90*/  IABS R17, R11 ;  /* 0x0000000b00117213 */ /* 0x000fe20000000000 */
[----:B------:R-:W-:Y:S02]  /*3ca0*/  @!P5 IMAD.IADD R10, R10, 0x1, -R14 ;  /* 0x000000010a0ad824 */ /* 0x000fe400078e0a0e */
[----:B------:R-:W-:Y:S02]  /*3cb0*/  VIADD R12, R29, 0x3e ;  /* 0x0000003e1d0c7836 */ /* 0x000fe40000000000 */
[----:B------:R-:W-:Y:S01]  /*3cc0*/  @!P6 IADD3 R4, R4, -R14, RZ ;  /* 0x8000000e0404e210 */ /* 0x000fe20007ffe0ff */
[----:B------:R-:W-:Y:S01]  /*3cd0*/  IMAD.MOV R6, RZ, RZ, -R6 ;  /* 0x000000ffff067224 */ /* 0x000fe200078e0a06 */
[C---:B------:R-:W-:Y:S01]  /*3ce0*/  ISETP.GT.U32.AND P6, PT, R14.reuse, R10, PT ;  /* 0x0000000a0e00720c */ /* 0x040fe20003fc4070 */
[----:B0-----:R-:W-:Y:S01]  /*3cf0*/  IMAD.MOV.U32 R0, RZ, RZ, R20 ;  /* 0x000000ffff007224 */ /* 0x001fe200078e0014 */
[----:B------:R-:W-:Y:S01]  /*3d00*/  IABS R16, R12 ;  /* 0x0000000c00107213 */ /* 0x000fe20000000000 */
[----:B------:R-:W-:-:S02]  /*3d10*/  IMAD R18, R14, R6, R18 ;  /* 0x000000060e127224 */ /* 0x000fc400078e0212 */
[----:B------:R-:W-:Y:S01]  /*3d20*/  @!P3 IMAD.MOV R0, RZ, RZ, -R0 ;  /* 0x000000ffff00b224 */ /* 0x000fe200078e0a00 */
[----:B------:R-:W-:Y:S01]  /*3d30*/  ISETP.GE.AND P3, PT, R15, RZ, PT ;  /* 0x000000ff0f00720c */ /* 0x000fe20003f66270 */
[----:B------:R-:W-:Y:S01]  /*3d40*/  IMAD.HI.U32 R21, R7, R17, RZ ;  /* 0x0000001107157227 */ /* 0x000fe200078e00ff */
[----:B------:R-:W-:Y:S02]  /*3d50*/  ISETP.GT.U32.AND P5, PT, R14, R18, PT ;  /* 0x000000120e00720c */ /* 0x000fe40003fa4070 */
[----:B------:R0:W-:Y:S01]  /*3d60*/  STL [R1+0x1a0], R0 ;  /* 0x0001a00001007387 */ /* 0x0001e20000100800 */
[----:B------:R-:W-:Y:S02]  /*3d70*/  VIADD R5, R29, 0x3d ;  /* 0x0000003d1d057836 */ /* 0x000fe40000000000 */
[----:B------:R-:W-:-:S03]  /*3d80*/  IMAD.HI.U32 R19, R7, R16, RZ ;  /* 0x0000001007137227 */ /* 0x000fc600078e00ff */
[----:B------:R-:W-:Y:S01]  /*3d90*/  IABS R13, R5 ;  /* 0x00000005000d7213 */ /* 0x000fe20000000000 */
[----:B------:R-:W-:Y:S02]  /*3da0*/  IMAD.MOV R21, RZ, RZ, -R21 ;  /* 0x000000ffff157224 */ /* 0x000fe400078e0a15 */
[----:B------:R-:W-:Y:S02]  /*3db0*/  IMAD.MOV R19, RZ, RZ, -R19 ;  /* 0x000000ffff137224 */ /* 0x000fe400078e0a13 */
[----:B0-----:R-:W-:Y:S02]  /*3dc0*/  IMAD.MOV.U32 R0, RZ, RZ, R2 ;  /* 0x000000ffff007224 */ /* 0x001fe400078e0002 */
[C---:B------:R-:W-:Y:S02]  /*3dd0*/  IMAD R15, R14.reuse, R21, R17 ;  /* 0x000000150e0f7224 */ /* 0x040fe400078e0211 */
[----:B------:R-:W-:Y:S01]  /*3de0*/  @!P4 IMAD.MOV R0, RZ, RZ, -R0 ;  /* 0x000000ffff00c224 */ /* 0x000fe200078e0a00 */
[----:B------:R-:W-:Y:S01]  /*3df0*/  ISETP.GT.U32.AND P4, PT, R14, R4, PT ;  /* 0x000000040e00720c */ /* 0x000fe20003f84070 */
[----:B------:R-:W-:Y:S01]  /*3e00*/  @!P6 IMAD.IADD R10, R10, 0x1, -R14 ;  /* 0x000000010a0ae824 */ /* 0x000fe200078e0a0e */
[C---:B------:R-:W-:Y:S01]  /*3e10*/  ISETP.GT.U32.AND P6, PT, R14.reuse, R15, PT ;  /* 0x0000000f0e00720c */ /* 0x040fe20003fc4070 */
[----:B------:R-:W-:Y:S01]  /*3e20*/  IMAD.MOV.U32 R20, RZ, RZ, R13 ;  /* 0x000000ffff147224 */ /* 0x000fe200078e000d */
[----:B------:R0:W-:Y:S01]  /*3e30*/  STL [R1+0x198], R0 ;  /* 0x0001980001007387 */ /* 0x0001e20000100800 */
[----:B------:R-:W-:-:S02]  /*3e40*/  IMAD R13, R14, R19, R16 ;  /* 0x000000130e0d7224 */ /* 0x000fc400078e0210 */
[----:B------:R-:W-:-:S04]  /*3e50*/  IMAD.HI.U32 R2, R7, R20, RZ ;  /* 0x0000001407027227 */ /* 0x000fc800078e00ff */
[----:B------:R-:W-:Y:S02]  /*3e60*/  @!P5 IMAD.IADD R18, R18, 0x1, -R14 ;  /* 0x000000011212d824 */ /* 0x000fe400078e0a0e */
[----:B------:R-:W-:Y:S02]  /*3e70*/  IMAD.MOV R2, RZ, RZ, -R2 ;  /* 0x000000ffff027224 */ /* 0x000fe400078e0a02 */
[----:B0-----:R-:W-:Y:S01]  /*3e80*/  IMAD.MOV.U32 R0, RZ, RZ, R10 ;  /* 0x000000ffff007224 */ /* 0x001fe200078e000a */
[C---:B------:R-:W-:Y:S01]  /*3e90*/  ISETP.GT.U32.AND P5, PT, R14.reuse, R18, PT ;  /* 0x000000120e00720c */ /* 0x040fe20003fa4070 */
[----:B------:R-:W-:Y:S02]  /*3ea0*/  VIADD R6, R29, 0x3c ;  /* 0x0000003c1d067836 */ /* 0x000fe40000000000 */
[----:B------:R-:W-:Y:S01]  /*3eb0*/  @!P2 IMAD.MOV R0, RZ, RZ, -R0 ;  /* 0x000000ffff00a224 */ /* 0x000fe200078e0a00 */
[C---:B------:R-:W-:Y:S01]  /*3ec0*/  ISETP.GT.U32.AND P2, PT, R14.reuse, R13, PT ;  /* 0x0000000d0e00720c */ /* 0x040fe20003f44070 */
[----:B------:R-:W-:Y:S01]  /*3ed0*/  IMAD.MOV.U32 R3, RZ, RZ, R9 ;  /* 0x000000ffff037224 */ /* 0x000fe200078e0009 */
[----:B------:R-:W-:Y:S01]  /*3ee0*/  IABS R17, R6 ;  /* 0x0000000600117213 */ /* 0x000fe20000000000 */
[----:B------:R-:W-:-:S02]  /*3ef0*/  IMAD R2, R14, R2, R20 ;  /* 0x000000020e027224 */ /* 0x000fc400078e0214 */
[--C-:B------:R-:W-:Y:S02]  /*3f00*/  @!P6 IMAD.IADD R15, R15, 0x1, -R14.reuse ;  /* 0x000000010f0fe824 */ /* 0x100fe400078e0a0e */
[----:B------:R-:W-:Y:S01]  /*3f10*/  @!P1 IMAD.MOV R3, RZ, RZ, -R3 ;  /* 0x000000ffff039224 */ /* 0x000fe200078e0a03 */
[----:B------:R-:W-:Y:S01]  /*3f20*/  ISETP.GT.U32.AND P6, PT, R14, R2, PT ;  /* 0x000000020e00720c */ /* 0x000fe20003fc4070 */
[--C-:B------:R-:W-:Y:S01]  /*3f30*/  @!P4 IMAD.IADD R4, R4, 0x1, -R14.reuse ;  /* 0x000000010404c824 */ /* 0x100fe200078e0a0e */
[----:B------:R-:W-:Y:S01]  /*3f40*/  ISETP.GE.AND P4, PT, R12, RZ, PT ;  /* 0x000000ff0c00720c */ /* 0x000fe20003f86270 */
[----:B------:R-:W-:Y:S01]  /*3f50*/  IMAD.HI.U32 R9, R7, R17, RZ ;  /* 0x0000001107097227 */ /* 0x000fe200078e00ff */
[----:B------:R-:W-:Y:S01]  /*3f60*/  STL [R1+0x188], R3 ;  /* 0x0001880301007387 */ /* 0x000fe20000100800 */
[----:B------:R-:W-:Y:S02]  /*3f70*/  ISETP.GE.AND P1, PT, R11, RZ, PT ;  /* 0x000000ff0b00720c */ /* 0x000fe40003f26270 */
[----:B------:R-:W-:Y:S01]  /*3f80*/  @!P2 IMAD.IADD R13, R13, 0x1, -R14 ;  /* 0x000000010d0da824 */ /* 0x000fe200078e0a0e */
[----:B------:R-:W-:Y:S01]  /*3f90*/  ISETP.GT.U32.AND P2, PT, R14, R15, PT ;  /* 0x0000000f0e00720c */ /* 0x000fe20003f44070 */
[----:B------:R0:W-:Y:S01]  /*3fa0*/  STL [R1+0x180], R0 ;  /* 0x0001800001007387 */ /* 0x0001e20000100800 */
[----:B------:R-:W-:-:S02]  /*3fb0*/  IMAD.MOV R9, RZ, RZ, -R9 ;  /* 0x000000ffff097224 */ /* 0x000fc400078e0a09 */
[--C-:B------:R-:W-:Y:S01]  /*3fc0*/  @!P5 IMAD.IADD R18, R18, 0x1, -R14.reuse ;  /* 0x000000011212d824 */ /* 0x100fe200078e0a0e */
[----:B------:R-:W-:Y:S01]  /*3fd0*/  ISETP.GE.AND P5, PT, R5, RZ, PT ;  /* 0x000000ff0500720c */ /* 0x000fe20003fa6270 */
[C---:B------:R-:W-:Y:S02]  /*3fe0*/  VIADD R5, R29.reuse, 0x3b ;  /* 0x0000003b1d057836 */ /* 0x040fe40000000000 */
[----:B------:R-:W-:Y:S02]  /*3ff0*/  IMAD R12, R14, R9, R17 ;  /* 0x000000090e0c7224 */ /* 0x000fe400078e0211 */
[--C-:B------:R-:W-:Y:S01]  /*4000*/  @!P6 IMAD.IADD R2, R2, 0x1, -R14.reuse ;  /* 0x000000010202e824 */ /* 0x100fe200078e0a0e */
[----:B0-----:R-:W-:Y:S01]  /*4010*/  MOV R0, R4 ;  /* 0x0000000400007202 */ /* 0x001fe20000000f00 */
[----:B------:R-:W-:Y:S01]  /*4020*/  VIADD R19, R29, 0x39 ;  /* 0x000000391d137836 */ /* 0x000fe20000000000 */
[----:B------:R-:W-:Y:S01]  /*4030*/  IABS R10, R5 ;  /* 0x00000005000a7213 */ /* 0x000fe20000000000 */
[----:B------:R-:W-:Y:S01]  /*4040*/  @!P2 IMAD.IADD R15, R15, 0x1, -R14 ;  /* 0x000000010f0fa824 */ /* 0x000fe200078e0a0e */
[C---:B------:R-:W-:Y:S01]  /*4050*/  ISETP.GT.U32.AND P2, PT, R14.reuse, R12, PT ;  /* 0x0000000c0e00720c */ /* 0x040fe20003f44070 */
[----:B------:R-:W-:Y:S01]  /*4060*/  @!P0 IMAD.MOV R0, RZ, RZ, -R0 ;  /* 0x000000ffff008224 */ /* 0x000fe200078e0a00 */
[C---:B------:R-:W-:Y:S01]  /*4070*/  ISETP.GT.U32.AND P0, PT, R14.reuse, R13, PT ;  /* 0x0000000d0e00720c */ /* 0x040fe20003f04070 */
[----:B------:R-:W-:Y:S01]  /*4080*/  IMAD.HI.U32 R11, R7, R10, RZ ;  /* 0x0000000a070b7227 */ /* 0x000fe200078e00ff */
[----:B------:R-:W-:-:S02]  /*4090*/  ISETP.GT.U32.AND P6, PT, R14, R2, PT ;  /* 0x000000020e00720c */ /* 0x000fc40003fc4070 */
[----:B------:R-:W-:Y:S01]  /*40a0*/  IABS R4, R19 ;  /* 0x0000001300047213 */ /* 0x000fe20000000000 */
[----:B------:R-:W-:Y:S01]  /*40b0*/  IMAD.MOV R11, RZ, RZ, -R11 ;  /* 0x000000ffff0b7224 */ /* 0x000fe200078e0a0b */
[----:B------:R0:W-:Y:S01]  /*40c0*/  STL [R1+0x17c], R0 ;  /* 0x00017c0001007387 */ /* 0x0001e20000100800 */
[C---:B------:R-:W-:Y:S02]  /*40d0*/  VIADD R17, R29.reuse, 0x3a ;  /* 0x0000003a1d117836 */ /* 0x040fe40000000000 */
[----:B------:R-:W-:Y:S02]  /*40e0*/  VIADD R16, R29, 0x38 ;  /* 0x000000381d107836 */ /* 0x000fe40000000000 */
[--C-:B------:R-:W-:Y:S01]  /*40f0*/  @!P2 IMAD.IADD R12, R12, 0x1, -R14.reuse ;  /* 0x000000010c0ca824 */ /* 0x100fe200078e0a0e */
[----:B------:R-:W-:Y:S01]  /*4100*/  IABS R20, R17 ;  /* 0x0000001100147213 */ /* 0x000fe20000000000 */
[----:B------:R-:W-:Y:S01]  /*4110*/  @!P0 IMAD.IADD R13, R13, 0x1, -R14 ;  /* 0x000000010d0d8824 */ /* 0x000fe200078e0a0e */
[----:B------:R-:W-:Y:S01]  /*4120*/  ISETP.GE.AND P0, PT, R6, RZ, PT ;  /* 0x000000ff0600720c */ /* 0x000fe20003f06270 */
[----:B------:R-:W-:Y:S01]  /*4130*/  IMAD R6, R14, R11, R10 ;  /* 0x0000000b0e067224 */ /* 0x000fe200078e020a */
[----:B------:R-:W-:Y:S01]  /*4140*/  IABS R9, R16 ;  /* 0x0000001000097213 */ /* 0x000fe20000000000 */
[----:B------:R-:W-:Y:S01]  /*4150*/  IMAD.MOV.U32 R3, RZ, RZ, R18 ;  /* 0x000000ffff037224 */ /* 0x000fe200078e0012 */
[----:B0-----:R-:W-:Y:S01]  /*4160*/  MOV R0, R15 ;  /* 0x0000000f00007202 */ /* 0x001fe20000000f00 */
[----:B------:R-:W-:Y:S01]  /*4170*/  IMAD.HI.U32 R10, R7, R4, RZ ;  /* 0x00000004070a7227 */ /* 0x000fe200078e00ff */
[----:B------:R-:W-:-:S03]  /*4180*/  ISETP.GE.AND P2, PT, R5, RZ, PT ;  /* 0x000000ff0500720c */ /* 0x000fc60003f46270 */
[----:B------:R-:W-:Y:S01]  /*4190*/  @!P6 IMAD.IADD R2, R2, 0x1, -R14 ;  /* 0x000000010202e824 */ /* 0x000fe200078e0a0e */
[C---:B------:R-:W-:Y:S01]  /*41a0*/  ISETP.GT.U32.AND P6, PT, R14.reuse, R6, PT ;  /* 0x000000060e00720c */ /* 0x040fe20003fc4070 */
[----:B------:R-:W-:Y:S01]  /*41b0*/  @!P3 IMAD.MOV R3, RZ, RZ, -R3 ;  /* 0x000000ffff03b224 */ /* 0x000fe200078e0a03 */
[----:B------:R-:W-:Y:S01]  /*41c0*/  ISETP.GT.U32.AND P3, PT, R14, R12, PT ;  /* 0x0000000c0e00720c */ /* 0x000fe20003f64070 */
[----:B------:R-:W-:-:S03]  /*41d0*/  IMAD.HI.U32 R21, R7, R20, RZ ;  /* 0x0000001407157227 */ /* 0x000fc600078e00ff */
[----:B------:R0:W-:Y:S01]  /*41e0*/  STL [R1+0x174], R3 ;  /* 0x0001740301007387 */ /* 0x0001e20000100800 */
[----:B------:R-:W-:-:S04]  /*41f0*/  IMAD.HI.U32 R11, R7, R9, RZ ;  /* 0x00000009070b7227 */ /* 0x000fc800078e00ff */
[----:B------:R-:W-:Y:S02]  /*4200*/  IMAD.MOV R10, RZ, RZ, -R10 ;  /* 0x000000ffff0a7224 */ /* 0x000fe400078e0a0a */
[----:B------:R-:W-:Y:S02]  /*4210*/  IMAD.MOV R21, RZ, RZ, -R21 ;  /* 0x000000ffff157224 */ /* 0x000fe400078e0a15 */
[----:B------:R-:W-:Y:S02]  /*4220*/  IMAD.MOV R11, RZ, RZ, -R11 ;  /* 0x000000ffff0b7224 */ /* 0x000fe400078e0a0b */
[----:B------:R-:W-:Y:S02]  /*4230*/  IMAD R4, R14, R10, R4 ;  /* 0x0000000a0e047224 */ /* 0x000fe400078e0204 */
[----:B0-----:R-:W-:Y:S02]  /*4240*/  IMAD.MOV.U32 R3, RZ, RZ, R13 ;  /* 0x000000ffff037224 */ /* 0x001fe400078e000d */
[----:B------:R-:W-:-:S02]  /*4250*/  @!P1 IMAD.MOV R0, RZ, RZ, -R0 ;  /* 0x000000ffff009224 */ /* 0x000fc400078e0a00 */
[C---:B------:R-:W-:Y:S02]  /*4260*/  IMAD R5, R14.reuse, R21, R20 ;  /* 0x000000150e057224 */ /* 0x040fe400078e0214 */
[C---:B------:R-:W-:Y:S01]  /*4270*/  IMAD R9, R14.reuse, R11, R9 ;  /* 0x0000000b0e097224 */ /* 0x040fe200078e0209 */
[----:B------:R0:W-:Y:S01]  /*4280*/  STL [R1+0x16c], R0 ;  /* 0x00016c0001007387 */ /* 0x0001e20000100800 */
[----:B------:R-:W-:Y:S01]  /*4290*/  @!P4 IMAD.MOV R3, RZ, RZ, -R3 ;  /* 0x000000ffff03c224 */ /* 0x000fe200078e0a03 */
[----:B------:R-:W-:Y:S01]  /*42a0*/  ISETP.GT.U32.AND P4, PT, R14, R4, PT ;  /* 0x000000040e00720c */ /* 0x000fe20003f84070 */
[C---:B------:R-:W-:Y:S02]  /*42b0*/  VIADD R10, R29.reuse, 0x37 ;  /* 0x000000371d0a7836 */ /* 0x040fe40000000000 */
[--C-:B------:R-:W-:Y:S01]  /*42c0*/  @!P6 IMAD.IADD R6, R6, 0x1, -R14.reuse ;  /* 0x000000010606e824 */ /* 0x100fe200078e0a0e */
[----:B------:R-:W-:Y:S01]  /*42d0*/  ISETP.GT.U32.AND P6, PT, R14, R5, PT ;  /* 0x000000050e00720c */ /* 0x000fe20003fc4070 */
[----:B------:R-:W-:Y:S01]  /*42e0*/  @!P3 IMAD.IADD R12, R12, 0x1, -R14 ;  /* 0x000000010c0cb824 */ /* 0x000fe200078e0a0e */
[C---:B------:R-:W-:Y:S01]  /*42f0*/  ISETP.GT.U32.AND P3, PT, R14.reuse, R9, PT ;  /* 0x000000090e00720c */ /* 0x040fe20003f64070 */
[----:B------:R-:W-:Y:S01]  /*4300*/  VIADD R11, R29, 0x36 ;  /* 0x000000361d0b7836 */ /* 0x000fe20000000000 */
[----:B------:R-:W-:Y:S01]  /*4310*/  IABS R20, R10 ;  /* 0x0000000a00147213 */ /* 0x000fe20000000000 */
[----:B0-----:R-:W-:Y:S01]  /*4320*/  IMAD.MOV.U32 R0, RZ, RZ, R2 ;  /* 0x000000ffff007224 */ /* 0x001fe200078e0002 */
[----:B------:R-:W-:Y:S01]  /*4330*/  ISETP.GT.U32.AND P1, PT, R14, R6, PT ;  /* 0x000000060e00720c */ /* 0x000fe20003f24070 */
[----:B------:R-:W-:Y:S01]  /*4340*/  STL [R1+0x160], R3 ;  /* 0x0001600301007387 */ /* 0x000fe20000100800 */
[----:B------:R-:W-:Y:S01]  /*4350*/  IABS R18, R11 ;  /* 0x0000000b00127213 */ /* 0x000fe20000000000 */
[----:B------:R-:W-:Y:S01]  /*4360*/  @!P5 IMAD.MOV R0, RZ, RZ, -R0 ;  /* 0x000000ffff00d224 */ /* 0x000fe200078e0a00 */
[----:B------:R-:W-:Y:S01]  /*4370*/  ISETP.GE.AND P5, PT, R17, RZ, PT ;  /* 0x000000ff1100720c */ /* 0x000fe20003fa6270 */
[----:B------:R-:W-:-:S02]  /*4380*/  IMAD.MOV.U32 R15, RZ, RZ, R20 ;  /* 0x000000ffff0f7224 */ /* 0x000fc400078e0014 */
[----:B------:R-:W-:Y:S01]  /*4390*/  @!P4 IMAD.IADD R4, R4, 0x1, -R14 ;  /* 0x000000010404c824 */ /* 0x000fe200078e0a0e */
[----:B------:R0:W-:Y:S01]  /*43a0*/  STL [R1+0x14c], R0 ;  /* 0x00014c0001007387 */ /* 0x0001e20000100800 */
[----:B------:R-:W-:-:S04]  /*43b0*/  IMAD.HI.U32 R2, R7, R15, RZ ;  /* 0x0000000f07027227 */ /* 0x000fc800078e00ff */
[----:B------:R-:W-:Y:S02]  /*43c0*/  IMAD.MOV.U32 R13, RZ, RZ, R18 ;  /* 0x000000ffff0d7224 */ /* 0x000fe400078e0012 */
[--C-:B------:R-:W-:Y:S01]  /*43d0*/  @!P6 IMAD.IADD R5, R5, 0x1, -R14.reuse ;  /* 0x000000010505e824 */ /* 0x100fe200078e0a0e */
[----:B------:R-:W-:Y:S01]  /*43e0*/  ISETP.GE.AND P6, PT, R16, RZ, PT ;  /* 0x000000ff1000720c */ /* 0x000fe20003fc6270 */
[----:B------:R-:W-:Y:S01]  /*43f0*/  @!P3 IMAD.IADD R9, R9, 0x1, -R14 ;  /* 0x000000010909b824 */ /* 0x000fe200078e0a0e */
[C---:B------:R-:W-:Y:S01]  /*4400*/  ISETP.GT.U32.AND P3, PT, R14.reuse, R4, PT ;  /* 0x000000040e00720c */ /* 0x040fe20003f64070 */
[----:B0-----:R-:W-:Y:S01]  /*4410*/  IMAD.MOV.U32 R0, RZ, RZ, R12 ;  /* 0x000000ffff007224 */ /* 0x001fe200078e000c */
[C---:B------:R-:W-:Y:S01]  /*4420*/  ISETP.GT.U32.AND P4, PT, R14.reuse, R5, PT ;  /* 0x000000050e00720c */ /* 0x040fe20003f84070 */
[----:B------:R-:W-:Y:S02]  /*4430*/  IMAD.MOV R2, RZ, RZ, -R2 ;  /* 0x000000ffff027224 */ /* 0x000fe400078e0a02 */
[----:B------:R-:W-:Y:S01]  /*4440*/  @!P0 IMAD.MOV R0, RZ, RZ, -R0 ;  /* 0x000000ffff008224 */ /* 0x000fe200078e0a00 */
[----:B------:R-:W-:Y:S01]  /*4450*/  ISETP.GT.U32.AND P0, PT, R14, R9, PT ;  /* 0x000000090e00720c */ /* 0x000fe20003f04070 */
[----:B------:R-:W-:Y:S01]  /*4460*/  @!P1 IMAD.IADD R6, R6, 0x1, -R14 ;  /* 0x0000000106069824 */ /* 0x000fe200078e0a0e */
[----:B------:R-:W-:Y:S01]  /*4470*/  ISETP.GE.AND P1, PT, R19, RZ, PT ;  /* 0x000000ff1300720c */ /* 0x000fe20003f26270 */
[----:B------:R-:W-:Y:S01]  /*4480*/  IMAD.HI.U32 R16, R7, R13, RZ ;  /* 0x0000000d07107227 */ /* 0x000fe200078e00ff */
[----:B------:R0:W-:Y:S03]  /*4490*/  STL [R1+0x140], R0 ;  /* 0x0001400001007387 */ /* 0x0001e60000100800 */
[----:B------:R-:W-:-:S02]  /*44a0*/  IMAD R2, R14, R2, R15 ;  /* 0x000000020e027224 */ /* 0x000fc400078e020f */
[----:B------:R-:W-:Y:S01]  /*44b0*/  IMAD.MOV R12, RZ, RZ, -R16 ;  /* 0x000000ffff0c7224 */ /* 0x000fe200078e0a10 */
[----:B------:R-:W-:Y:S01]  /*44c0*/  IADD3 R16, R29, 0x35, RZ ;  /* 0x000000351d107810 */ /* 0x000fe20007ffe0ff */
[--C-:B------:R-:W-:Y:S02]  /*44d0*/  @!P3 IMAD.IADD R4, R4, 0x1, -R14.reuse ;  /* 0x000000010404b824 */ /* 0x100fe400078e0a0e */
[----:B------:R-:W-:Y:S01]  /*44e0*/  @!P4 IMAD.IADD R5, R5, 0x1, -R14 ;  /* 0x000000010505c824 */ /* 0x000fe200078e0a0e */
[----:B------:R-:W-:Y:S01]  /*44f0*/  IABS R15, R16 ;  /* 0x00000010000f7213 */ /* 0x000fe20000000000 */
[----:B0-----:R-:W-:Y:S01]  /*4500*/  IMAD.MOV.U32 R0, RZ, RZ, R6 ;  /* 0x000000ffff007224 */ /* 0x001fe200078e0006 */
[----:B------:R-:W-:Y:S01]  /*4510*/  ISETP.GE.AND P4, PT, R10, RZ, PT ;  /* 0x000000ff0a00720c */ /* 0x000fe20003f86270 */
[C---:B------:R-:W-:Y:S02]  /*4520*/  IMAD R6, R14.reuse, R12, R13 ;  /* 0x0000000c0e067224 */ /* 0x040fe400078e020d */
[----:B------:R-:W-:Y:S01]  /*4530*/  @!P2 IMAD.MOV R0, RZ, RZ, -R0 ;  /* 0x000000ffff00a224 */ /* 0x000fe200078e0a00 */
[C---:B------:R-:W-:Y:S01]  /*4540*/  ISETP.GT.U32.AND P2, PT, R14.reuse, R2, PT ;  /* 0x000000020e00720c */ /* 0x040fe20003f44070 */
[----:B------:R-:W-:Y:S01]  /*4550*/  VIADD R12, R29, 0x34 ;  /* 0x000000341d0c7836 */ /* 0x000fe20000000000 */
[----:B------:R-:W-:Y:S01]  /*4560*/  ISETP.GT.U32.AND P3, PT, R14, R6, PT ;  /* 0x000000060e00720c */ /* 0x000fe20003f64070 */
[----:B------:R-:W-:Y:S01]  /*4570*/  IMAD.HI.U32 R18, R7, R15, RZ ;  /* 0x0000000f07127227 */ /* 0x000fe200078e00ff */
[----:B------:R0:W-:Y:S02]  /*4580*/  STL [R1+0x130], R0 ;  /* 0x0001300001007387 */ /* 0x0001e40000100800 */
[----:B------:R-:W-:Y:S01]  /*4590*/  IABS R13, R12 ;  /* 0x0000000c000d7213 */ /* 0x000fe20000000000 */
[----:B------:R-:W-:Y:S01]  /*45a0*/  @!P0 IMAD.IADD R9, R9, 0x1, -R14 ;  /* 0x0000000109098824 */ /* 0x000fe200078e0a0e */
[----:B------:R-:W-:Y:S01]  /*45b0*/  ISETP.GE.AND P0, PT, R11, RZ, PT ;  /* 0x000000ff0b00720c */ /* 0x000fe20003f06270 */
[----:B------:R-:W-:-:S02]  /*45c0*/  IMAD.MOV R18, RZ, RZ, -R18 ;  /* 0x000000ffff127224 */ /* 0x000fc400078e0a12 */
[----:B------:R-:W-:-:S04]  /*45d0*/  IMAD.HI.U32 R17, R7, R13, RZ ;  /* 0x0000000d07117227 */ /* 0x000fc800078e00ff */
[--C-:B------:R-:W-:Y:S01]  /*45e0*/  @!P2 IMAD.IADD R2, R2, 0x1, -R14.reuse ;  /* 0x000000010202a824 */ /* 0x100fe200078e0a0e */
[----:B------:R-:W-:Y:S01]  /*45f0*/  ISETP.GE.AND P2, PT, R16, RZ, PT ;  /* 0x000000ff1000720c */ /* 0x000fe20003f46270 */
[----:B0-----:R-:W-:Y:S02]  /*4600*/  IMAD.MOV.U32 R0, RZ, RZ, R5 ;  /* 0x000000ffff007224 */ /* 0x001fe400078e0005 */
[----:B------:R-:W-:Y:S01]  /*4610*/  @!P3 IMAD.IADD R6, R6, 0x1, -R14 ;  /* 0x000000010606b824 */ /* 0x000fe200078e0a0e */
[C---:B------:R-:W-:Y:S01]  /*4620*/  ISETP.GT.U32.AND P3, PT, R14.reuse, R2, PT ;  /* 0x000000020e00720c */ /* 0x040fe20003f64070 */
[----:B------:R-:W-:Y:S02]  /*4630*/  @!P5 IMAD.MOV R0, RZ, RZ, -R0 ;  /* 0x000000ffff00d224 */ /* 0x000fe400078e0a00 */
[----:B------:R-:W-:Y:S01]  /*4640*/  IMAD.MOV R16, RZ, RZ, -R17 ;  /* 0x000000ffff107224 */ /* 0x000fe200078e0a11 */
[C---:B------:R-:W-:Y:S01]  /*4650*/  ISETP.GT.U32.AND P5, PT, R14.reuse, R6, PT ;  /* 0x000000060e00720c */ /* 0x040fe20003fa4070 */
[----:B------:R-:W-:Y:S01]  /*4660*/  IMAD.MOV.U32 R3, RZ, RZ, R4 ;  /* 0x000000ffff037224 */ /* 0x000fe200078e0004 */
[----:B------:R0:W-:Y:S01]  /*4670*/  STL [R1+0x12c], R0 ;  /* 0x00012c0001007387 */ /* 0x0001e20000100800 */
[----:B------:R-:W-:Y:S01]  /*4680*/  IMAD R5, R14, R18, R15 ;  /* 0x000000120e057224 */ /* 0x000fe200078e020f */
[----:B------:R-:W-:Y:S01]  /*4690*/  IABS R17, R22 ;  /* 0x0000001600117213 */ /* 0x000fe20000000000 */
[----:B------:R-:W-:-:S02]  /*46a0*/  VIADD R10, R29, 0x33 ;  /* 0x000000331d0a7836 */ /* 0x000fc40000000000 */
[C---:B------:R-:W-:Y:S02]  /*46b0*/  IMAD R4, R14.reuse, R16, R13 ;  /* 0x000000100e047224 */ /* 0x040fe400078e020d */
[----:B------:R-:W-:Y:S01]  /*46c0*/  @!P1 IMAD.MOV R3, RZ, RZ, -R3 ;  /* 0x000000ffff039224 */ /* 0x000fe200078e0a03 */
[----:B------:R-:W-:Y:S01]  /*46d0*/  ISETP.GT.U32.AND P1, PT, R14, R5, PT ;  /* 0x000000050e00720c */ /* 0x000fe20003f24070 */
[--C-:B------:R-:W-:Y:S01]  /*46e0*/  @!P3 IMAD.IADD R2, R2, 0x1, -R14.reuse ;  /* 0x000000010202b824 */ /* 0x100fe200078e0a0e */
[----:B------:R-:W-:Y:S01]  /*46f0*/  IABS R11, R10 ;  /* 0x0000000a000b7213 */ /* 0x000fe20000000000 */
[----:B0-----:R-:W-:Y:S01]  /*4700*/  IMAD.MOV.U32 R0, RZ, RZ, R9 ;  /* 0x000000ffff007224 */ /* 0x001fe200078e0009 */
[----:B------:R-:W-:Y:S01]  /*4710*/  ISETP.GT.U32.AND P3, PT, R14, R4, PT ;  /* 0x000000040e00720c */ /* 0x000fe20003f64070 */
[----:B------:R-:W-:Y:S01]  /*4720*/  STL [R1+0x128], R3 ;  /* 0x0001280301007387 */ /* 0x000fe20000100800 */
[----:B------:R-:W-:Y:S01]  /*4730*/  @!P5 IMAD.IADD R6, R6, 0x1, -R14 ;  /* 0x000000010606d824 */ /* 0x000fe200078e0a0e */
[----:B------:R-:W-:Y:S01]  /*4740*/  ISETP.GE.AND P5, PT, R10, RZ, PT ;  /* 0x000000ff0a00720c */ /* 0x000fe20003fa6270 */
[----:B------:R-:W-:Y:S01]  /*4750*/  IMAD.HI.U32 R9, R7, R11, RZ ;  /* 0x0000000b07097227 */ /* 0x000fe200078e00ff */
[----:B------:R-:W-:-:S02]  /*4760*/  @!P6 IADD3 R0, -R0, RZ, RZ ;  /* 0x000000ff0000e210 */ /* 0x000fc40007ffe1ff */
[----:B------:R-:W-:Y:S01]  /*4770*/  ISETP.GE.AND P6, PT, R12, RZ, PT ;  /* 0x000000ff0c00720c */ /* 0x000fe20003fc6270 */
[----:B------:R-:W-:Y:S02]  /*4780*/  IMAD.MOV R9, RZ, RZ, -R9 ;  /* 0x000000ffff097224 */ /* 0x000fe400078e0a09 */
[----:B------:R0:W-:Y:S01]  /*4790*/  STL [R1+0x124], R0 ;  /* 0x0001240001007387 */ /* 0x0001e20000100800 */
[--C-:B------:R-:W-:Y:S02]  /*47a0*/  @!P1 IMAD.IADD R5, R5, 0x1, -R14.reuse ;  /* 0x0000000105059824 */ /* 0x100fe400078e0a0e */
[----:B------:R-:W-:Y:S02]  /*47b0*/  IMAD R13, R14, R9, R11 ;  /* 0x000000090e0d7224 */ /* 0x000fe400078e020b */
[----:B------:R-:W-:Y:S01]  /*47c0*/  @!P3 IMAD.IADD R4, R4, 0x1, -R14 ;  /* 0x000000010404b824 */ /* 0x000fe200078e0a0e */
[----:B------:R-:W-:Y:S01]  /*47d0*/  ISETP.GT.U32.AND P1, PT, R14, R5, PT ;  /* 0x000000050e00720c */ /* 0x000fe20003f24070 */
[----:B------:R-:W-:-:S02]  /*47e0*/  VIADD R10, R29, 0x32 ;  /* 0x000000321d0a7836 */ /* 0x000fc40000000000 */
[C---:B------:R-:W-:Y:S01]  /*47f0*/  VIADD R11, R29.reuse, 0x31 ;  /* 0x000000311d0b7836 */ /* 0x040fe20000000000 */
[----:B------:R-:W-:Y:S01]  /*4800*/  ISETP.GT.U32.AND P3, PT, R14, R4, PT ;  /* 0x000000040e00720c */ /* 0x000fe20003f64070 */
[----:B0-----:R-:W-:Y:S02]  /*4810*/  IMAD.MOV.U32 R0, RZ, RZ, R2 ;  /* 0x000000ffff007224 */ /* 0x001fe400078e0002 */
[C---:B------:R-:W-:Y:S01]  /*4820*/  VIADD R2, R29.reuse, 0x30 ;  /* 0x000000301d027836 */ /* 0x040fe20000000000 */
[----:B------:R-:W-:Y:S01]  /*4830*/  IABS R19, R11 ;  /* 0x0000000b00137213 */ /* 0x000fe20000000000 */
[----:B------:R-:W-:Y:S01]  /*4840*/  @!P4 IMAD.MOV R0, RZ, RZ, -R0 ;  /* 0x000000ffff00c224 */ /* 0x000fe200078e0a00 */
[----:B------:R-:W-:Y:S01]  /*4850*/  ISETP.GE.AND P4, PT, R10, RZ, PT ;  /* 0x000000ff0a00720c */ /* 0x000fe20003f86270 */
[----:B------:R-:W-:Y:S01]  /*4860*/  VIADD R18, R29, 0x2f ;  /* 0x0000002f1d127836 */ /* 0x000fe20000000000 */
[----:B------:R-:W-:Y:S01]  /*4870*/  IABS R10, R10 ;  /* 0x0000000a000a7213 */ /* 0x000fe20000000000 */
[----:B------:R-:W-:Y:S01]  /*4880*/  @!P1 IMAD.IADD R5, R5, 0x1, -R14 ;  /* 0x0000000105059824 */ /* 0x000fe200078e0a0e */
[----:B------:R0:W-:Y:S01]  /*4890*/  STL [R1+0x120], R0 ;  /* 0x0001200001007387 */ /* 0x0001e20000100800 */
[----:B------:R-:W-:Y:S01]  /*48a0*/  ISETP.GE.AND P1, PT, R11, RZ, PT ;  /* 0x000000ff0b00720c */ /* 0x000fe20003f26270 */
[----:B------:R-:W-:Y:S01]  /*48b0*/  IMAD.HI.U32 R9, R7, R19, RZ ;  /* 0x0000001307097227 */ /* 0x000fe200078e00ff */
[----:B------:R-:W-:-:S02]  /*48c0*/  @!P3 IADD3 R4, R4, -R14, RZ ;  /* 0x8000000e0404b210 */ /* 0x000fc40007ffe0ff */
[----:B------:R-:W-:Y:S01]  /*48d0*/  IABS R20, R2 ;  /* 0x0000000200147213 */ /* 0x000fe20000000000 */
[----:B------:R-:W-:Y:S01]  /*48e0*/  IMAD.HI.U32 R12, R7, R10, RZ ;  /* 0x0000000a070c7227 */ /* 0x000fe200078e00ff */
[----:B------:R-:W-:-:S03]  /*48f0*/  ISETP.GE.AND P3, PT, R2, RZ, PT ;  /* 0x000000ff0200720c */ /* 0x000fc60003f66270 */
[----:B0-----:R-:W-:Y:S02]  /*4900*/  IMAD.MOV.U32 R0, RZ, RZ, R6 ;  /* 0x000000ffff007224 */ /* 0x001fe400078e0006 */
[----:B------:R-:W-:Y:S02]  /*4910*/  IMAD.MOV R11, RZ, RZ, -R12 ;  /* 0x000000ffff0b7224 */ /* 0x000fe400078e0a0c */
[----:B------:R-:W-:Y:S01]  /*4920*/  @!P0 IMAD.MOV R0, RZ, RZ, -R0 ;  /* 0x000000ffff008224 */ /* 0x000fe200078e0a00 */
[C---:B------:R-:W-:Y:S01]  /*4930*/  ISETP.GT.U32.AND P0, PT, R14.reuse, R13, PT ;  /* 0x0000000d0e00720c */ /* 0x040fe20003f04070 */
[----:B------:R-:W-:Y:S02]  /*4940*/  IMAD R2, R14, R11, R10 ;  /* 0x0000000b0e027224 */ /* 0x000fe400078e020a */
[----:B------:R-:W-:Y:S01]  /*4950*/  IMAD.MOV R9, RZ, RZ, -R9 ;  /* 0x000000ffff097224 */ /* 0x000fe200078e0a09 */
[----:B------:R0:W-:Y:S01]  /*4960*/  STL [R1+0x148], R0 ;  /* 0x0001480001007387 */ /* 0x0001e20000100800 */
[----:B------:R-:W-:-:S02]  /*4970*/  IMAD.MOV.U32 R3, RZ, RZ, R5 ;  /* 0x000000ffff037224 */ /* 0x000fc400078e0005 */
[----:B------:R-:W-:Y:S02]  /*4980*/  IMAD R19, R14, R9, R19 ;  /* 0x000000090e137224 */ /* 0x000fe400078e0213 */
[----:B------:R-:W-:Y:S01]  /*4990*/  @!P2 IMAD.MOV R3, RZ, RZ, -R3 ;  /* 0x000000ffff03a224 */ /* 0x000fe200078e0a03 */
[----:B------:R-:W-:Y:S01]  /*49a0*/  ISETP.GE.AND P2, PT, R18, RZ, PT ;  /* 0x000000ff1200720c */ /* 0x000fe20003f46270 */
[----:B------:R-:W-:Y:S01]  /*49b0*/  IMAD.HI.U32 R6, R7, R20, RZ ;  /* 0x0000001407067227 */ /* 0x000fe200078e00ff */
[----:B------:R-:W-:Y:S02]  /*49c0*/  IABS R18, R18 ;  /* 0x0000001200127213 */ /* 0x000fe40000000000 */
[----:B------:R-:W-:Y:S01]  /*49d0*/  STL [R1+0x11c], R3 ;  /* 0x00011c0301007387 */ /* 0x000fe20000100800 */
[----:B------:R-:W-:Y:S02]  /*49e0*/  @!P0 IMAD.IADD R13, R13, 0x1, -R14 ;  /* 0x000000010d0d8824 */ /* 0x000fe400078e0a0e */
[----:B0-----:R-:W-:-:S02]  /*49f0*/  IMAD.MOV.U32 R0, RZ, RZ, R4 ;  /* 0x000000ffff007224 */ /* 0x001fc400078e0004 */
[----:B------:R-:W-:Y:S01]  /*4a00*/  IMAD.MOV R6, RZ, RZ, -R6 ;  /* 0x000000ffff067224 */ /* 0x000fe200078e0a06 */
[C---:B------:R-:W-:Y:S01]  /*4a10*/  ISETP.GT.U32.AND P0, PT, R14.reuse, R13, PT ;  /* 0x0000000d0e00720c */ /* 0x040fe20003f04070 */
[----:B------:R-:W-:Y:S01]  /*4a20*/  @!P6 IMAD.MOV R0, RZ, RZ, -R0 ;  /* 0x000000ffff00e224 */ /* 0x000fe200078e0a00 */
[----:B------:R-:W-:Y:S01]  /*4a30*/  ISETP.GT.U32.AND P6, PT, R14, R2, PT ;  /* 0x000000020e00720c */ /* 0x000fe20003fc4070 */
[----:B------:R-:W-:-:S03]  /*4a40*/  IMAD.HI.U32 R11, R7, R18, RZ ;  /* 0x00000012070b7227 */ /* 0x000fc600078e00ff */
[----:B------:R0:W-:Y:S01]  /*4a50*/  STL [R1+0x134], R0 ;  /* 0x0001340001007387 */ /* 0x0001e20000100800 */
[C---:B------:R-:W-:Y:S02]  /*4a60*/  IMAD R20, R14.reuse, R6, R20 ;  /* 0x000000060e147224 */ /* 0x040fe400078e0214 */
[----:B------:R-:W-:Y:S02]  /*4a70*/  VIADD R12, R29, 0x2d ;  /* 0x0000002d1d0c7836 */ /* 0x000fe40000000000 */
[----:B------:R-:W-:Y:S02]  /*4a80*/  IMAD.MOV R11, RZ, RZ, -R11 ;  /* 0x000000ffff0b7224 */ /* 0x000fe400078e0a0b */
[--C-:B------:R-:W-:Y:S01]  /*4a90*/  @!P0 IMAD.IADD R13, R13, 0x1, -R14.reuse ;  /* 0x000000010d0d8824 */ /* 0x100fe200078e0a0e */
[----:B------:R-:W-:Y:S01]  /*4aa0*/  ISETP.GT.U32.AND P0, PT, R14, R19, PT ;  /* 0x000000130e00720c */ /* 0x000fe20003f04070 */
[----:B------:R-:W-:Y:S01]  /*4ab0*/  @!P6 IMAD.IADD R2, R2, 0x1, -R14 ;  /* 0x000000010202e824 */ /* 0x000fe200078e0a0e */
[----:B------:R-:W-:Y:S01]  /*4ac0*/  IABS R16, R12 ;  /* 0x0000000c00107213 */ /* 0x000fe20000000000 */
[----:B0-----:R-:W-:-:S02]  /*4ad0*/  IMAD.MOV.U32 R0, RZ, RZ, R13 ;  /* 0x000000ffff007224 */ /* 0x001fc400078e000d */
[C---:B------:R-:W-:Y:S01]  /*4ae0*/  IMAD R18, R14.reuse, R11, R18 ;  /* 0x0000000b0e127224 */ /* 0x040fe200078e0212 */
[----:B------:R-:W-:Y:S01]  /*4af0*/  ISETP.GT.U32.AND P6, PT, R14, R2, PT ;  /* 0x000000020e00720c */ /* 0x000fe20003fc4070 */
[----:B------:R-:W-:Y:S01]  /*4b00*/  IMAD.HI.U32 R6, R7, R17, RZ ;  /* 0x0000001107067227 */ /* 0x000fe200078e00ff */
[----:B------:R-:W-:Y:S02]  /*4b10*/  @!P5 IADD3 R0, -R0, RZ, RZ ;  /* 0x000000ff0000d210 */ /* 0x000fe40007ffe1ff */
[----:B------:R-:W-:Y:S01]  /*4b20*/  ISETP.GT.U32.AND P5, PT, R14, R20, PT ;  /* 0x000000140e00720c */ /* 0x000fe20003fa4070 */
[----:B------:R-:W-:Y:S02]  /*4b30*/  IMAD.MOV R6, RZ, RZ, -R6 ;  /* 0x000000ffff067224 */ /* 0x000fe400078e0a06 */
[----:B------:R-:W-:Y:S01]  /*4b40*/  @!P0 IMAD.IADD R19, R19, 0x1, -R14 ;  /* 0x0000000113138824 */ /* 0x000fe200078e0a0e */
[----:B------:R0:W-:Y:S01]  /*4b50*/  STL [R1+0x110], R0 ;  /* 0x0001100001007387 */ /* 0x0001e20000100800 */
[----:B------:R-:W-:-:S03]  /*4b60*/  IMAD.HI.U32 R4, R7, R16, RZ ;  /* 0x0000001007047227 */ /* 0x000fc600078e00ff */
[----:B------:R-:W-:Y:S01]  /*4b70*/  ISETP.GT.U32.AND P0, PT, R14, R19, PT ;  /* 0x000000130e00720c */ /* 0x000fe20003f04070 */
[----:B------:R-:W-:Y:S01]  /*4b80*/  @!P6 IMAD.IADD R2, R2, 0x1, -R14 ;  /* 0x000000010202e824 */ /* 0x000fe200078e0a0e */
[C---:B------:R-:W-:Y:S01]  /*4b90*/  ISETP.GT.U32.AND P6, PT, R14.reuse, R18, PT ;  /* 0x000000120e00720c */ /* 0x040fe20003fc4070 */
[----:B------:R-:W-:Y:S02]  /*4ba0*/  IMAD R17, R14, R6, R17 ;  /* 0x000000060e117224 */ /* 0x000fe400078e0211 */
[----:B------:R-:W-:Y:S02]  /*4bb0*/  VIADD R21, R29, 0x2c ;  /* 0x0000002c1d157836 */ /* 0x000fe40000000000 */
[----:B------:R-:W-:Y:S02]  /*4bc0*/  IMAD.MOV R11, RZ, RZ, -R4 ;  /* 0x000000ffff0b7224 */ /* 0x000fe400078e0a04 */
[----:B------:R-:W-:Y:S01]  /*4bd0*/  @!P5 IMAD.IADD R20, R20, 0x1, -R14 ;  /* 0x000000011414d824 */ /* 0x000fe200078e0a0e */
[----:B------:R-:W-:Y:S01]  /*4be0*/  IABS R9, R21 ;  /* 0x0000001500097213 */ /* 0x000fe20000000000 */
[----:B------:R-:W-:-:S02]  /*4bf0*/  IMAD R16, R14, R11, R16 ;  /* 0x0000000b0e107224 */ /* 0x000fc400078e0210 */
[--C-:B------:R-:W-:Y:S01]  /*4c00*/  @!P0 IMAD.IADD R19, R19, 0x1, -R14.reuse ;  /* 0x0000000113138824 */ /* 0x100fe200078e0a0e */
[----:B------:R-:W-:Y:S01]  /*4c10*/  ISETP.GT.U32.AND P0, PT, R14, R17, PT ;  /* 0x000000110e00720c */ /* 0x000fe20003f04070 */
[----:B------:R-:W-:Y:S01]  /*4c20*/  @!P6 IMAD.IADD R18, R18, 0x1, -R14 ;  /* 0x000000011212e824 */ /* 0x000fe200078e0a0e */
[C---:B------:R-:W-:Y:S01]  /*4c30*/  ISETP.GT.U32.AND P5, PT, R14.reuse, R16, PT ;  /* 0x000000100e00720c */ /* 0x040fe20003fa4070 */
[----:B------:R-:W-:Y:S01]  /*4c40*/  IMAD.HI.U32 R6, R7, R9, RZ ;  /* 0x0000000907067227 */ /* 0x000fe200078e00ff */
[----:B------:R-:W-:-:S03]  /*4c50*/  ISETP.GT.U32.AND P6, PT, R14, R20, PT ;  /* 0x000000140e00720c */ /* 0x000fc60003fc4070 */
[----:B------:R-:W-:Y:S02]  /*4c60*/  IMAD.MOV R6, RZ, RZ, -R6 ;  /* 0x000000ffff067224 */ /* 0x000fe400078e0a06 */
[----:B0-----:R-:W-:Y:S02]  /*4c70*/  IMAD.MOV.U32 R0, RZ, RZ, R2 ;  /* 0x000000ffff007224 */ /* 0x001fe400078e0002 */
[----:B------:R-:W-:Y:S02]  /*4c80*/  VIADD R10, R29, 0x2b ;  /* 0x0000002b1d0a7836 */ /* 0x000fe40000000000 */
[----:B------:R-:W-:Y:S01]  /*4c90*/  @!P0 IMAD.IADD R17, R17, 0x1, -R14 ;  /* 0x0000000111118824 */ /* 0x000fe200078e0a0e */
[C---:B------:R-:W-:Y:S01]  /*4ca0*/  ISETP.GT.U32.AND P0, PT, R14.reuse, R18, PT ;  /* 0x000000120e00720c */ /* 0x040fe20003f04070 */
[----:B------:R-:W-:Y:S01]  /*4cb0*/  IMAD R9, R14, R6, R9 ;  /* 0x000000060e097224 */ /* 0x000fe200078e0209 */
[----:B------:R-:W-:Y:S01]  /*4cc0*/  IABS R5, R10 ;  /* 0x0000000a00057213 */ /* 0x000fe20000000000 */
[----:B------:R-:W-:-:S02]  /*4cd0*/  @!P4 IMAD.MOV R0, RZ, RZ, -R0 ;  /* 0x000000ffff00c224 */ /* 0x000fc400078e0a00 */
[--C-:B------:R-:W-:Y:S01]  /*4ce0*/  @!P5 IMAD.IADD R16, R16, 0x1, -R14.reuse ;  /* 0x000000011010d824 */ /* 0x100fe200078e0a0e */
[----:B------:R-:W-:Y:S01]  /*4cf0*/  ISETP.GT.U32.AND P5, PT, R14, R17, PT ;  /* 0x000000110e00720c */ /* 0x000fe20003fa4070 */
[----:B------:R-:W-:Y:S01]  /*4d00*/  @!P6 IMAD.IADD R20, R20, 0x1, -R14 ;  /* 0x000000011414e824 */ /* 0x000fe200078e0a0e */
[C---:B------:R-:W-:Y:S01]  /*4d10*/  ISETP.GT.U32.AND P6, PT, R14.reuse, R9, PT ;  /* 0x000000090e00720c */ /* 0x040fe20003fc4070 */
[----:B------:R0:W-:Y:S01]  /*4d20*/  STL [R1+0x10c], R0 ;  /* 0x00010c0001007387 */ /* 0x0001e20000100800 */
[----:B------:R-:W-:Y:S01]  /*4d30*/  VIADD R13, R29, 0x2a ;  /* 0x0000002a1d0d7836 */ /* 0x000fe20000000000 */
[----:B------:R-:W-:Y:S01]  /*4d40*/  ISETP.GT.U32.AND P4, PT, R14, R16, PT ;  /* 0x000000100e00720c */ /* 0x000fe20003f84070 */
[----:B------:R-:W-:Y:S01]  /*4d50*/  IMAD.HI.U32 R4, R7, R5, RZ ;  /* 0x0000000507047227 */ /* 0x000fe200078e00ff */
[----:B------:R-:W-:Y:S02]  /*4d60*/  @!P0 IADD3 R18, R18, -R14, RZ ;  /* 0x8000000e12128210 */ /* 0x000fe40007ffe0ff */
[----:B------:R-:W-:Y:S01]  /*4d70*/  IABS R6, R13 ;  /* 0x0000000d00067213 */ /* 0x000fe20000000000 */
[----:B------:R-:W-:-:S02]  /*4d80*/  VIADD R11, R29, 0x28 ;  /* 0x000000281d0b7836 */ /* 0x000fc40000000000 */
[----:B------:R-:W-:Y:S02]  /*4d90*/  IMAD.MOV R4, RZ, RZ, -R4 ;  /* 0x000000ffff047224 */ /* 0x000fe400078e0a04 */
[----:B0-----:R-:W-:Y:S01]  /*4da0*/  IMAD.MOV.U32 R0, RZ, RZ, R19 ;  /* 0x000000ffff007224 */ /* 0x001fe200078e0013 */
[----:B------:R-:W-:Y:S01]  /*4db0*/  IABS R2, R11 ;  /* 0x0000000b00027213 */ /* 0x000fe20000000000 */
[----:B------:R-:W-:Y:S02]  /*4dc0*/  IMAD.MOV.U32 R3, RZ, RZ, R20 ;  /* 0x000000ffff037224 */ /* 0x000fe400078e0014 */
[----:B------:R-:W-:Y:S02]  /*4dd0*/  @!P1 IMAD.MOV R0, RZ, RZ, -R0 ;  /* 0x000000ffff009224 */ /* 0x000fe400078e0a00 */
[C---:B------:R-:W-:Y:S02]  /*4de0*/  IMAD R5, R14.reuse, R4, R5 ;  /* 0x000000040e057224 */ /* 0x040fe400078e0205 */
[----:B------:R-:W-:Y:S01]  /*4df0*/  IMAD.HI.U32 R23, R7, R6, RZ ;  /* 0x0000000607177227 */ /* 0x000fe200078e00ff */
[----:B------:R0:W-:Y:S02]  /*4e00*/  STL [R1+0xf8], R0 ;  /* 0x0000f80001007387 */ /* 0x0001e40000100800 */
[----:B------:R-:W-:Y:S01]  /*4e10*/  ISETP.GT.U32.AND P0, PT, R14, R5, PT ;  /* 0x000000050e00720c */ /* 0x000fe20003f04070 */
[--C-:B------:R-:W-:Y:S01]  /*4e20*/  @!P5 IMAD.IADD R17, R17, 0x1, -R14.reuse ;  /* 0x000000011111d824 */ /* 0x100fe200078e0a0e */
[----:B------:R-:W-:Y:S01]  /*4e30*/  ISETP.GE.AND P5, PT, R22, RZ, PT ;  /* 0x000000ff1600720c */ /* 0x000fe20003fa6270 */
[----:B------:R-:W-:Y:S01]  /*4e40*/  @!P6 IMAD.IADD R9, R9, 0x1, -R14 ;  /* 0x000000010909e824 */ /* 0x000fe200078e0a0e */
[----:B------:R-:W-:Y:S01]  /*4e50*/  ISETP.GE.AND P6, PT, R12, RZ, PT ;  /* 0x000000ff0c00720c */ /* 0x000fe20003fc6270 */
[----:B------:R-:W-:-:S03]  /*4e60*/  IMAD.HI.U32 R22, R7, R2, RZ ;  /* 0x0000000207167227 */ /* 0x000fc600078e00ff */
[----:B------:R-:W-:Y:S01]  /*4e70*/  ISETP.GT.U32.AND P1, PT, R14, R9, PT ;  /* 0x000000090e00720c */ /* 0x000fe20003f24070 */
[----:B0-----:R-:W-:Y:S02]  /*4e80*/  IMAD.MOV.U32 R0, RZ, RZ, R18 ;  /* 0x000000ffff007224 */ /* 0x001fe400078e0012 */
[----:B------:R-:W-:Y:S02]  /*4e90*/  @!P3 IMAD.MOV R3, RZ, RZ, -R3 ;  /* 0x000000ffff03b224 */ /* 0x000fe400078e0a03 */
[----:B------:R-:W-:Y:S02]  /*4ea0*/  IMAD.MOV R23, RZ, RZ, -R23 ;  /* 0x000000ffff177224 */ /* 0x000fe400078e0a17 */
[----:B------:R-:W-:Y:S01]  /*4eb0*/  @!P2 IMAD.MOV R0, RZ, RZ, -R0 ;  /* 0x000000ffff00a224 */ /* 0x000fe200078e0a00 */
[----:B------:R0:W-:Y:S01]  /*4ec0*/  STL [R1+0xf0], R3 ;  /* 0x0000f00301007387 */ /* 0x0001e20000100800 */
[----:B------:R-:W-:Y:S02]  /*4ed0*/  @!P4 IMAD.IADD R16, R16, 0x1, -R14 ;  /* 0x000000011010c824 */ /* 0x000fe400078e0a0e */
[----:B------:R-:W-:Y:S01]  /*4ee0*/  IMAD.MOV R22, RZ, RZ, -R22 ;  /* 0x000000ffff167224 */ /* 0x000fe200078e0a16 */
[----:B------:R1:W-:Y:S01]  /*4ef0*/  STL [R1+0xec], R0 ;  /* 0x0000ec0001007387 */ /* 0x0003e20000100800 */
[----:B------:R-:W-:-:S02]  /*4f00*/  IMAD R6, R14, R23, R6 ;  /* 0x000000170e067224 */ /* 0x000fc400078e0206 */
[----:B------:R-:W-:Y:S02]  /*4f10*/  VIADD R15, R29, 0x29 ;  /* 0x000000291d0f7836 */ /* 0x000fe40000000000 */
[C---:B------:R-:W-:Y:S01]  /*4f20*/  IMAD R2, R14.reuse, R22, R2 ;  /* 0x000000160e027224 */ /* 0x040fe200078e0202 */
[----:B------:R-:W-:Y:S01]  /*4f30*/  ISETP.GT.U32.AND P4, PT, R14, R6, PT ;  /* 0x000000060e00720c */ /* 0x000fe20003f84070 */
[----:B0-----:R-:W-:Y:S01]  /*4f40*/  IMAD.MOV.U32 R3, RZ, RZ, R17 ;  /* 0x000000ffff037224 */ /* 0x001fe200078e0011 */
[----:B------:R-:W-:Y:S01]  /*4f50*/  IABS R4, R15 ;  /* 0x0000000f00047213 */ /* 0x000fe20000000000 */
[----:B------:R-:W-:Y:S01]  /*4f60*/  @!P0 IMAD.IADD R5, R5, 0x1, -R14 ;  /* 0x0000000105058824 */ /* 0x000fe200078e0a0e */
[----:B------:R-:W-:Y:S01]  /*4f70*/  ISETP.GE.AND P0, PT, R21, RZ, PT ;  /* 0x000000ff1500720c */ /* 0x000fe20003f06270 */
[----:B-1----:R-:W-:Y:S01]  /*4f80*/  IMAD.MOV.U32 R0, RZ, RZ, R16 ;  /* 0x000000ffff007224 */ /* 0x002fe200078e0010 */
[----:B------:R-:W-:Y:S01]  /*4f90*/  @!P5 IADD3 R3, -R3, RZ, RZ ;  /* 0x000000ff0303d210 */ /* 0x000fe20007ffe1ff */
[----:B------:R-:W-:Y:S01]  /*4fa0*/  IMAD.HI.U32 R23, R7, R4, RZ ;  /* 0x0000000407177227 */ /* 0x000fe200078e00ff */
[----:B------:R-:W-:-:S02]  /*4fb0*/  ISETP.GE.AND P5, PT, R10, RZ, PT ;  /* 0x000000ff0a00720c */ /* 0x000fc40003fa6270 */
[C---:B------:R-:W-:Y:S01]  /*4fc0*/  ISETP.GT.U32.AND P3, PT, R14.reuse, R5, PT ;  /* 0x000000050e00720c */ /* 0x040fe20003f64070 */
[----:B------:R-:W-:Y:S01]  /*4fd0*/  @!P6 IMAD.MOV R0, RZ, RZ, -R0 ;  /* 0x000000ffff00e224 */ /* 0x000fe200078e0a00 */
[----:B------:R-:W-:Y:S01]  /*4fe0*/  ISETP.GT.U32.AND P6, PT, R14, R2, PT ;  /* 0x000000020e00720c */ /* 0x000fe20003fc4070 */
[----:B------:R-:W-:Y:S01]  /*4ff0*/  IMAD.MOV R23, RZ, RZ, -R23 ;  /* 0x000000ffff177224 */ /* 0x000fe200078e0a17 */
[----:B------:R-:W-:Y:S01]  /*5000*/  STL [R1+0xe8], R3 ;  /* 0x0000e80301007387 */ /* 0x000fe20000100800 */
[----:B------:R-:W-:Y:S02]  /*5010*/  VIADD R12, R29, 0x27 ;  /* 0x000000271d0c7836 */ /* 0x000fe40000000000 */
[--C-:B------:R-:W-:Y:S01]  /*5020*/  @!P1 IMAD.IADD R9, R9, 0x1, -R14.reuse ;  /* 0x0000000109099824 */ /* 0x100fe200078e0a0e */
[----:B------:R0:W-:Y:S01]  /*5030*/  STL [R1+0xc8], R0 ;  /* 0x0000c80001007387 */ /* 0x0001e20000100800 */
[----:B------:R-:W-:Y:S01]  /*5040*/  @!P4 IMAD.IADD R6, R6, 0x1, -R14 ;  /* 0x000000010606c824 */ /* 0x000fe200078e0a0e */
[----:B------:R-:W-:Y:S01]  /*5050*/  IABS R21, R12 ;  /* 0x0000000c00157213 */ /* 0x000fe20000000000 */
[C---:B------:R-:W-:Y:S01]  /*5060*/  IMAD R4, R14.reuse, R23, R4 ;  /* 0x000000170e047224 */ /* 0x040fe200078e0204 */
[----:B------:R-:W-:Y:S01]  /*5070*/  ISETP.GE.AND P1, PT, R13, RZ, PT ;  /* 0x000000ff0d00720c */ /* 0x000fe20003f26270 */
[--C-:B------:R-:W-:Y:S01]  /*5080*/  @!P3 IMAD.IADD R5, R5, 0x1, -R14.reuse ;  /* 0x000000010505b824 */ /* 0x100fe200078e0a0e */
[----:B------:R-:W-:Y:S01]  /*5090*/  ISETP.GT.U32.AND P4, PT, R14, R6, PT ;  /* 0x000000060e00720c */ /* 0x000fe20003f84070 */
[----:B------:R-:W-:Y:S01]  /*50a0*/  @!P6 IMAD.IADD R2, R2, 0x1, -R14 ;  /* 0x000000010202e824 */ /* 0x000fe200078e0a0e */
[----:B------:R-:W-:Y:S01]  /*50b0*/  ISETP.GT.U32.AND P2, PT, R14, R4, PT ;  /* 0x000000040e00720c */ /* 0x000fe20003f44070 */
[----:B------:R-:W-:Y:S01]  /*50c0*/  IMAD.HI.U32 R10, R7, R21, RZ ;  /* 0x00000015070a7227 */ /* 0x000fe200078e00ff */
[----:B------:R-:W-:-:S03]  /*50d0*/  ISETP.GE.AND P3, PT, R15, RZ, PT ;  /* 0x000000ff0f00720c */ /* 0x000fc60003f66270 */
[----:B0-----:R-:W-:Y:S02]  /*50e0*/  IMAD.MOV.U32 R0, RZ, RZ, R9 ;  /* 0x000000ffff007224 */ /* 0x001fe400078e0009 */
[----:B------:R-:W-:Y:S02]  /*50f0*/  IMAD.MOV R10, RZ, RZ, -R10 ;  /* 0x000000ffff0a7224 */ /* 0x000fe400078e0a0a */
[----:B------:R-:W-:Y:S01]  /*5100*/  @!P0 IMAD.MOV R0, RZ, RZ, -R0 ;  /* 0x000000ffff008224 */ /* 0x000fe200078e0a00 */
[C---:B------:R-:W-:Y:S01]  /*5110*/  ISETP.GT.U32.AND P0, PT, R14.reuse, R2, PT ;  /* 0x000000020e00720c */ /* 0x040fe20003f04070 */
[----:B------:R-:W-:Y:S02]  /*5120*/  IMAD R16, R14, R10, R21 ;  /* 0x0000000a0e107224 */ /* 0x000fe400078e0215 */
[--C-:B------:R-:W-:Y:S01]  /*5130*/  @!P4 IMAD.IADD R6, R6, 0x1, -R14.reuse ;  /* 0x000000010606c824 */ /* 0x100fe200078e0a0e */
[----:B------:R-:W-:Y:S01]  /*5140*/  ISETP.GE.AND P4, PT, R11, RZ, PT ;  /* 0x000000ff0b00720c */ /* 0x000fe20003f86270 */
[--C-:B------:R-:W-:Y:S01]  /*5150*/  @!P2 IMAD.IADD R4, R4, 0x1, -R14.reuse ;  /* 0x000000010404a824 */ /* 0x100fe200078e0a0e */
[----:B------:R0:W-:Y:S01]  /*5160*/  STL [R1+0xc4], R0 ;  /* 0x0000c40001007387 */ /* 0x0001e20000100800 */
[C---:B------:R-:W-:Y:S01]  /*5170*/  VIADD R11, R29.reuse, 0x25 ;  /* 0x000000251d0b7836 */ /* 0x040fe20000000000 */
[----:B------:R-:W-:Y:S01]  /*5180*/  ISETP.GE.AND P2, PT, R12, RZ, PT ;  /* 0x000000ff0c00720c */ /* 0x000fe20003f46270 */
[C---:B------:R-:W-:Y:S01]  /*5190*/  VIADD R10, R29.reuse, 0x26 ;  /* 0x000000261d0a7836 */ /* 0x040fe20000000000 */
[----:B------:R-:W-:Y:S01]  /*51a0*/  ISETP.GT.U32.AND P6, PT, R14, R4, PT ;  /* 0x000000040e00720c */ /* 0x000fe20003fc4070 */
[----:B------:R-:W-:Y:S01]  /*51b0*/  IMAD.MOV.U32 R3, RZ, RZ, R5 ;  /* 0x000000ffff037224 */ /* 0x000fe200078e0005 */
[----:B------:R-:W-:Y:S01]  /*51c0*/  IABS R19, R11 ;  /* 0x0000000b00137213 */ /* 0x000fe20000000000 */
[----:B------:R-:W-:Y:S01]  /*51d0*/  @!P0 IMAD.IADD R2, R2, 0x1, -R14 ;  /* 0x0000000102028824 */ /* 0x000fe200078e0a0e */
[----:B------:R-:W-:Y:S01]  /*51e0*/  ISETP.GT.U32.AND P0, PT, R14, R16, PT ;  /* 0x000000100e00720c */ /* 0x000fe20003f04070 */
[----:B------:R-:W-:Y:S01]  /*51f0*/  VIADD R9, R29, 0x24 ;  /* 0x000000241d097836 */ /* 0x000fe20000000000 */
[----:B------:R-:W-:Y:S01]  /*5200*/  IABS R17, R10 ;  /* 0x0000000a00117213 */ /* 0x000fe20000000000 */
[----:B0-----:R-:W-:-:S02]  /*5210*/  IMAD.MOV.U32 R0, RZ, RZ, R6 ;  /* 0x000000ffff007224 */ /* 0x001fc400078e0006 */
[----:B------:R-:W-:Y:S01]  /*5220*/  IMAD.HI.U32 R6, R7, R19, RZ ;  /* 0x0000001307067227 */ /* 0x000fe200078e00ff */
[----:B------:R-:W-:Y:S02]  /*5230*/  IABS R18, R9 ;  /* 0x0000000900127213 */ /* 0x000fe40000000000 */
[----:B------:R-:W-:Y:S01]  /*5240*/  @!P1 IADD3 R0, -R0, RZ, RZ ;  /* 0x000000ff00009210 */ /* 0x000fe20007ffe1ff */
[----:B------:R-:W-:Y:S01]  /*5250*/  @!P5 IMAD.MOV R3, RZ, RZ, -R3 ;  /* 0x000000ffff03d224 */ /* 0x000fe200078e0a03 */
[----:B------:R-:W-:Y:S01]  /*5260*/  ISETP.GE.AND P1, PT, R11, RZ, PT ;  /* 0x000000ff0b00720c */ /* 0x000fe20003f26270 */
[----:B------:R-:W-:Y:S01]  /*5270*/  IMAD.HI.U32 R11, R7, R17, RZ ;  /* 0x00000011070b7227 */ /* 0x000fe200078e00ff */
[----:B------:R-:W-:Y:S02]  /*5280*/  ISETP.GE.AND P5, PT, R10, RZ, PT ;  /* 0x000000ff0a00720c */ /* 0x000fe40003fa6270 */
[----:B------:R-:W-:Y:S01]  /*5290*/  STL [R1+0xc0], R3 ;  /* 0x0000c00301007387 */ /* 0x000fe20000100800 */
[----:B------:R-:W-:-:S02]  /*52a0*/  IMAD.MOV R6, RZ, RZ, -R6 ;  /* 0x000000ffff067224 */ /* 0x000fc400078e0a06 */
[--C-:B------:R-:W-:Y:S01]  /*52b0*/  @!P0 IMAD.IADD R16, R16, 0x1, -R14.reuse ;  /* 0x0000000110108824 */ /* 0x100fe200078e0a0e */
[----:B------:R0:W-:Y:S01]  /*52c0*/  STL [R1+0xbc], R0 ;  /* 0x0000bc0001007387 */ /* 0x0001e20000100800 */
[----:B------:R-:W-:Y:S02]  /*52d0*/  VIADD R5, R29, 0x23 ;  /* 0x000000231d057836 */ /* 0x000fe40000000000 */
[----:B------:R-:W-:Y:S01]  /*52e0*/  @!P6 IMAD.IADD R4, R4, 0x1, -R14 ;  /* 0x000000010404e824 */ /* 0x000fe200078e0a0e */
[C---:B------:R-:W-:Y:S01]  /*52f0*/  ISETP.GT.U32.AND P0, PT, R14.reuse, R16, PT ;  /* 0x000000100e00720c */ /* 0x040fe20003f04070 */
[----:B------:R-:W-:Y:S01]  /*5300*/  IMAD.MOV R11, RZ, RZ, -R11 ;  /* 0x000000ffff0b7224 */ /* 0x000fe200078e0a0b */
[----:B------:R-:W-:Y:S01]  /*5310*/  ISETP.GE.AND P6, PT, R9, RZ, PT ;  /* 0x000000ff0900720c */ /* 0x000fe20003fc6270 */
[----:B------:R-:W-:Y:S01]  /*5320*/  IMAD R19, R14, R6, R19 ;  /* 0x000000060e137224 */ /* 0x000fe200078e0213 */
[----:B------:R-:W-:Y:S01]  /*5330*/  IABS R15, R5 ;  /* 0x00000005000f7213 */ /* 0x000fe20000000000 */
[----:B------:R-:W-:-:S04]  /*5340*/  IMAD.HI.U32 R9, R7, R18, RZ ;  /* 0x0000001207097227 */ /* 0x000fc800078e00ff */
[----:B0-----:R-:W-:Y:S02]  /*5350*/  IMAD.MOV.U32 R0, RZ, RZ, R2 ;  /* 0x000000ffff007224 */ /* 0x001fe400078e0002 */
[C---:B------:R-:W-:Y:S01]  /*5360*/  IMAD R17, R14.reuse, R11, R17 ;  /* 0x0000000b0e117224 */ /* 0x040fe200078e0211 */
[C---:B------:R-:W-:Y:S01]  /*5370*/  IADD3 R11, R29.reuse, 0x1f, RZ ;  /* 0x0000001f1d0b7810 */ /* 0x040fe20007ffe0ff */
[----:B------:R-:W-:Y:S02]  /*5380*/  IMAD.MOV.U32 R3, RZ, RZ, R4 ;  /* 0x000000ffff037224 */ /* 0x000fe400078e0004 */
[----:B------:R-:W-:Y:S01]  /*5390*/  @!P4 IMAD.MOV R0, RZ, RZ, -R0 ;  /* 0x000000ffff00c224 */ /* 0x000fe200078e0a00 */
[----:B------:R-:W-:Y:S01]  /*53a0*/  ISETP.GT.U32.AND P4, PT, R14, R19, PT ;  /* 0x000000130e00720c */ /* 0x000fe20003f84070 */
[----:B------:R-:W-:Y:S01]  /*53b0*/  VIADD R10, R29, 0x22 ;  /* 0x000000221d0a7836 */ /* 0x000fe20000000000 */
[----:B------:R-:W-:Y:S01]  /*53c0*/  IABS R20, R11 ;  /* 0x0000000b00147213 */ /* 0x000fe20000000000 */
[----:B------:R-:W-:-:S02]  /*53d0*/  IMAD.MOV R9, RZ, RZ, -R9 ;  /* 0x000000ffff097224 */ /* 0x000fc400078e0a09 */
[----:B------:R-:W-:Y:S01]  /*53e0*/  @!P3 IMAD.MOV R3, RZ, RZ, -R3 ;  /* 0x000000ffff03b224 */ /* 0x000fe200078e0a03 */
[C---:B------:R-:W-:Y:S01]  /*53f0*/  ISETP.GT.U32.AND P3, PT, R14.reuse, R17, PT ;  /* 0x000000110e00720c */ /* 0x040fe20003f64070 */
[----:B------:R-:W-:Y:S01]  /*5400*/  IMAD.HI.U32 R6, R7, R15, RZ ;  /* 0x0000000f07067227 */ /* 0x000fe200078e00ff */
[----:B------:R-:W-:Y:S02]  /*5410*/  IABS R13, R10 ;  /* 0x0000000a000d7213 */ /* 0x000fe40000000000 */
[----:B------:R-:W-:Y:S01]  /*5420*/  STL [R1+0xb0], R3 ;  /* 0x0000b00301007387 */ /* 0x000fe20000100800 */
[----:B------:R-:W-:Y:S02]  /*5430*/  IMAD R18, R14, R9, R18 ;  /* 0x000000090e127224 */ /* 0x000fe400078e0212 */
[----:B------:R-:W-:Y:S01]  /*5440*/  IMAD.MOV R6, RZ, RZ, -R6 ;  /* 0x000000ffff067224 */ /* 0x000fe200078e0a06 */
[----:B------:R0:W-:Y:S01]  /*5450*/  STL [R1+0x90], R0 ;  /* 0x0000900001007387 */ /* 0x0001e20000100800 */
[----:B------:R-:W-:-:S02]  /*5460*/  VIADD R4, R29, 0x21 ;  /* 0x000000211d047836 */ /* 0x000fc40000000000 */
[----:B------:R-:W-:Y:S01]  /*5470*/  @!P0 IMAD.IADD R16, R16, 0x1, -R14 ;  /* 0x0000000110108824 */ /* 0x000fe200078e0a0e */
[----:B------:R-:W-:Y:S01]  /*5480*/  ISETP.GT.U32.AND P0, PT, R14, R18, PT ;  /* 0x000000120e00720c */ /* 0x000fe20003f04070 */
[----:B------:R-:W-:-:S04]  /*5490*/  IMAD.HI.U32 R9, R7, R13, RZ ;  /* 0x0000000d07097227 */ /* 0x000fc800078e00ff */
[C---:B------:R-:W-:Y:S01]  /*54a0*/  IMAD R15, R14.reuse, R6, R15 ;  /* 0x000000060e0f7224 */ /* 0x040fe200078e020f */
[----:B------:R-:W-:Y:S01]  /*54b0*/  IABS R6, R4 ;  /* 0x0000000400067213 */ /* 0x000fe20000000000 */
[----:B------:R-:W-:Y:S02]  /*54c0*/  @!P4 IMAD.IADD R19, R19, 0x1, -R14 ;  /* 0x000000011313c824 */ /* 0x000fe400078e0a0e */
[----:B0-----:R-:W-:Y:S02]  /*54d0*/  IMAD.MOV.U32 R0, RZ, RZ, R16 ;  /* 0x000000ffff007224 */ /* 0x001fe400078e0010 */
[----:B------:R-:W-:Y:S02]  /*54e0*/  IMAD.MOV R2, RZ, RZ, -R9 ;  /* 0x000000ffff027224 */ /* 0x000fe400078e0a09 */
[----:B------:R-:W-:Y:S01]  /*54f0*/  @!P3 IMAD.IADD R17, R17, 0x1, -R14 ;  /* 0x000000011111b824 */ /* 0x000fe200078e0a0e */
[C---:B------:R-:W-:Y:S01]  /*5500*/  ISETP.GT.U32.AND P3, PT, R14.reuse, R15, PT ;  /* 0x0000000f0e00720c */ /* 0x040fe20003f64070 */
[----:B------:R-:W-:Y:S01]  /*5510*/  @!P2 IMAD.MOV R0, RZ, RZ, -R0 ;  /* 0x000000ffff00a224 */ /* 0x000fe200078e0a00 */
[C---:B------:R-:W-:Y:S01]  /*5520*/  ISETP.GT.U32.AND P2, PT, R14.reuse, R19, PT ;  /* 0x000000130e00720c */ /* 0x040fe20003f44070 */
[C---:B------:R-:W-:Y:S01]  /*5530*/  IMAD R13, R14.reuse, R2, R13 ;  /* 0x000000020e0d7224 */ /* 0x040fe200078e020d */
[----:B------:R-:W-:Y:S01]  /*5540*/  ISETP.GT.U32.AND P4, PT, R14, R17, PT ;  /* 0x000000110e00720c */ /* 0x000fe20003f84070 */
[----:B------:R-:W-:Y:S01]  /*5550*/  IMAD.HI.U32 R2, R7, R6, RZ ;  /* 0x0000000607027227 */ /* 0x000fe200078e00ff */
[----:B------:R0:W-:Y:S03]  /*5560*/  STL [R1+0x8c], R0 ;  /* 0x00008c0001007387 */ /* 0x0001e60000100800 */
[----:B------:R-:W-:-:S02]  /*5570*/  IMAD.MOV R2, RZ, RZ, -R2 ;  /* 0x000000ffff027224 */ /* 0x000fc400078e0a02 */
[----:B------:R-:W-:Y:S02]  /*5580*/  @!P0 IMAD.IADD R18, R18, 0x1, -R14 ;  /* 0x0000000112128824 */ /* 0x000fe400078e0a0e */
[----:B------:R-:W-:Y:S02]  /*5590*/  VIADD R12, R29, 0x20 ;  /* 0x000000201d0c7836 */ /* 0x000fe40000000000 */
[C---:B------:R-:W-:Y:S01]  /*55a0*/  IMAD R6, R14.reuse, R2, R6 ;  /* 0x000000020e067224 */ /* 0x040fe200078e0206 */
[C---:B------:R-:W-:Y:S01]  /*55b0*/  ISETP.GT.U32.AND P0, PT, R14.reuse, R18, PT ;  /* 0x000000120e00720c */ /* 0x040fe20003f04070 */
[--C-:B------:R-:W-:Y:S01]  /*55c0*/  @!P3 IMAD.IADD R15, R15, 0x1, -R14.reuse ;  /* 0x000000010f0fb824 */ /* 0x100fe200078e0a0e */
[----:B------:R-:W-:Y:S01]  /*55d0*/  IABS R9, R12 ;  /* 0x0000000c00097213 */ /* 0x000fe20000000000 */
[--C-:B------:R-:W-:Y:S01]  /*55e0*/  @!P2 IMAD.IADD R19, R19, 0x1, -R14.reuse ;  /* 0x000000011313a824 */ /* 0x100fe200078e0a0e */
[C---:B------:R-:W-:Y:S01]  /*55f0*/  ISETP.GT.U32.AND P2, PT, R14.reuse, R6, PT ;  /* 0x000000060e00720c */ /* 0x040fe20003f44070 */
[----:B------:R-:W-:Y:S01]  /*5600*/  @!P4 IMAD.IADD R17, R17, 0x1, -R14 ;  /* 0x000000011111c824 */ /* 0x000fe200078e0a0e */
[C---:B------:R-:W-:Y:S01]  /*5610*/  ISETP.GT.U32.AND P3, PT, R14.reuse, R15, PT ;  /* 0x0000000f0e00720c */ /* 0x040fe20003f64070 */
[----:B------:R-:W-:Y:S01]  /*5620*/  IMAD.HI.U32 R16, R7, R9, RZ ;  /* 0x0000000907107227 */ /* 0x000fe200078e00ff */
[----:B------:R-:W-:-:S03]  /*5630*/  ISETP.GT.U32.AND P4, PT, R14, R13, PT ;  /* 0x0000000d0e00720c */ /* 0x000fc60003f84070 */
[----:B------:R-:W-:Y:S02]  /*5640*/  VIADD R2, R29, 0x1e ;  /* 0x0000001e1d027836 */ /* 0x000fe40000000000 */
[----:B------:R-:W-:Y:S02]  /*5650*/  IMAD.MOV R16, RZ, RZ, -R16 ;  /* 0x000000ffff107224 */ /* 0x000fe400078e0a10 */
[----:B------:R-:W-:Y:S02]  /*5660*/  IMAD.MOV.U32 R3, RZ, RZ, R17 ;  /* 0x000000ffff037224 */ /* 0x000fe400078e0011 */
[----:B------:R-:W-:Y:S01]  /*5670*/  @!P0 IMAD.IADD R18, R18, 0x1, -R14 ;  /* 0x0000000112128824 */ /* 0x000fe200078e0a0e */
[----:B------:R-:W-:Y:S01]  /*5680*/  ISETP.GE.AND P0, PT, R5, RZ, PT ;  /* 0x000000ff0500720c */ /* 0x000fe20003f06270 */
[----:B0-----:R-:W-:Y:S01]  /*5690*/  IMAD.MOV.U32 R0, RZ, RZ, R19 ;  /* 0x000000ffff007224 */ /* 0x001fe200078e0013 */
[----:B------:R-:W-:Y:S01]  /*56a0*/  @!P2 IADD3 R6, R6, -R14, RZ ;  /* 0x8000000e0606a210 */ /* 0x000fe20007ffe0ff */
[----:B------:R-:W-:Y:S01]  /*56b0*/  IMAD R5, R14, R16, R9 ;  /* 0x000000100e057224 */ /* 0x000fe200078e0209 */
[----:B------:R-:W-:Y:S01]  /*56c0*/  IABS R16, R2 ;  /* 0x0000000200107213 */ /* 0x000fe20000000000 */
[----:B------:R-:W-:Y:S01]  /*56d0*/  @!P5 IMAD.MOV R3, RZ, RZ, -R3 ;  /* 0x000000ffff03d224 */ /* 0x000fe200078e0a03 */
[----:B------:R-:W-:Y:S01]  /*56e0*/  ISETP.GE.AND P2, PT, R4, RZ, PT ;  /* 0x000000ff0400720c */ /* 0x000fe20003f46270 */
[----:B------:R-:W-:Y:S01]  /*56f0*/  @!P1 IMAD.MOV R0, RZ, RZ, -R0 ;  /* 0x000000ffff009224 */ /* 0x000fe200078e0a00 */
[C---:B------:R-:W-:Y:S01]  /*5700*/  ISETP.GT.U32.AND P1, PT, R14.reuse, R6, PT ;  /* 0x000000060e00720c */ /* 0x040fe20003f24070 */
[----:B------:R-:W-:Y:S01]  /*5710*/  @!P3 IMAD.IADD R15, R15, 0x1, -R14 ;  /* 0x000000010f0fb824 */ /* 0x000fe200078e0a0e */
[----:B------:R-:W-:Y:S01]  /*5720*/  STL [R1+0x88], R3 ;  /* 0x0000880301007387 */ /* 0x000fe20000100800 */
[----:B------:R-:W-:Y:S01]  /*5730*/  IMAD.HI.U32 R17, R7, R16, RZ ;  /* 0x0000001007117227 */ /* 0x000fe200078e00ff */
[----:B------:R-:W-:-:S02]  /*5740*/  ISETP.GT.U32.AND P3, PT, R14, R5, PT ;  /* 0x000000050e00720c */ /* 0x000fc40003f64070 */
[----:B------:R0:W-:Y:S01]  /*5750*/  STL [R1+0x80], R0 ;  /* 0x0000800001007387 */ /* 0x0001e20000100800 */
[----:B------:R-:W-:Y:S02]  /*5760*/  IMAD.MOV R17, RZ, RZ, -R17 ;  /* 0x000000ffff117224 */ /* 0x000fe400078e0a11 */
[----:B------:R-:W-:-:S04]  /*5770*/  IMAD.HI.U32 R21, R7, R20, RZ ;  /* 0x0000001407157227 */ /* 0x000fc800078e00ff */
[--C-:B------:R-:W-:Y:S02]  /*5780*/  @!P1 IMAD.IADD R6, R6, 0x1, -R14.reuse ;  /* 0x0000000106069824 */ /* 0x100fe400078e0a0e */
[----:B------:R-:W-:Y:S02]  /*5790*/  IMAD.MOV R21, RZ, RZ, -R21 ;  /* 0x000000ffff157224 */ /* 0x000fe400078e0a15 */
[----:B0-----:R-:W-:Y:S02]  /*57a0*/  IMAD.MOV.U32 R0, RZ, RZ, R15 ;  /* 0x000000ffff007224 */ /* 0x001fe400078e000f */
[----:B------:R-:W-:Y:S01]  /*57b0*/  @!P4 IMAD.IADD R13, R13, 0x1, -R14 ;  /* 0x000000010d0dc824 */ /* 0x000fe200078e0a0e */
[----:B------:R-:W-:Y:S01]  /*57c0*/  ISETP.GE.AND P4, PT, R10, RZ, PT ;  /* 0x000000ff0a00720c */ /* 0x000fe20003f86270 */
[----:B------:R-:W-:Y:S01]  /*57d0*/  @!P0 IMAD.MOV R0, RZ, RZ, -R0 ;  /* 0x000000ffff008224 */ /* 0x000fe200078e0a00 */
[----:B------:R-:W-:Y:S01]  /*57e0*/  ISETP.GE.AND P0, PT, R12, RZ, PT ;  /* 0x000000ff0c00720c */ /* 0x000fe20003f06270 */
[----:B------:R-:W-:-:S02]  /*57f0*/  IMAD R12, R14, R17, R16 ;  /* 0x000000110e0c7224 */ /* 0x000fc400078e0210 */
[----:B------:R-:W-:Y:S01]  /*5800*/  @!P3 IMAD.IADD R5, R5, 0x1, -R14 ;  /* 0x000000010505b824 */ /* 0x000fe200078e0a0e */
[C---:B------:R-:W-:Y:S01]  /*5810*/  ISETP.GT.U32.AND P3, PT, R14.reuse, R13, PT ;  /* 0x0000000d0e00720c */ /* 0x040fe20003f64070 */
[----:B------:R-:W-:Y:S01]  /*5820*/  IMAD.MOV.U32 R3, RZ, RZ, R18 ;  /* 0x000000ffff037224 */ /* 0x000fe200078e0012 */
[C---:B------:R-:W-:Y:S01]  /*5830*/  ISETP.GT.U32.AND P1, PT, R14.reuse, R12, PT ;  /* 0x0000000c0e00720c */ /* 0x040fe20003f24070 */
[C---:B------:R-:W-:Y:S01]  /*5840*/  IMAD R4, R14.reuse, R21, R20 ;  /* 0x000000150e047224 */ /* 0x040fe200078e0214 */
[C---:B------:R-:W-:Y:S01]  /*5850*/  ISETP.GT.U32.AND P5, PT, R14.reuse, R5, PT ;  /* 0x000000050e00720c */ /* 0x040fe20003fa4070 */
[C---:B------:R-:W-:Y:S02]  /*5860*/  VIADD R9, R29.reuse, 0x1d ;  /* 0x0000001d1d097836 */ /* 0x040fe40000000000 */
[----:B------:R-:W-:Y:S01]  /*5870*/  @!P6 IMAD.MOV R3, RZ, RZ, -R3 ;  /* 0x000000ffff03e224 */ /* 0x000fe200078e0a03 */
[----:B------:R-:W-:Y:S01]  /*5880*/  ISETP.GT.U32.AND P6, PT, R14, R4, PT ;  /* 0x000000040e00720c */ /* 0x000fe20003fc4070 */
[C---:B------:R-:W-:Y:S01]  /*5890*/  VIADD R21, R29.reuse, 0x11 ;  /* 0x000000111d157836 */ /* 0x040fe20000000000 */
[----:B------:R-:W-:Y:S01]  /*58a0*/  IABS R10, R9 ;  /* 0x00000009000a7213 */ /* 0x000fe20000000000 */
[----:B------:R-:W-:Y:S01]  /*58b0*/  VIADD R23, R29, 0x10 ;  /* 0x000000101d177836 */ /* 0x000fe20000000000 */
[----:B------:R0:W-:Y:S01]  /*58c0*/  STL [R1+0x7c], R3 ;  /* 0x00007c0301007387 */ /* 0x0001e20000100800 */
[--C-:B------:R-:W-:Y:S01]  /*58d0*/  @!P3 IMAD.IADD R13, R13, 0x1, -R14.reuse ;  /* 0x000000010d0db824 */ /* 0x100fe200078e0a0e */
[----:B------:R-:W-:Y:S01]  /*58e0*/  ISETP.GE.AND P3, PT, R11, RZ, PT ;  /* 0x000000ff0b00720c */ /* 0x000fe20003f66270 */
[----:B------:R-:W-:Y:S01]  /*58f0*/  @!P1 IMAD.IADD R12, R12, 0x1, -R14 ;  /* 0x000000010c0c9824 */ /* 0x000fe200078e0a0e */
[----:B------:R1:W-:Y:S01]  /*5900*/  STL [R1+0x78], R0 ;  /* 0x0000780001007387 */ /* 0x0003e20000100800 */
[----:B------:R-:W-:-:S04]  /*5910*/  IMAD.HI.U32 R15, R7, R10, RZ ;  /* 0x0000000a070f7227 */ /* 0x000fc800078e00ff */
[----:B------:R-:W-:Y:S02]  /*5920*/  IMAD.MOV R15, RZ, RZ, -R15 ;  /* 0x000000ffff0f7224 */ /* 0x000fe400078e0a0f */
[----:B0-----:R-:W-:Y:S02]  /*5930*/  IMAD.MOV.U32 R3, RZ, RZ, R6 ;  /* 0x000000ffff037224 */ /* 0x001fe400078e0006 */
[--C-:B------:R-:W-:Y:S01]  /*5940*/  @!P5 IMAD.IADD R5, R5, 0x1, -R14.reuse ;  /* 0x000000010505d824 */ /* 0x100fe200078e0a0e */
[----:B------:R-:W-:Y:S01]  /*5950*/  ISETP.GE.AND P5, PT, R2, RZ, PT ;  /* 0x000000ff0200720c */ /* 0x000fe20003fa6270 */
[----:B------:R-:W-:Y:S01]  /*5960*/  @!P2 IMAD.MOV R3, RZ, RZ, -R3 ;  /* 0x000000ffff03a224 */ /* 0x000fe200078e0a03 */
[----:B------:R-:W-:Y:S01]  /*5970*/  ISETP.GT.U32.AND P2, PT, R14, R12, PT ;  /* 0x0000000c0e00720c */ /* 0x000fe20003f44070 */
[----:B------:R-:W-:Y:S02]  /*5980*/  @!P6 IMAD.IADD R4, R4, 0x1, -R14 ;  /* 0x000000010404e824 */ /* 0x000fe400078e0a0e */
[----:B-1----:R-:W-:-:S02]  /*5990*/  IMAD.MOV.U32 R0, RZ, RZ, R13 ;  /* 0x000000ffff007224 */ /* 0x002fc400078e000d */
[C---:B------:R-:W-:Y:S01]  /*59a0*/  IMAD R2, R14.reuse, R15, R10 ;  /* 0x0000000f0e027224 */ /* 0x040fe200078e020a */
[----:B------:R-:W-:Y:S01]  /*59b0*/  ISETP.GT.U32.AND P6, PT, R14, R4, PT ;  /* 0x000000040e00720c */ /* 0x000fe20003fc4070 */
[C---:B------:R-:W-:Y:S01]  /*59c0*/  VIADD R10, R29.reuse, 0x1c ;  /* 0x0000001c1d0a7836 */ /* 0x040fe20000000000 */
[----:B------:R-:W-:Y:S01]  /*59d0*/  @!P4 IADD3 R0, -R0, RZ, RZ ;  /* 0x000000ff0000c210 */ /* 0x000fe20007ffe1ff */
[----:B------:R-:W-:Y:S01]  /*59e0*/  VIADD R11, R29, 0x1a ;  /* 0x0000001a1d0b7836 */ /* 0x000fe20000000000 */
[----:B------:R-:W-:Y:S01]  /*59f0*/  ISETP.GE.AND P4, PT, R9, RZ, PT ;  /* 0x000000ff0900720c */ /* 0x000fe20003f86270 */
[----:B------:R-:W-:Y:S01]  /*5a00*/  VIADD R9, R29, 0x1b ;  /* 0x0000001b1d097836 */ /* 0x000fe20000000000 */
[----:B------:R-:W-:Y:S01]  /*5a10*/  IABS R20, R10 ;  /* 0x0000000a00147213 */ /* 0x000fe20000000000 */
[----:B------:R-:W-:Y:S01]  /*5a20*/  @!P2 IMAD.IADD R12, R12, 0x1, -R14 ;  /* 0x000000010c0ca824 */ /* 0x000fe200078e0a0e */
[----:B------:R-:W-:Y:S01]  /*5a30*/  ISETP.GT.U32.AND P2, PT, R14, R2, PT ;  /* 0x000000020e00720c */ /* 0x000fe20003f44070 */
[----:B------:R0:W-:Y:S01]  /*5a40*/  STL [R1+0x74], R0 ;  /* 0x0000740001007387 */ /* 0x0001e20000100800 */
[----:B------:R-:W-:Y:S01]  /*5a50*/  IABS R13, R9 ;  /* 0x00000009000d7213 */ /* 0x000fe20000000000 */
[----:B------:R-:W-:Y:S01]  /*5a60*/  IMAD.HI.U32 R17, R7, R20, RZ ;  /* 0x0000001407117227 */ /* 0x000fe200078e00ff */
[----:B------:R-:W-:Y:S01]  /*5a70*/  ISETP.GE.AND P1, PT, R10, RZ, PT ;  /* 0x000000ff0a00720c */ /* 0x000fe20003f26270 */
[----:B------:R-:W-:Y:S02]  /*5a80*/  STL [R1+0x70], R3 ;  /* 0x0000700301007387 */ /* 0x000fe40000100800 */
[----:B------:R-:W-:-:S02]  /*5a90*/  IMAD.MOV R17, RZ, RZ, -R17 ;  /* 0x000000ffff117224 */ /* 0x000fc400078e0a11 */
[----:B------:R-:W-:Y:S01]  /*5aa0*/  @!P6 IMAD.IADD R4, R4, 0x1, -R14 ;  /* 0x000000010404e824 */ /* 0x000fe200078e0a0e */
[----:B------:R-:W-:Y:S01]  /*5ab0*/  ISETP.GE.AND P6, PT, R11, RZ, PT ;  /* 0x000000ff0b00720c */ /* 0x000fe20003fc6270 */
[----:B0-----:R-:W-:Y:S01]  /*5ac0*/  IMAD.MOV.U32 R0, RZ, RZ, R5 ;  /* 0x000000ffff007224 */ /* 0x001fe200078e0005 */
[----:B------:R-:W-:Y:S01]  /*5ad0*/  IABS R11, R11 ;  /* 0x0000000b000b7213 */ /* 0x000fe20000000000 */
[----:B------:R-:W-:Y:S01]  /*5ae0*/  IMAD R20, R14, R17, R20 ;  /* 0x000000110e147224 */ /* 0x000fe200078e0214 */
[----:B------:R-:W-:Y:S01]  /*5af0*/  @!P2 IADD3 R2, R2, -R14, RZ ;  /* 0x8000000e0202a210 */ /* 0x000fe20007ffe0ff */
[----:B------:R-:W-:Y:S01]  /*5b00*/  @!P0 IMAD.MOV R0, RZ, RZ, -R0 ;  /* 0x000000ffff008224 */ /* 0x000fe200078e0a00 */
[----:B------:R-:W-:Y:S01]  /*5b10*/  ISETP.GE.AND P0, PT, R9, RZ, PT ;  /* 0x000000ff0900720c */ /* 0x000fe20003f06270 */
[----:B------:R-:W-:Y:S01]  /*5b20*/  VIADD R6, R29, 0x19 ;  /* 0x000000191d067836 */ /* 0x000fe20000000000 */
[----:B------:R-:W-:Y:S01]  /*5b30*/  ISETP.GT.U32.AND P2, PT, R14, R20, PT ;  /* 0x000000140e00720c */ /* 0x000fe20003f44070 */
[C---:B------:R-:W-:Y:S01]  /*5b40*/  IMAD.HI.U32 R5, R7.reuse, R11, RZ ;  /* 0x0000000b07057227 */ /* 0x040fe200078e00ff */
[----:B------:R0:W-:Y:S02]  /*5b50*/  STL [R1+0x98], R0 ;  /* 0x0000980001007387 */ /* 0x0001e40000100800 */
[----:B------:R-:W-:Y:S01]  /*5b60*/  IABS R9, R6 ;  /* 0x0000000600097213 */ /* 0x000fe20000000000 */
[----:B------:R-:W-:-:S04]  /*5b70*/  IMAD.HI.U32 R16, R7, R13, RZ ;  /* 0x0000000d07107227 */ /* 0x000fc800078e00ff */
[----:B------:R-:W-:Y:S02]  /*5b80*/  IMAD.MOV R5, RZ, RZ, -R5 ;  /* 0x000000ffff057224 */ /* 0x000fe400078e0a05 */
[----:B------:R-:W-:Y:S02]  /*5b90*/  IMAD.MOV R16, RZ, RZ, -R16 ;  /* 0x000000ffff107224 */ /* 0x000fe400078e0a10 */
[----:B0-----:R-:W-:Y:S02]  /*5ba0*/  IMAD.MOV.U32 R0, RZ, RZ, R4 ;  /* 0x000000ffff007224 */ /* 0x001fe400078e0004 */
[C---:B------:R-:W-:Y:S02]  /*5bb0*/  IMAD R11, R14.reuse, R5, R11 ;  /* 0x000000050e0b7224 */ /* 0x040fe400078e020b */
[----:B------:R-:W-:Y:S01]  /*5bc0*/  @!P3 IMAD.MOV R0, RZ, RZ, -R0 ;  /* 0x000000ffff00b224 */ /* 0x000fe200078e0a00 */
[----:B------:R-:W-:Y:S01]  /*5bd0*/  ISETP.GT.U32.AND P3, PT, R14, R2, PT ;  /* 0x000000020e00720c */ /* 0x000fe20003f64070 */
[----:B------:R-:W-:-:S03]  /*5be0*/  IMAD.HI.U32 R5, R7, R9, RZ ;  /* 0x0000000907057227 */ /* 0x000fc600078e00ff */
[----:B------:R0:W-:Y:S01]  /*5bf0*/  STL [R1+0x44], R0 ;  /* 0x0000440001007387 */ /* 0x0001e20000100800 */
[----:B------:R-:W-:Y:S02]  /*5c00*/  IMAD R13, R14, R16, R13 ;  /* 0x000000100e0d7224 */ /* 0x000fe400078e020d */
[--C-:B------:R-:W-:Y:S02]  /*5c10*/  @!P2 IMAD.IADD R20, R20, 0x1, -R14.reuse ;  /* 0x000000011414a824 */ /* 0x100fe400078e0a0e */
[----:B------:R-:W-:Y:S02]  /*5c20*/  VIADD R15, R29, 0x18 ;  /* 0x000000181d0f7836 */ /* 0x000fe40000000000 */
[----:B------:R-:W-:Y:S01]  /*5c30*/  IMAD.MOV R5, RZ, RZ, -R5 ;  /* 0x000000ffff057224 */ /* 0x000fe200078e0a05 */
[----:B------:R-:W-:Y:S01]  /*5c40*/  ISETP.GT.U32.AND P2, PT, R14, R20, PT ;  /* 0x000000140e00720c */ /* 0x000fe20003f44070 */
[----:B------:R-:W-:Y:S01]  /*5c50*/  @!P3 IMAD.IADD R2, R2, 0x1, -R14 ;  /* 0x000000010202b824 */ /* 0x000fe200078e0a0e */
[----:B------:R-:W-:Y:S01]  /*5c60*/  IABS R10, R15 ;  /* 0x0000000f000a7213 */ /* 0x000fe20000000000 */
[----:B0-----:R-:W-:Y:S01]  /*5c70*/  IMAD.MOV.U32 R0, RZ, RZ, R12 ;  /* 0x000000ffff007224 */ /* 0x001fe200078e000c */
[C---:B------:R-:W-:Y:S01]  /*5c80*/  ISETP.GT.U32.AND P3, PT, R14.reuse, R11, PT ;  /* 0x0000000b0e00720c */ /* 0x040fe20003f64070 */
[----:B------:R-:W-:-:S02]  /*5c90*/  IMAD R9, R14, R5, R9 ;  /* 0x000000050e097224 */ /* 0x000fc400078e0209 */
[----:B------:R-:W-:Y:S01]  /*5ca0*/  @!P5 IMAD.MOV R0, RZ, RZ, -R0 ;  /* 0x000000ffff00d224 */ /* 0x000fe200078e0a00 */
[----:B------:R-:W-:Y:S01]  /*5cb0*/  ISETP.GT.U32.AND P5, PT, R14, R13, PT ;  /* 0x0000000d0e00720c */ /* 0x000fe20003fa4070 */
[----:B------:R-:W-:-:S03]  /*5cc0*/  IMAD.HI.U32 R4, R7, R10, RZ ;  /* 0x0000000a07047227 */ /* 0x000fc600078e00ff */
[----:B------:R0:W-:Y:S01]  /*5cd0*/  STL [R1+0x40], R0 ;  /* 0x0000400001007387 */ /* 0x0001e20000100800 */
[----:B------:R-:W-:Y:S02]  /*5ce0*/  VIADD R16, R29, 0x17 ;  /* 0x000000171d107836 */ /* 0x000fe40000000000 */
[----:B------:R-:W-:Y:S02]  /*5cf0*/  IMAD.MOV R4, RZ, RZ, -R4 ;  /* 0x000000ffff047224 */ /* 0x000fe400078e0a04 */
[----:B------:R-:W-:Y:S01]  /*5d00*/  @!P2 IMAD.IADD R20, R20, 0x1, -R14 ;  /* 0x000000011414a824 */ /* 0x000fe200078e0a0e */
[----:B------:R-:W-:Y:S01]  /*5d10*/  IABS R12, R16 ;  /* 0x00000010000c7213 */ /* 0x000fe20000000000 */
[C---:B------:R-:W-:Y:S02]  /*5d20*/  IMAD R10, R14.reuse, R4, R10 ;  /* 0x000000040e0a7224 */ /* 0x040fe400078e020a */
[----:B------:R-:W-:Y:S02]  /*5d30*/  @!P5 IMAD.IADD R13, R13, 0x1, -R14 ;  /* 0x000000010d0dd824 */ /* 0x000fe400078e0a0e */
[----:B0-----:R-:W-:Y:S01]  /*5d40*/  IMAD.MOV.U32 R0, RZ, RZ, R2 ;  /* 0x000000ffff007224 */ /* 0x001fe200078e0002 */
[C---:B------:R-:W-:Y:S01]  /*5d50*/  ISETP.GT.U32.AND P2, PT, R14.reuse, R10, PT ;  /* 0x0000000a0e00720c */ /* 0x040fe20003f44070 */
[----:B------:R-:W-:Y:S01]  /*5d60*/  VIADD R4, R29, 0x16 ;  /* 0x000000161d047836 */ /* 0x000fe20000000000 */
[C---:B------:R-:W-:Y:S01]  /*5d70*/  ISETP.GT.U32.AND P5, PT, R14.reuse, R13, PT ;  /* 0x0000000d0e00720c */ /* 0x040fe20003fa4070 */
[----:B------:R-:W-:Y:S01]  /*5d80*/  @!P4 IMAD.MOV R0, RZ, RZ, -R0 ;  /* 0x000000ffff00c224 */ /* 0x000fe200078e0a00 */
[----:B------:R-:W-:Y:S01]  /*5d90*/  ISETP.GT.U32.AND P4, PT, R14, R9, PT ;  /* 0x000000090e00720c */ /* 0x000fe20003f84070 */
[----:B------:R-:W-:Y:S01]  /*5da0*/  IMAD.HI.U32 R18, R7, R12, RZ ;  /* 0x0000000c07127227 */ /* 0x000fe200078e00ff */
[----:B------:R-:W-:-:S02]  /*5db0*/  IABS R17, R4 ;  /* 0x0000000400117213 */ /* 0x000fc40000000000 */
[----:B------:R0:W-:Y:S01]  /*5dc0*/  STL [R1+0x34], R0 ;  /* 0x0000340001007387 */ /* 0x0001e20000100800 */
[----:B------:R-:W-:Y:S02]  /*5dd0*/  VIADD R5, R29, 0x15 ;  /* 0x000000151d057836 */ /* 0x000fe40000000000 */
[----:B------:R-:W-:Y:S02]  /*5de0*/  IMAD.MOV R18, RZ, RZ, -R18 ;  /* 0x000000ffff127224 */ /* 0x000fe400078e0a12 */
[----:B------:R-:W-:Y:S01]  /*5df0*/  @!P3 IMAD.IADD R11, R11, 0x1, -R14 ;  /* 0x000000010b0bb824 */ /* 0x000fe200078e0a0e */
[----:B------:R-:W-:Y:S01]  /*5e00*/  IABS R2, R5 ;  /* 0x0000000500027213 */ /* 0x000fe20000000000 */
[----:B------:R-:W-:Y:S02]  /*5e10*/  IMAD R12, R14, R18, R12 ;  /* 0x000000120e0c7224 */ /* 0x000fe400078e020c */
[----:B------:R-:W-:Y:S01]  /*5e20*/  @!P4 IMAD.IADD R9, R9, 0x1, -R14 ;  /* 0x000000010909c824 */ /* 0x000fe200078e0a0e */
[----:B0-----:R-:W-:Y:S01]  /*5e30*/  MOV R0, R20 ;  /* 0x0000001400007202 */ /* 0x001fe20000000f00 */
[----:B------:R-:W-:Y:S01]  /*5e40*/  IMAD.HI.U32 R18, R7, R17, RZ ;  /* 0x0000001107127227 */ /* 0x000fe200078e00ff */
[----:B------:R-:W-:-:S02]  /*5e50*/  ISETP.GE.AND P4, PT, R6, RZ, PT ;  /* 0x000000ff0600720c */ /* 0x000fc40003f86270 */
[C---:B------:R-:W-:Y:S01]  /*5e60*/  ISETP.GT.U32.AND P3, PT, R14.reuse, R11, PT ;  /* 0x0000000b0e00720c */ /* 0x040fe20003f64070 */
[----:B------:R-:W-:Y:S01]  /*5e70*/  @!P1 IMAD.MOV R0, RZ, RZ, -R0 ;  /* 0x000000ffff009224 */ /* 0x000fe200078e0a00 */
[----:B------:R-:W-:Y:S01]  /*5e80*/  ISETP.GT.U32.AND P1, PT, R14, R9, PT ;  /* 0x000000090e00720c */ /* 0x000fe20003f24070 */
[----:B------:R-:W-:-:S03]  /*5e90*/  IMAD.HI.U32 R19, R7, R2, RZ ;  /* 0x0000000207137227 */ /* 0x000fc600078e00ff */
[----:B------:R0:W-:Y:S01]  /*5ea0*/  STL [R1+0x2c], R0 ;  /* 0x00002c0001007387 */ /* 0x0001e20000100800 */
[----:B------:R-:W-:Y:S02]  /*5eb0*/  IMAD.MOV R18, RZ, RZ, -R18 ;  /* 0x000000ffff127224 */ /* 0x000fe400078e0a12 */
[----:B------:R-:W-:Y:S01]  /*5ec0*/  @!P5 IMAD.IADD R13, R13, 0x1, -R14 ;  /* 0x000000010d0dd824 */ /* 0x000fe200078e0a0e */
[C---:B------:R-:W-:Y:S01]  /*5ed0*/  ISETP.GT.U32.AND P5, PT, R14.reuse, R12, PT ;  /* 0x0000000c0e00720c */ /* 0x040fe20003fa4070 */
[----:B------:R-:W-:Y:S02]  /*5ee0*/  IMAD.MOV R19, RZ, RZ, -R19 ;  /* 0x000000ffff137224 */ /* 0x000fe400078e0a13 */
[C---:B------:R-:W-:Y:S02]  /*5ef0*/  IMAD R6, R14.reuse, R18, R17 ;  /* 0x000000120e067224 */ /* 0x040fe400078e0211 */
[C---:B------:R-:W-:Y:S02]  /*5f00*/  IMAD R2, R14.reuse, R19, R2 ;  /* 0x000000130e027224 */ /* 0x040fe400078e0202 */
[--C-:B------:R-:W-:Y:S01]  /*5f10*/  @!P1 IMAD.IADD R9, R9, 0x1, -R14.reuse ;  /* 0x0000000109099824 */ /* 0x100fe200078e0a0e */
[----:B------:R-:W-:Y:S01]  /*5f20*/  ISETP.GT.U32.AND P1, PT, R14, R6, PT ;  /* 0x000000060e00720c */ /* 0x000fe20003f24070 */
[----:B------:R-:W-:Y:S01]  /*5f30*/  @!P2 IMAD.IADD R10, R10, 0x1, -R14 ;  /* 0x000000010a0aa824 */ /* 0x000fe200078e0a0e */
[----:B------:R-:W-:Y:S01]  /*5f40*/  ISETP.GE.AND P2, PT, R16, RZ, PT ;  /* 0x000000ff1000720c */ /* 0x000fe20003f46270 */
[----:B0-----:R-:W-:-:S02]  /*5f50*/  IMAD.MOV.U32 R0, RZ, RZ, R13 ;  /* 0x000000ffff007224 */ /* 0x001fc400078e000d */
[----:B------:R-:W-:Y:S01]  /*5f60*/  @!P4 IMAD.MOV R9, RZ, RZ, -R9 ;  /* 0x000000ffff09c224 */ /* 0x000fe200078e0a09 */
[----:B------:R-:W-:Y:S01]  /*5f70*/  ISETP.GT.U32.AND P4, PT, R14, R2, PT ;  /* 0x000000020e00720c */ /* 0x000fe20003f84070 */
[--C-:B------:R-:W-:Y:S01]  /*5f80*/  @!P5 IMAD.IADD R12, R12, 0x1, -R14.reuse ;  /* 0x000000010c0cd824 */ /* 0x100fe200078e0a0e */
[C---:B------:R-:W-:Y:S01]  /*5f90*/  ISETP.GT.U32.AND P5, PT, R14.reuse, R10, PT ;  /* 0x0000000a0e00720c */ /* 0x040fe20003fa4070 */
[----:B------:R-:W-:Y:S01]  /*5fa0*/  @!P3 IMAD.IADD R11, R11, 0x1, -R14 ;  /* 0x000000010b0bb824 */ /* 0x000fe200078e0a0e */
[----:B------:R-:W-:Y:S01]  /*5fb0*/  ISETP.GE.AND P3, PT, R15, RZ, PT ;  /* 0x000000ff0f00720c */ /* 0x000fe20003f66270 */
[----:B------:R-:W-:Y:S01]  /*5fc0*/  @!P0 IMAD.MOV R0, RZ, RZ, -R0 ;  /* 0x000000ffff008224 */ /* 0x000fe200078e0a00 */
[----:B------:R-:W-:Y:S01]  /*5fd0*/  ISETP.GT.U32.AND P0, PT, R14, R12, PT ;  /* 0x0000000c0e00720c */ /* 0x000fe20003f04070 */
[C---:B------:R-:W-:Y:S02]  /*5fe0*/  VIADD R15, R29.reuse, 0x14 ;  /* 0x000000141d0f7836 */ /* 0x040fe40000000000 */
[----:B------:R-:W-:Y:S01]  /*5ff0*/  @!P1 IMAD.IADD R6, R6, 0x1, -R14 ;  /* 0x0000000106069824 */ /* 0x000fe200078e0a0e */
[----:B------:R0:W-:Y:S01]  /*6000*/  STL [R1+0x28], R0 ;  /* 0x0000280001007387 */ /* 0x0001e20000100800 */
[----:B------:R-:W-:-:S02]  /*6010*/  VIADD R13, R29, 0x13 ;  /* 0x000000131d0d7836 */ /* 0x000fc40000000000 */
[--C-:B------:R-:W-:Y:S01]  /*6020*/  @!P4 IMAD.IADD R2, R2, 0x1, -R14.reuse ;  /* 0x000000010202c824 */ /* 0x100fe200078e0a0e */
[----:B------:R-:W-:Y:S01]  /*6030*/  ISETP.GT.U32.AND P4, PT, R14, R6, PT ;  /* 0x000000060e00720c */ /* 0x000fe20003f84070 */
[C---:B------:R-:W-:Y:S01]  /*6040*/  VIADD R19, R29.reuse, 0x12 ;  /* 0x000000121d137836 */ /* 0x040fe20000000000 */
[----:B------:R-:W-:Y:S01]  /*6050*/  @!P5 IADD3 R10, R10, -R14, RZ ;  /* 0x8000000e0a0ad210 */ /* 0x000fe20007ffe0ff */
[----:B------:R-:W-:Y:S01]  /*6060*/  VIADD R22, R29, 0xd ;  /* 0x0000000d1d167836 */ /* 0x000fe20000000000 */
[----:B------:R-:W-:Y:S01]  /*6070*/  IABS R18, R13 ;  /* 0x0000000d00127213 */ /* 0x000fe20000000000 */
[----:B------:R-:W-:Y:S01]  /*6080*/  @!P0 IMAD.IADD R12, R12, 0x1, -R14 ;  /* 0x000000010c0c8824 */ /* 0x000fe200078e0a0e */
[----:B------:R-:W-:Y:S01]  /*6090*/  ISETP.GE.AND P5, PT, R5, RZ, PT ;  /* 0x000000ff0500720c */ /* 0x000fe20003fa6270 */
[----:B0-----:R-:W-:Y:S01]  /*60a0*/  IMAD.MOV.U32 R0, RZ, RZ, R11 ;  /* 0x000000ffff007224 */ /* 0x001fe200078e000b */
[----:B------:R-:W-:Y:S01]  /*60b0*/  IABS R11, R15 ;  /* 0x0000000f000b7213 */ /* 0x000fe20000000000 */
[----:B------:R-:W-:Y:S01]  /*60c0*/  @!P3 IMAD.MOV R10, RZ, RZ, -R10 ;  /* 0x000000ffff0ab224 */ /* 0x000fe200078e0a0a */
[----:B------:R-:W-:Y:S01]  /*60d0*/  ISETP.GT.U32.AND P3, PT, R14, R2, PT ;  /* 0x000000020e00720c */ /* 0x000fe20003f64070 */
[----:B------:R-:W-:Y:S01]  /*60e0*/  @!P6 IMAD.MOV R0, RZ, RZ, -R0 ;  /* 0x000000ffff00e224 */ /* 0x000fe200078e0a00 */
[----:B------:R-:W-:Y:S01]  /*60f0*/  ISETP.GE.AND P6, PT, R4, RZ, PT ;  /* 0x000000ff0400720c */ /* 0x000fe20003fc6270 */
[----:B------:R-:W-:Y:S01]  /*6100*/  IMAD.HI.U32 R4, R7, R11, RZ ;  /* 0x0000000b07047227 */ /* 0x000fe200078e00ff */
[----:B------:R-:W-:-:S02]  /*6110*/  ISETP.GE.AND P0, PT, R15, RZ, PT ;  /* 0x000000ff0f00720c */ /* 0x000fc40003f06270 */
[----:B------:R0:W-:Y:S01]  /*6120*/  STL [R1+0x24], R0 ;  /* 0x0000240001007387 */ /* 0x0001e20000100800 */
[----:B------:R-:W-:Y:S01]  /*6130*/  IMAD.MOV R4, RZ, RZ, -R4 ;  /* 0x000000ffff047224 */ /* 0x000fe200078e0a04 */
[----:B------:R-:W-:Y:S01]  /*6140*/  IABS R28, R22 ;  /* 0x00000016001c7213 */ /* 0x000fe20000000000 */
[--C-:B------:R-:W-:Y:S01]  /*6150*/  @!P4 IMAD.IADD R6, R6, 0x1, -R14.reuse ;  /* 0x000000010606c824 */ /* 0x100fe200078e0a0e */
[----:B------:R-:W-:Y:S01]  /*6160*/  ISETP.GE.AND P1, PT, R13, RZ, PT ;  /* 0x000000ff0d00720c */ /* 0x000fe20003f26270 */
[C---:B------:R-:W-:Y:S01]  /*6170*/  IMAD R16, R14.reuse, R4, R11 ;  /* 0x000000040e107224 */ /* 0x040fe200078e020b */
[----:B------:R-:W-:Y:S01]  /*6180*/  IABS R13, R8 ;  /* 0x00000008000d7213 */ /* 0x000fe20000000000 */
[----:B------:R-:W-:Y:S01]  /*6190*/  IMAD.HI.U32 R5, R7, R18, RZ ;  /* 0x0000001207057227 */ /* 0x000fe200078e00ff */
[----:B------:R-:W-:Y:S02]  /*61a0*/  STL [R1+0x6f8], R9 ;  /* 0x0006f80901007387 */ /* 0x000fe40000100800 */
[----:B------:R-:W-:Y:S01]  /*61b0*/  ISETP.GT.U32.AND P4, PT, R14, R16, PT ;  /* 0x000000100e00720c */ /* 0x000fe20003f84070 */
[----:B------:R-:W-:Y:S01]  /*61c0*/  IMAD.MOV R5, RZ, RZ, -R5 ;  /* 0x000000ffff057224 */ /* 0x000fe200078e0a05 */
[----:B------:R-:W-:Y:S01]  /*61d0*/  STL [R1+0x6fc], R10 ;  /* 0x0006fc0a01007387 */ /* 0x000fe20000100800 */
[----:B------:R-:W-:Y:S01]  /*61e0*/  @!P3 IMAD.IADD R2, R2, 0x1, -R14 ;  /* 0x000000010202b824 */ /* 0x000fe200078e0a0e */
[----:B------:R-:W-:Y:S01]  /*61f0*/  ISETP.GE.AND P3, PT, R21, RZ, PT ;  /* 0x000000ff1500720c */ /* 0x000fe20003f66270 */
[----:B------:R-:W-:Y:S01]  /*6200*/  IMAD R18, R14, R5, R18 ;  /* 0x000000050e127224 */ /* 0x000fe200078e0212 */
[----:B------:R-:W-:Y:S01]  /*6210*/  IABS R21, R21 ;  /* 0x0000001500157213 */ /* 0x000fe20000000000 */
[----:B0-----:R-:W-:-:S02]  /*6220*/  IMAD.MOV.U32 R0, RZ, RZ, R2 ;  /* 0x000000ffff007224 */ /* 0x001fc400078e0002 */
[----:B------:R-:W-:Y:S01]  /*6230*/  @!P2 IMAD.MOV R12, RZ, RZ, -R12 ;  /* 0x000000ffff0ca224 */ /* 0x000fe200078e0a0c */
[----:B------:R-:W-:Y:S01]  /*6240*/  ISETP.GE.AND P2, PT, R19, RZ, PT ;  /* 0x000000ff1300720c */ /* 0x000fe20003f46270 */
[----:B------:R-:W-:Y:S01]  /*6250*/  @!P5 IMAD.MOV R0, RZ, RZ, -R0 ;  /* 0x000000ffff00d224 */ /* 0x000fe200078e0a00 */
[----:B------:R-:W-:Y:S01]  /*6260*/  IABS R19, R19 ;  /* 0x0000001300137213 */ /* 0x000fe20000000000 */
[----:B------:R-:W-:Y:S01]  /*6270*/  @!P4 IMAD.IADD R16, R16, 0x1, -R14 ;  /* 0x000000011010c824 */ /* 0x000fe200078e0a0e */
[C---:B------:R-:W-:Y:S01]  /*6280*/  ISETP.GT.U32.AND P5, PT, R14.reuse, R18, PT ;  /* 0x000000120e00720c */ /* 0x040fe20003fa4070 */
[----:B------:R-:W-:Y:S01]  /*6290*/  IMAD.MOV.U32 R3, RZ, RZ, R6 ;  /* 0x000000ffff037224 */ /* 0x000fe200078e0006 */
[----:B------:R-:W-:Y:S01]  /*62a0*/  STL [R1+0x700], R12 ;  /* 0x0007000c01007387 */ /* 0x000fe20000100800 */
[----:B------:R-:W-:Y:S01]  /*62b0*/  IMAD.HI.U32 R6, R7, R19, RZ ;  /* 0x0000001307067227 */ /* 0x000fe200078e00ff */
[C---:B------:R-:W-:Y:S02]  /*62c0*/  ISETP.GT.U32.AND P4, PT, R14.reuse, R16, PT ;  /* 0x000000100e00720c */ /* 0x040fe40003f84070 */
[----:B------:R-:W-:Y:S01]  /*62d0*/  @!P6 IADD3 R3, -R3, RZ, RZ ;  /* 0x000000ff0303e210 */ /* 0x000fe20007ffe1ff */
[----:B------:R-:W-:Y:S01]  /*62e0*/  IMAD.MOV R6, RZ, RZ, -R6 ;  /* 0x000000ffff067224 */ /* 0x000fe200078e0a06 */
[----:B------:R-:W-:Y:S01]  /*62f0*/  ISETP.GE.AND P6, PT, R23, RZ, PT ;  /* 0x000000ff1700720c */ /* 0x000fe20003fc6270 */
[----:B------:R-:W-:Y:S01]  /*6300*/  IMAD.HI.U32 R2, R7, R21, RZ ;  /* 0x0000001507027227 */ /* 0x000fe200078e00ff */
[----:B------:R-:W-:Y:S01]  /*6310*/  IABS R23, R23 ;  /* 0x0000001700177213 */ /* 0x000fe20000000000 */
[----:B------:R0:W-:Y:S02]  /*6320*/  STL [R1+0x68], R3 ;  /* 0x0000680301007387 */ /* 0x0001e40000100800 */
[----:B------:R-:W-:-:S02]  /*6330*/  IMAD R19, R14, R6, R19 ;  /* 0x000000060e137224 */ /* 0x000fc400078e0213 */
[----:B------:R-:W-:Y:S01]  /*6340*/  IMAD.MOV R2, RZ, RZ, -R2 ;  /* 0x000000ffff027224 */ /* 0x000fe200078e0a02 */
[----:B------:R1:W-:Y:S01]  /*6350*/  STL [R1+0x6c], R0 ;  /* 0x00006c0001007387 */ /* 0x0003e20000100800 */
[--C-:B------:R-:W-:Y:S02]  /*6360*/  @!P5 IMAD.IADD R18, R18, 0x1, -R14.reuse ;  /* 0x000000011212d824 */ /* 0x100fe400078e0a0e */
[----:B------:R-:W-:Y:S01]  /*6370*/  @!P4 IMAD.IADD R16, R16, 0x1, -R14 ;  /* 0x000000011010c824 */ /* 0x000fe200078e0a0e */
[C---:B------:R-:W-:Y:S01]  /*6380*/  ISETP.GT.U32.AND P4, PT, R14.reuse, R19, PT ;  /* 0x000000130e00720c */ /* 0x040fe20003f84070 */
[C---:B------:R-:W-:Y:S01]  /*6390*/  IMAD R21, R14.reuse, R2, R21 ;  /* 0x000000020e157224 */ /* 0x040fe200078e0215 */
[----:B------:R-:W-:Y:S01]  /*63a0*/  ISETP.GT.U32.AND P5, PT, R14, R18, PT ;  /* 0x000000120e00720c */ /* 0x000fe20003fa4070 */
[----:B------:R-:W-:-:S04]  /*63b0*/  IMAD.HI.U32 R11, R7, R23, RZ ;  /* 0x00000017070b7227 */ /* 0x000fc800078e00ff */
[----:B------:R-:W-:Y:S01]  /*63c0*/  @!P0 IMAD.MOV R16, RZ, RZ, -R16 ;  /* 0x000000ffff108224 */ /* 0x000fe200078e0a10 */
[C---:B------:R-:W-:Y:S01]  /*63d0*/  ISETP.GT.U32.AND P0, PT, R14.reuse, R21, PT ;  /* 0x000000150e00720c */ /* 0x040fe20003f04070 */
[----:B------:R-:W-:Y:S02]  /*63e0*/  IMAD.MOV R11, RZ, RZ, -R11 ;  /* 0x000000ffff0b7224 */ /* 0x000fe400078e0a0b */
[C---:B------:R-:W-:Y:S01]  /*63f0*/  VIADD R5, R29.reuse, 0xf ;  /* 0x0000000f1d057836 */ /* 0x040fe20000000000 */
[----:B------:R-:W-:Y:S01]  /*6400*/  STL [R1+0x704], R16 ;  /* 0x0007041001007387 */ /* 0x000fe20000100800 */
[----:B------:R-:W-:Y:S02]  /*6410*/  IMAD R23, R14, R11, R23 ;  /* 0x0000000b0e177224 */ /* 0x000fe400078e0217 */
[----:B------:R-:W-:Y:S01]  /*6420*/  VIADD R4, R29, 0xe ;  /* 0x0000000e1d047836 */ /* 0x000fe20000000000 */
[----:B------:R-:W-:Y:S01]  /*6430*/  IABS R25, R5 ;  /* 0x0000000500197213 */ /* 0x000fe20000000000 */
[--C-:B------:R-:W-:Y:S01]  /*6440*/  @!P4 IMAD.IADD R19, R19, 0x1, -R14.reuse ;  /* 0x000000011313c824 */ /* 0x100fe200078e0a0e */
[----:B------:R2:W-:Y:S01]  /*6450*/  STL [R1+0x60], R8 ;  /* 0x0000600801007387 */ /* 0x0005e20000100800 */
[----:B------:R-:W-:Y:S01]  /*6460*/  @!P5 IMAD.IADD R18, R18, 0x1, -R14 ;  /* 0x000000011212d824 */ /* 0x000fe200078e0a0e */
[----:B------:R-:W-:Y:S01]  /*6470*/  ISETP.GT.U32.AND P5, PT, R14, R23, PT ;  /* 0x000000170e00720c */ /* 0x000fe20003fa4070 */
[----:B------:R-:W-:Y:S01]  /*6480*/  IMAD.HI.U32 R6, R7, R25, RZ ;  /* 0x0000001907067227 */ /* 0x000fe200078e00ff */
[----:B------:R-:W-:-:S02]  /*6490*/  IABS R26, R4 ;  /* 0x00000004001a7213 */ /* 0x000fc40000000000 */
[----:B------:R-:W-:Y:S01]  /*64a0*/  ISETP.GT.U32.AND P4, PT, R14, R19, PT ;  /* 0x000000130e00720c */ /* 0x000fe20003f84070 */
[----:B------:R-:W-:Y:S01]  /*64b0*/  IMAD.MOV R6, RZ, RZ, -R6 ;  /* 0x000000ffff067224 */ /* 0x000fe200078e0a06 */
[----:B------:R-:W-:Y:S01]  /*64c0*/  @!P0 IADD3 R21, R21, -R14, RZ ;  /* 0x8000000e15158210 */ /* 0x000fe20007ffe0ff */
[----:B------:R-:W-:-:S03]  /*64d0*/  IMAD.HI.U32 R2, R7, R26, RZ ;  /* 0x0000001a07027227 */ /* 0x000fc600078e00ff */
[C---:B------:R-:W-:Y:S01]  /*64e0*/  ISETP.GT.U32.AND P0, PT, R14.reuse, R21, PT ;  /* 0x000000150e00720c */ /* 0x040fe20003f04070 */
[----:B------:R-:W-:Y:S02]  /*64f0*/  IMAD.MOV R2, RZ, RZ, -R2 ;  /* 0x000000ffff027224 */ /* 0x000fe400078e0a02 */
[C---:B------:R-:W-:Y:S02]  /*6500*/  IMAD R25, R14.reuse, R6, R25 ;  /* 0x000000060e197224 */ /* 0x040fe400078e0219 */
[----:B------:R-:W-:Y:S02]  /*6510*/  @!P5 IMAD.IADD R23, R23, 0x1, -R14 ;  /* 0x000000011717d824 */ /* 0x000fe400078e0a0e */
[C---:B------:R-:W-:Y:S02]  /*6520*/  IMAD R26, R14.reuse, R2, R26 ;  /* 0x000000020e1a7224 */ /* 0x040fe400078e021a */
[----:B------:R-:W-:Y:S01]  /*6530*/  @!P4 IMAD.IADD R19, R19, 0x1, -R14 ;  /* 0x000000011313c824 */ /* 0x000fe200078e0a0e */
[C---:B------:R-:W-:Y:S01]  /*6540*/  ISETP.GT.U32.AND P4, PT, R14.reuse, R25, PT ;  /* 0x000000190e00720c */ /* 0x040fe20003f84070 */
[----:B------:R-:W-:Y:S01]  /*6550*/  IMAD.HI.U32 R2, R7, R28, RZ ;  /* 0x0000001c07027227 */ /* 0x000fe200078e00ff */
[----:B------:R-:W-:-:S03]  /*6560*/  ISETP.GT.U32.AND P5, PT, R14, R23, PT ;  /* 0x000000170e00720c */ /* 0x000fc60003fa4070 */
[----:B------:R-:W-:Y:S01]  /*6570*/  @!P0 IMAD.IADD R21, R21, 0x1, -R14 ;  /* 0x0000000115158824 */ /* 0x000fe200078e0a0e */
[----:B------:R-:W-:Y:S01]  /*6580*/  ISETP.GT.U32.AND P0, PT, R14, R26, PT ;  /* 0x0000001a0e00720c */ /* 0x000fe20003f04070 */
[----:B------:R-:W-:Y:S02]  /*6590*/  IMAD.MOV R2, RZ, RZ, -R2 ;  /* 0x000000ffff027224 */ /* 0x000fe400078e0a02 */
[----:B------:R-:W-:-:S04]  /*65a0*/  IMAD.HI.U32 R15, R7, R13, RZ ;  /* 0x0000000d070f7227 */ /* 0x000fc800078e00ff */
[C---:B------:R-:W-:Y:S02]  /*65b0*/  IMAD R28, R14.reuse, R2, R28 ;  /* 0x000000020e1c7224 */ /* 0x040fe400078e021c */
[--C-:B------:R-:W-:Y:S01]  /*65c0*/  @!P4 IMAD.IADD R25, R25, 0x1, -R14.reuse ;  /* 0x000000011919c824 */ /* 0x100fe200078e0a0e */
[----:B------:R-:W-:Y:S01]  /*65d0*/  ISETP.GE.AND P4, PT, R5, RZ, PT ;  /* 0x000000ff0500720c */ /* 0x000fe20003f86270 */
[--C-:B------:R-:W-:Y:S01]  /*65e0*/  @!P5 IMAD.IADD R23, R23, 0x1, -R14.reuse ;  /* 0x000000011717d824 */ /* 0x100fe200078e0a0e */
[----:B------:R-:W-:Y:S01]  /*65f0*/  ISETP.GT.U32.AND P5, PT, R14, R28, PT ;  /* 0x0000001c0e00720c */ /* 0x000fe20003fa4070 */
[----:B------:R-:W-:Y:S01]  /*6600*/  @!P0 IMAD.IADD R26, R26, 0x1, -R14 ;  /* 0x000000011a1a8824 */ /* 0x000fe200078e0a0e */
[----:B------:R-:W-:Y:S01]  /*6610*/  ISETP.GT.U32.AND P0, PT, R14, R25, PT ;  /* 0x000000190e00720c */ /* 0x000fe20003f04070 */
[C---:B0-----:R-:W-:Y:S02]  /*6620*/  VIADD R3, R29.reuse, 0xb ;  /* 0x0000000b1d037836 */ /* 0x041fe40000000000 */
[----:B-1----:R-:W-:-:S02]  /*6630*/  VIADD R0, R29, 0xa ;  /* 0x0000000a1d007836 */ /* 0x002fc40000000000 */
[----:B------:R-:W-:Y:S01]  /*6640*/  IMAD.MOV R15, RZ, RZ, -R15 ;  /* 0x000000ffff0f7224 */ /* 0x000fe200078e0a0f */
[----:B------:R0:W-:Y:S01]  /*6650*/  STL [R1+0x5c], R3 ;  /* 0x00005c0301007387 */ /* 0x0001e20000100800 */
[----:B------:R-:W-:Y:S01]  /*6660*/  @!P1 IMAD.MOV R18, RZ, RZ, -R18 ;  /* 0x000000ffff129224 */ /* 0x000fe200078e0a12 */
[----:B------:R-:W-:Y:S01]  /*6670*/  IABS R20, R0 ;  /* 0x0000000000147213 */ /* 0x000fe20000000000 */
[----:B------:R-:W-:Y:S01]  /*6680*/  IMAD R5, R14, R15, R13 ;  /* 0x0000000f0e057224 */ /* 0x000fe200078e020d */
[----:B------:R1:W-:Y:S01]  /*6690*/  STL [R1+0x58], R0 ;  /* 0x0000580001007387 */ /* 0x0003e20000100800 */
[----:B------:R-:W-:Y:S01]  /*66a0*/  @!P5 IMAD.IADD R28, R28, 0x1, -R14 ;  /* 0x000000011c1cd824 */ /* 0x000fe200078e0a0e */
[----:B------:R-:W-:Y:S01]  /*66b0*/  IABS R6, R3 ;  /* 0x0000000300067213 */ /* 0x000fe20000000000 */
[----:B------:R-:W-:Y:S01]  /*66c0*/  IMAD.HI.U32 R2, R7, R20, RZ ;  /* 0x0000001407027227 */ /* 0x000fe200078e00ff */
[----:B------:R-:W-:Y:S01]  /*66d0*/  @!P0 IADD3 R25, R25, -R14, RZ ;  /* 0x8000000e19198210 */ /* 0x000fe20007ffe0ff */
[----:B------:R-:W-:Y:S01]  /*66e0*/  STL [R1+0x788], R23 ;  /* 0x0007881701007387 */ /* 0x000fe20000100800 */
[C---:B------:R-:W-:Y:S01]  /*66f0*/  ISETP.GT.U32.AND P0, PT, R14.reuse, R5, PT ;  /* 0x000000050e00720c */ /* 0x040fe20003f04070 */
[C---:B--2---:R-:W-:Y:S01]  /*6700*/  VIADD R8, R29.reuse, 0x8 ;  /* 0x000000081d087836 */ /* 0x044fe20000000000 */
[C---:B------:R-:W-:Y:S01]  /*6710*/  ISETP.GT.U32.AND P1, PT, R14.reuse, R28, PT ;  /* 0x0000001c0e00720c */ /* 0x040fe20003f24070 */
[C---:B0-----:R-:W-:Y:S01]  /*6720*/  VIADD R3, R29.reuse, 0x7 ;  /* 0x000000071d037836 */ /* 0x041fe20000000000 */
[----:B------:R-:W-:Y:S01]  /*6730*/  ISETP.GT.U32.AND P5, PT, R14, R26, PT ;  /* 0x0000001a0e00720c */ /* 0x000fe20003fa4070 */
[----:B-1----:R-:W-:Y:S01]  /*6740*/  VIADD R0, R29, 0x9 ;  /* 0x000000091d007836 */ /* 0x002fe20000000000 */
[----:B------:R-:W-:Y:S01]  /*6750*/  IABS R13, R8 ;  /* 0x00000008000d7213 */ /* 0x000fe20000000000 */
[----:B------:R-:W-:Y:S01]  /*6760*/  IMAD.HI.U32 R11, R7, R6, RZ ;  /* 0x00000006070b7227 */ /* 0x000fe200078e00ff */
[----:B------:R-:W-:-:S02]  /*6770*/  IABS R17, R3 ;  /* 0x0000000300117213 */ /* 0x000fc40000000000 */
[----:B------:R-:W-:Y:S01]  /*6780*/  STL [R1+0x3c], R0 ;  /* 0x00003c0001007387 */ /* 0x000fe20000100800 */
[----:B------:R-:W-:Y:S02]  /*6790*/  IMAD.MOV R2, RZ, RZ, -R2 ;  /* 0x000000ffff027224 */ /* 0x000fe400078e0a02 */
[----:B------:R-:W-:Y:S01]  /*67a0*/  IMAD.MOV R11, RZ, RZ, -R11 ;  /* 0x000000ffff0b7224 */ /* 0x000fe200078e0a0b */
[----:B------:R0:W-:Y:S01]  /*67b0*/  STL [R1+0x708], R18 ;  /* 0x0007081201007387 */ /* 0x0001e20000100800 */
[C---:B------:R-:W-:Y:S02]  /*67c0*/  IMAD R20, R14.reuse, R2, R20 ;  /* 0x000000020e147224 */ /* 0x040fe400078e0214 */
[----:B------:R-:W-:Y:S01]  /*67d0*/  IMAD.HI.U32 R24, R7, R13, RZ ;  /* 0x0000000d07187227 */ /* 0x000fe200078e00ff */
[----:B------:R1:W-:Y:S03]  /*67e0*/  STL [R1+0x784], R8 ;  /* 0x0007840801007387 */ /* 0x0003e60000100800 */
[----:B------:R-:W-:Y:S01]  /*67f0*/  IMAD R6, R14, R11, R6 ;  /* 0x0000000b0e067224 */ /* 0x000fe200078e0206 */
[----:B------:R-:W-:Y:S01]  /*6800*/  IABS R11, R0 ;  /* 0x00000000000b7213 */ /* 0x000fe20000000000 */
[----:B------:R-:W-:Y:S01]  /*6810*/  @!P0 IMAD.IADD R5, R5, 0x1, -R14 ;  /* 0x0000000105058824 */ /* 0x000fe200078e0a0e */
[----:B------:R-:W-:Y:S01]  /*6820*/  ISETP.GE.AND P0, PT, R4, RZ, PT ;  /* 0x000000ff0400720c */ /* 0x000fe20003f06270 */
[----:B0-----:R-:W-:Y:S01]  /*6830*/  VIADD R18, R29, 0x6 ;  /* 0x000000061d127836 */ /* 0x001fe20000000000 */
[----:B------:R0:W-:Y:S01]  /*6840*/  STL [R1+0x78c], R3 ;  /* 0x00078c0301007387 */ /* 0x0001e20000100800 */
[----:B------:R-:W-:-:S03]  /*6850*/  IMAD.HI.U32 R15, R7, R17, RZ ;  /* 0x00000011070f7227 */ /* 0x000fc600078e00ff */
[----:B------:R-:W-:Y:S01]  /*6860*/  IABS R2, R18 ;  /* 0x0000001200027213 */ /* 0x000fe20000000000 */
[----:B------:R-:W-:Y:S01]  /*6870*/  @!P1 IMAD.IADD R28, R28, 0x1, -R14 ;  /* 0x000000011c1c9824 */ /* 0x000fe200078e0a0e */
[----:B------:R-:W-:Y:S01]  /*6880*/  ISETP.GT.U32.AND P1, PT, R14, R20, PT ;  /* 0x000000140e00720c */ /* 0x000fe20003f24070 */
[----:B------:R-:W-:Y:S02]  /*6890*/  IMAD.MOV R24, RZ, RZ, -R24 ;  /* 0x000000ffff187224 */ /* 0x000fe400078e0a18 */
[----:B------:R-:W-:-:S04]  /*68a0*/  IMAD.HI.U32 R4, R7, R2, RZ ;  /* 0x0000000207047227 */ /* 0x000fc800078e00ff */
[C---:B------:R-:W-:Y:S02]  /*68b0*/  VIADD R0, R29.reuse, 0x5 ;  /* 0x000000051d007836 */ /* 0x040fe40000000000 */
[----:B------:R-:W-:Y:S02]  /*68c0*/  IMAD.MOV R15, RZ, RZ, -R15 ;  /* 0x000000ffff0f7224 */ /* 0x000fe400078e0a0f */
[C---:B------:R-:W-:Y:S02]  /*68d0*/  VIADD R12, R29.reuse, 0x3 ;  /* 0x000000031d0c7836 */ /* 0x040fe40000000000 */
[----:B------:R-:W-:Y:S02]  /*68e0*/  IMAD.MOV R4, RZ, RZ, -R4 ;  /* 0x000000ffff047224 */ /* 0x000fe400078e0a04 */
[----:B------:R-:W-:Y:S01]  /*68f0*/  IMAD R13, R14, R24, R13 ;  /* 0x000000180e0d7224 */ /* 0x000fe200078e020d */
[----:B------:R-:W-:Y:S01]  /*6900*/  IABS R24, R0 ;  /* 0x0000000000187213 */ /* 0x000fe20000000000 */
[----:B------:R-:W-:-:S02]  /*6910*/  VIADD R10, R29, 0x2 ;  /* 0x000000021d0a7836 */ /* 0x000fc40000000000 */
[----:B------:R-:W-:-:S04]  /*6920*/  IMAD.HI.U32 R27, R7, R11, RZ ;  /* 0x0000000b071b7227 */ /* 0x000fc800078e00ff */
[C---:B------:R-:W-:Y:S01]  /*6930*/  IMAD R17, R14.reuse, R15, R17 ;  /* 0x0000000f0e117224 */ /* 0x040fe200078e0211 */
[----:B------:R-:W-:Y:S01]  /*6940*/  IABS R15, R12 ;  /* 0x0000000c000f7213 */ /* 0x000fe20000000000 */
[----:B------:R-:W-:Y:S01]  /*6950*/  IMAD R2, R14, R4, R2 ;  /* 0x000000040e027224 */ /* 0x000fe200078e0202 */
[----:B------:R-:W-:Y:S01]  /*6960*/  IABS R4, R10 ;  /* 0x0000000a00047213 */ /* 0x000fe20000000000 */
[C---:B------:R-:W-:Y:S02]  /*6970*/  VIADD R16, R29.reuse, 0x4 ;  /* 0x000000041d107836 */ /* 0x040fe40000000000 */
[----:B------:R-:W-:Y:S02]  /*6980*/  VIADD R9, R29, 0x1 ;  /* 0x000000011d097836 */ /* 0x000fe40000000000 */
[----:B------:R-:W-:-:S04]  /*6990*/  IMAD.HI.U32 R29, R7, R24, RZ ;  /* 0x00000018071d7227 */ /* 0x000fc800078e00ff */
[----:B------:R-:W-:Y:S01]  /*69a0*/  IMAD.MOV R27, RZ, RZ, -R27 ;  /* 0x000000ffff1b7224 */ /* 0x000fe200078e0a1b */
[----:B-1----:R-:W-:Y:S01]  /*69b0*/  IADD3 R8, -R29, RZ, RZ ;  /* 0x000000ff1d087210 */ /* 0x002fe20007ffe1ff */
[----:B0-----:R-:W-:-:S04]  /*69c0*/  IMAD.HI.U32 R3, R7, R15, RZ ;  /* 0x0000000f07037227 */ /* 0x001fc800078e00ff */
[----:B------:R-:W-:Y:S01]  /*69d0*/  @!P1 IMAD.IADD R20, R20, 0x1, -R14 ;  /* 0x0000000114149824 */ /* 0x000fe200078e0a0e */
[----:B------:R-:W-:Y:S01]  /*69e0*/  ISETP.GE.AND P1, PT, R22, RZ, PT ;  /* 0x000000ff1600720c */ /* 0x000fe20003f26270 */
[----:B------:R-:W-:Y:S01]  /*69f0*/  IMAD.HI.U32 R23, R7, R4, RZ ;  /* 0x0000000407177227 */ /* 0x000fe200078e00ff */
[----:B------:R-:W-:-:S03]  /*6a00*/  IABS R22, R16 ;  /* 0x0000001000167213 */ /* 0x000fc60000000000 */
[C---:B------:R-:W-:Y:S01]  /*6a10*/  IMAD R11, R14.reuse, R27, R11 ;  /* 0x0000001b0e0b7224 */ /* 0x040fe200078e020b */
[----:B------:R-:W-:Y:S01]  /*6a20*/  IABS R27, R9 ;  /* 0x00000009001b7213 */ /* 0x000fe20000000000 */
[----:B------:R-:W-:Y:S02]  /*6a30*/  IMAD.MOV R3, RZ, RZ, -R3 ;  /* 0x000000ffff037224 */ /* 0x000fe400078e0a03 */
[----:B------:R-:W-:Y:S02]  /*6a40*/  IMAD.MOV R23, RZ, RZ, -R23 ;  /* 0x000000ffff177224 */ /* 0x000fe400078e0a17 */
[----:B------:R-:W-:Y:S02]  /*6a50*/  IMAD R24, R14, R8, R24 ;  /* 0x000000080e187224 */ /* 0x000fe400078e0218 */
[----:B------:R-:W-:-:S04]  /*6a60*/  IMAD.HI.U32 R29, R7, R22, RZ ;  /* 0x00000016071d7227 */ /* 0x000fc800078e00ff */
[----:B------:R-:W-:-:S04]  /*6a70*/  IMAD.HI.U32 R8, R7, R27, RZ ;  /* 0x0000001b07087227 */ /* 0x000fc800078e00ff */
[C---:B------:R-:W-:Y:S02]  /*6a80*/  IMAD R7, R14.reuse, R3, R15 ;  /* 0x000000030e077224 */ /* 0x040fe400078e020f */
[----:B------:R-:W2:Y:S01]  /*6a90*/  LDL.LU R3, [R1+0x78c] ;  /* 0x00078c0001037983 */ /* 0x000ea20000300800 */
[C---:B------:R-:W-:Y:S02]  /*6aa0*/  IMAD R4, R14.reuse, R23, R4 ;  /* 0x000000170e047224 */ /* 0x040fe400078e0204 */
[----:B------:R-:W-:Y:S01]  /*6ab0*/  IMAD.MOV R29, RZ, RZ, -R29 ;  /* 0x000000ffff1d7224 */ /* 0x000fe200078e0a1d */
[----:B------:R-:W3:Y:S01]  /*6ac0*/  LDL.LU R23, [R1+0x788] ;  /* 0x0007880001177983 */ /* 0x000ee20000300800 */
[----:B------:R-:W-:Y:S02]  /*6ad0*/  @!P2 IMAD.MOV R19, RZ, RZ, -R19 ;  /* 0x000000ffff13a224 */ /* 0x000fe400078e0a13 */
[----:B------:R-:W-:Y:S02]  /*6ae0*/  IMAD.MOV R15, RZ, RZ, -R8 ;  /* 0x000000ffff0f7224 */ /* 0x000fe400078e0a08 */
[----:B------:R-:W-:Y:S01]  /*6af0*/  IMAD R22, R14, R29, R22 ;  /* 0x0000001d0e167224 */ /* 0x000fe200078e0216 */
[----:B------:R-:W4:Y:S01]  /*6b00*/  LDL.LU R8, [R1+0x784] ;  /* 0x0007840001087983 */ /* 0x000f220000300800 */
[----:B------:R-:W-:-:S02]  /*6b10*/  @!P3 IMAD.MOV R21, RZ, RZ, -R21 ;  /* 0x000000ffff15b224 */ /* 0x000fc400078e0a15 */
[----:B------:R-:W-:Y:S01]  /*6b20*/  @!P5 IMAD.IADD R26, R26, 0x1, -R14 ;  /* 0x000000011a1ad824 */ /* 0x000fe200078e0a0e */
[----:B------:R-:W5:Y:S01]  /*6b30*/  LDL.LU R29, [R1+0x3c] ;  /* 0x00003c00011d7983 */ /* 0x000f620000300800 */
[----:B------:R-:W-:-:S03]  /*6b40*/  ISETP.GT.U32.AND P5, PT, R14, R6, PT ;  /* 0x000000060e00720c */ /* 0x000fc60003fa4070 */
[----:B------:R0:W-:Y:S04]  /*6b50*/  STL [R1+0x70c], R19 ;  /* 0x00070c1301007387 */ /* 0x0001e80000100800 */
[----:B0-----:R-:W2:Y:S06]  /*6b60*/  LDL.LU R19, [R1+0x58] ;  /* 0x0000580001137983 */ /* 0x001eac0000300800 */
[--C-:B------:R-:W-:Y:S01]  /*6b70*/  @!P5 IMAD.IADD R6, R6, 0x1, -R14.reuse ;  /* 0x000000010606d824 */ /* 0x100fe200078e0a0e */
[C---:B------:R-:W-:Y:S01]  /*6b80*/  ISETP.GT.U32.AND P5, PT, R14.reuse, R11, PT ;  /* 0x0000000b0e00720c */ /* 0x040fe20003fa4070 */
[----:B------:R0:W-:Y:S04]  /*6b90*/  STL [R1+0x710], R21 ;  /* 0x0007101501007387 */ /* 0x0001e80000100800 */
[----:B0-----:R-:W4:Y:S08]  /*6ba0*/  LDL.LU R21, [R1+0x5c] ;  /* 0x00005c0001157983 */ /* 0x001f300000300800 */
[----:B------:R-:W-:Y:S01]  /*6bb0*/  @!P5 IMAD.IADD R11, R11, 0x1, -R14 ;  /* 0x000000010b0bd824 */ /* 0x000fe200078e0a0e */
[----:B------:R-:W-:Y:S01]  /*6bc0*/  ISETP.GT.U32.AND P5, PT, R14, R13, PT ;  /* 0x0000000d0e00720c */ /* 0x000fe20003fa4070 */
[----:B---3--:R-:W-:-:S12]  /*6bd0*/  @!P6 IMAD.MOV R23, RZ, RZ, -R23 ;  /* 0x000000ffff17e224 */ /* 0x008fd800078e0a17 */
[----:B------:R-:W-:Y:S01]  /*6be0*/  @!P5 IMAD.IADD R13, R13, 0x1, -R14 ;  /* 0x000000010d0dd824 */ /* 0x000fe200078e0a0e */
[C---:B------:R-:W-:Y:S01]  /*6bf0*/  ISETP.GT.U32.AND P5, PT, R14.reuse, R17, PT ;  /* 0x000000110e00720c */ /* 0x040fe20003fa4070 */
[----:B------:R0:W-:Y:S04]  /*6c00*/  STL [R1+0x714], R23 ;  /* 0x0007141701007387 */ /* 0x0001e80000100800 */
[----:B0-----:R-:W3:Y:S01]  /*6c10*/  LDL.LU R23, [R1+0x60] ;  /* 0x0000600001177983 */ /* 0x001ee20000300800 */
[----:B------:R-:W-:-:S07]  /*6c20*/  ISETP.GT.U32.AND P3, PT, R14, R6, PT ;  /* 0x000000060e00720c */ /* 0x000fce0003f64070 */
[----:B------:R-:W-:Y:S01]  /*6c30*/  @!P5 IMAD.IADD R17, R17, 0x1, -R14 ;  /* 0x000000011111d824 */ /* 0x000fe200078e0a0e */
[C---:B------:R-:W-:Y:S02]  /*6c40*/  ISETP.GT.U32.AND P2, PT, R14.reuse, R5, PT ;  /* 0x000000050e00720c */ /* 0x040fe40003f44070 */
[----:B------:R-:W-:Y:S01]  /*6c50*/  ISETP.GT.U32.AND P5, PT, R14, R20, PT ;  /* 0x000000140e00720c */ /* 0x000fe20003fa4070 */
[----:B------:R-:W-:Y:S02]  /*6c60*/  @!P0 IMAD.MOV R26, RZ, RZ, -R26 ;  /* 0x000000ffff1a8224 */ /* 0x000fe400078e0a1a */
[----:B------:R-:W-:Y:S01]  /*6c70*/  @!P3 IMAD.IADD R6, R6, 0x1, -R14 ;  /* 0x000000010606b824 */ /* 0x000fe200078e0a0e */
[C---:B------:R-:W-:Y:S01]  /*6c80*/  ISETP.GT.U32.AND P3, PT, R14.reuse, R22, PT ;  /* 0x000000160e00720c */ /* 0x040fe20003f64070 */
[----:B------:R-:W-:Y:S01]  /*6c90*/  @!P1 IMAD.MOV R28, RZ, RZ, -R28 ;  /* 0x000000ffff1c9224 */ /* 0x000fe200078e0a1c */
[C---:B------:R-:W-:Y:S01]  /*6ca0*/  ISETP.GT.U32.AND P0, PT, R14.reuse, R17, PT ;  /* 0x000000110e00720c */ /* 0x040fe20003f04070 */
[----:B------:R-:W-:Y:S01]  /*6cb0*/  @!P4 IMAD.MOV R25, RZ, RZ, -R25 ;  /* 0x000000ffff19c224 */ /* 0x000fe200078e0a19 */
[----:B------:R-:W-:-:S03]  /*6cc0*/  ISETP.GT.U32.AND P1, PT, R14, R2, PT ;  /* 0x000000020e00720c */ /* 0x000fc60003f24070 */
[--C-:B------:R-:W-:Y:S01]  /*6cd0*/  @!P2 IMAD.IADD R5, R5, 0x1, -R14.reuse ;  /* 0x000000010505a824 */ /* 0x100fe200078e0a0e */
[----:B------:R-:W-:Y:S01]  /*6ce0*/  ISETP.GT.U32.AND P4, PT, R14, R11, PT ;  /* 0x0000000b0e00720c */ /* 0x000fe20003f84070 */
[--C-:B------:R-:W-:Y:S01]  /*6cf0*/  @!P5 IMAD.IADD R20, R20, 0x1, -R14.reuse ;  /* 0x000000011414d824 */ /* 0x100fe200078e0a0e */
[C---:B------:R-:W-:Y:S02]  /*6d00*/  ISETP.GT.U32.AND P2, PT, R14.reuse, R24, PT ;  /* 0x000000180e00720c */ /* 0x040fe40003f44070 */
[----:B------:R-:W-:Y:S01]  /*6d10*/  ISETP.GT.U32.AND P5, PT, R14, R7, PT ;  /* 0x000000070e00720c */ /* 0x000fe20003fa4070 */
[--C-:B------:R-:W-:Y:S01]  /*6d20*/  @!P3 IMAD.IADD R22, R22, 0x1, -R14.reuse ;  /* 0x000000011616b824 */ /* 0x100fe200078e0a0e */
[----:B-----5:R-:W-:Y:S02]  /*6d30*/  ISETP.GE.AND P3, PT, R29, RZ, PT ;  /* 0x000000ff1d00720c */ /* 0x020fe40003f66270 */
[----:B------:R-:W-:Y:S01]  /*6d40*/  @!P0 IADD3 R17, R17, -R14, RZ ;  /* 0x8000000e11118210 */ /* 0x000fe20007ffe0ff */
[----:B------:R-:W-:Y:S01]  /*6d50*/  @!P1 IMAD.IADD R2, R2, 0x1, -R14 ;  /* 0x0000000102029824 */ /* 0x000fe200078e0a0e */
[----:B----4-:R-:W-:-:S03]  /*6d60*/  ISETP.GE.AND P1, PT, R21, RZ, PT ;  /* 0x000000ff1500720c */ /* 0x010fc60003f26270 */
[--C-:B------:R-:W-:Y:S01]  /*6d70*/  @!P4 IMAD.IADD R11, R11, 0x1, -R14.reuse ;  /* 0x000000010b0bc824 */ /* 0x100fe200078e0a0e */
[----:B------:R-:W-:Y:S01]  /*6d80*/  ISETP.GT.U32.AND P4, PT, R14, R4, PT ;  /* 0x000000040e00720c */ /* 0x000fe20003f84070 */
[--C-:B------:R-:W-:Y:S01]  /*6d90*/  @!P2 IMAD.IADD R24, R24, 0x1, -R14.reuse ;  /* 0x000000011818a824 */ /* 0x100fe200078e0a0e */
[----:B--2---:R-:W-:Y:S01]  /*6da0*/  ISETP.GE.AND P2, PT, R19, RZ, PT ;  /* 0x000000ff1300720c */ /* 0x004fe20003f46270 */
[----:B------:R-:W-:Y:S02]  /*6db0*/  @!P5 IMAD.IADD R7, R7, 0x1, -R14 ;  /* 0x000000010707d824 */ /* 0x000fe400078e0a0e */
[----:B------:R-:W-:-:S03]  /*6dc0*/  @!P3 IMAD.MOV R11, RZ, RZ, -R11 ;  /* 0x000000ffff0bb224 */ /* 0x000fc600078e0a0b */
[----:B------:R-:W-:Y:S01]  /*6dd0*/  ISETP.GT.U32.AND P3, PT, R14, R7, PT ;  /* 0x000000070e00720c */ /* 0x000fe20003f64070 */
[----:B------:R-:W-:Y:S01]  /*6de0*/  STL [R1+0x718], R25 ;  /* 0x0007181901007387 */ /* 0x000fe20000100800 */
[----:B------:R-:W-:Y:S01]  /*6df0*/  ISETP.GE.AND P5, PT, R8, RZ, PT ;  /* 0x000000ff0800720c */ /* 0x000fe20003fa6270 */
[----:B------:R-:W-:Y:S02]  /*6e00*/  @!P1 IMAD.MOV R6, RZ, RZ, -R6 ;  /* 0x000000ffff069224 */ /* 0x000fe400078e0a06 */
[----:B------:R-:W-:Y:S01]  /*6e10*/  STL [R1+0x71c], R26 ;  /* 0x00071c1a01007387 */ /* 0x000fe20000100800 */
[----:B------:R-:W-:Y:S01]  /*6e20*/  @!P4 IMAD.IADD R4, R4, 0x1, -R14 ;  /* 0x000000010404c824 */ /* 0x000fe200078e0a0e */
[----:B------:R-:W-:Y:S01]  /*6e30*/  ISETP.GE.AND P4, PT, R3, RZ, PT ;  /* 0x000000ff0300720c */ /* 0x000fe20003f86270 */
[----:B------:R-:W-:Y:S01]  /*6e40*/  @!P2 IMAD.MOV R20, RZ, RZ, -R20 ;  /* 0x000000ffff14a224 */ /* 0x000fe200078e0a14 */
[----:B------:R-:W-:Y:S04]  /*6e50*/  STL [R1+0x720], R28 ;  /* 0x0007201c01007387 */ /* 0x000fe80000100800 */
[----:B------:R-:W2:Y:S01]  /*6e60*/  LDL.LU R8, [R1+0x780] ;  /* 0x0007800001087983 */ /* 0x000ea20000300800 */
[----:B------:R-:W-:-:S03]  /*6e70*/  @!P3 IADD3 R7, R7, -R14, RZ ;  /* 0x8000000e0707b210 */ /* 0x000fc60007ffe0ff */
[----:B------:R-:W4:Y:S01]  /*6e80*/  LDL.LU R3, [R1+0x77c] ;  /* 0x00077c0001037983 */ /* 0x000f220000300800 */
[----:B------:R-:W-:Y:S02]  /*6e90*/  ISETP.GE.AND P3, PT, R10, RZ, PT ;  /* 0x000000ff0a00720c */ /* 0x000fe40003f66270 */
[C---:B------:R-:W-:Y:S01]  /*6ea0*/  ISETP.GT.U32.AND P6, PT, R14.reuse, R13, PT ;  /* 0x0000000d0e00720c */ /* 0x040fe20003fc4070 */
[----:B------:R-:W-:Y:S01]  /*6eb0*/  @!P4 IMAD.MOV R17, RZ, RZ, -R17 ;  /* 0x000000ffff11c224 */ /* 0x000fe200078e0a11 */
[----:B------:R-:W-:-:S11]  /*6ec0*/  ISETP.GT.U32.AND P1, PT, R14, R24, PT ;  /* 0x000000180e00720c */ /* 0x000fd60003f24070 */
[----:B------:R-:W-:-:S04]  /*6ed0*/  @!P6 IMAD.IADD R13, R13, 0x1, -R14 ;  /* 0x000000010d0de824 */ /* 0x000fc800078e0a0e */
[----:B------:R-:W-:Y:S01]  /*6ee0*/  @!P5 IMAD.MOV R13, RZ, RZ, -R13 ;  /* 0x000000ffff0dd224 */ /* 0x000fe200078e0a0d */
[----:B------:R-:W-:Y:S01]  /*6ef0*/  ISETP.GE.AND P4, PT, R18, RZ, PT ;  /* 0x000000ff1200720c */ /* 0x000fe20003f86270 */
[----:B------:R-:W-:Y:S01]  /*6f00*/  @!P1 IMAD.IADD R24, R24, 0x1, -R14 ;  /* 0x0000000118189824 */ /* 0x000fe200078e0a0e */
[----:B------:R-:W-:Y:S02]  /*6f10*/  ISETP.GE.AND P1, PT, R16, RZ, PT ;  /* 0x000000ff1000720c */ /* 0x000fe40003f26270 */
[----:B---3--:R-:W-:-:S13]  /*6f20*/  ISETP.GE.AND P0, PT, R23, RZ, PT ;  /* 0x000000ff1700720c */ /* 0x008fda0003f06270 */
[----:B------:R-:W-:-:S05]  /*6f30*/  @!P0 IMAD.MOV R5, RZ, RZ, -R5 ;  /* 0x000000ffff058224 */ /* 0x000fca00078e0a05 */
[----:B------:R-:W-:Y:S04]  /*6f40*/  STL [R1+0x724], R5 ;  /* 0x0007240501007387 */ /* 0x000fe80000100800 */
[----:B------:R-:W-:Y:S04]  /*6f50*/  STL [R1+0x728], R6 ;  /* 0x0007280601007387 */ /* 0x000fe80000100800 */
[----:B------:R-:W-:Y:S04]  /*6f60*/  STL [R1+0x72c], R20 ;  /* 0x00072c1401007387 */ /* 0x000fe80000100800 */
[----:B------:R0:W-:Y:S02]  /*6f70*/  STL [R1+0x730], R11 ;  /* 0x0007300b01007387 */ /* 0x0001e40000100800 */
[----:B0-----:R-:W0:Y:S02]  /*6f80*/  LDC.64 R10, c[0x0][0x218] ;  /* 0x00008600ff0a7b82 */ /* 0x001e240000000a00 */
[----:B------:R-:W-:Y:S04]  /*6f90*/  STL [R1+0x734], R13 ;  /* 0x0007340d01007387 */ /* 0x000fe80000100800 */
[----:B------:R-:W-:Y:S04]  /*6fa0*/  STL [R1+0x738], R17 ;  /* 0x0007381101007387 */ /* 0x000fe80000100800 */
[----:B0-----:R0:W-:Y:S04]  /*6fb0*/  STL [R1], R10 ;  /* 0x0000000a01007387 */ /* 0x0011e80000100800 */
[----:B------:R-:W3:Y:S04]  /*6fc0*/  LDL.LU R25, [R1+0x54] ;  /* 0x0000540001197983 */ /* 0x000ee80000300800 */
[----:B------:R-:W5:Y:S04]  /*6fd0*/  LDL.LU R23, [R1+0x50] ;  /* 0x0000500001177983 */ /* 0x000f680000300800 */
[----:B------:R-:W5:Y:S04]  /*6fe0*/  LDL.LU R21, [R1+0x48] ;  /* 0x0000480001157983 */ /* 0x000f680000300800 */
[----:B------:R-:W5:Y:S04]  /*6ff0*/  LDL.LU R19, [R1+0x1d8] ;  /* 0x0001d80001137983 */ /* 0x000f680000300800 */
[----:B------:R-:W5:Y:S04]  /*7000*/  LDL.LU R29, [R1+0x1dc] ;  /* 0x0001dc00011d7983 */ /* 0x000f680000300800 */
[----:B------:R-:W5:Y:S04]  /*7010*/  LDL.LU R18, [R1+0x64] ;  /* 0x0000640001127983 */ /* 0x000f680000300800 */
[----:B------:R-:W5:Y:S01]  /*7020*/  LDL.LU R16, [R1+0x84] ;  /* 0x0000840001107983 */ /* 0x000f620000300800 */
[C---:B------:R-:W-:Y:S01]  /*7030*/  ISETP.GT.U32.AND P0, PT, R14.reuse, R2, PT ;  /* 0x000000020e00720c */ /* 0x040fe20003f04070 */
[----:B------:R-:W-:-:S05]  /*7040*/  IMAD R27, R14, R15, R27 ;  /* 0x0000000f0e1b7224 */ /* 0x000fca00078e021b */
[----:B------:R-:W-:-:S07]  /*7050*/  ISETP.GT.U32.AND P6, PT, R14, R27, PT ;  /* 0x0000001b0e00720c */ /* 0x000fce0003fc4070 */
[--C-:B------:R-:W-:Y:S01]  /*7060*/  @!P0 IMAD.IADD R2, R2, 0x1, -R14.reuse ;  /* 0x0000000102028824 */ /* 0x100fe200078e0a0e */
[----:B------:R-:W-:Y:S02]  /*7070*/  ISETP.GE.AND P0, PT, R0, RZ, PT ;  /* 0x000000ff0000720c */ /* 0x000fe40003f06270 */
[----:B------:R-:W1:Y:S03]  /*7080*/  LDC R0, c[0x0][0x230] ;  /* 0x00008c00ff007b82 */ /* 0x000e660000000800 */
[----:B------:R-:W-:Y:S01]  /*7090*/  @!P6 IMAD.IADD R27, R27, 0x1, -R14 ;  /* 0x000000011b1be824 */ /* 0x000fe200078e0a0e */
[C---:B------:R-:W-:Y:S02]  /*70a0*/  ISETP.GT.U32.AND P2, PT, R14.reuse, R22, PT ;  /* 0x000000160e00720c */ /* 0x040fe40003f44070 */
[C---:B------:R-:W-:Y:S02]  /*70b0*/  ISETP.GT.U32.AND P5, PT, R14.reuse, R4, PT ;  /* 0x000000040e00720c */ /* 0x040fe40003fa4070 */
[----:B------:R-:W-:Y:S01]  /*70c0*/  ISETP.GT.U32.AND P6, PT, R14, R27, PT ;  /* 0x0000001b0e00720c */ /* 0x000fe20003fc4070 */
[----:B-1----:R-:W-:-:S05]  /*70d0*/  VIADD R0, R0, 0x7f ;  /* 0x0000007f00007836 */ /* 0x002fca0000000000 */
[----:B------:R-:W-:-:S03]  /*70e0*/  SHF.R.S32.HI R15, RZ, 0x1f, R0 ;  /* 0x0000001fff0f7819 */ /* 0x000fc60000011400 */
[--C-:B------:R-:W-:Y:S02]  /*70f0*/  @!P2 IMAD.IADD R22, R22, 0x1, -R14.reuse ;  /* 0x000000011616a824 */ /* 0x100fe400078e0a0e */
[--C-:B------:R-:W-:Y:S01]  /*7100*/  @!P5 IMAD.IADD R4, R4, 0x1, -R14.reuse ;  /* 0x000000010404d824 */ /* 0x100fe200078e0a0e */
[----:B------:R-:W-:Y:S01]  /*7110*/  LEA.HI R0, R15, R0, RZ, 0x7 ;  /* 0x000000000f007211 */ /* 0x000fe200078f38ff */
[----:B------:R-:W-:Y:S02]  /*7120*/  @!P6 IMAD.IADD R27, R27, 0x1, -R14 ;  /* 0x000000011b1be824 */ /* 0x000fe400078e0a0e */
[----:B------:R-:W1:Y:S01]  /*7130*/  LDC.64 R14, c[0x0][0x218] ;  /* 0x00008600ff0e7b82 */ /* 0x000e620000000a00 */
[----:B------:R-:W-:Y:S02]  /*7140*/  ISETP.GE.AND P2, PT, R12, RZ, PT ;  /* 0x000000ff0c00720c */ /* 0x000fe40003f46270 */
[----:B------:R-:W-:Y:S01]  /*7150*/  ISETP.GE.AND P5, PT, R9, RZ, PT ;  /* 0x000000ff0900720c */ /* 0x000fe20003fa6270 */
[----:B------:R-:W-:Y:S01]  /*7160*/  IMAD.MOV.U32 R0, RZ, RZ, R11 ;  /* 0x000000ffff007224 */ /* 0x000fe200078e000b */
[----:B------:R-:W5:Y:S01]  /*7170*/  LDL.LU R12, [R1+0x1d4] ;  /* 0x0001d400010c7983 */ /* 0x000f620000300800 */
[----:B------:R-:W-:-:S02]  /*7180*/  @!P4 IMAD.MOV R2, RZ, RZ, -R2 ;  /* 0x000000ffff02c224 */ /* 0x000fc400078e0a02 */
[----:B------:R-:W-:Y:S01]  /*7190*/  @!P0 IMAD.MOV R24, RZ, RZ, -R24 ;  /* 0x000000ffff188224 */ /* 0x000fe200078e0a18 */
[----:B0-----:R-:W5:Y:S01]  /*71a0*/  LDL.LU R10, [R1+0x94] ;  /* 0x00009400010a7983 */ /* 0x001f620000300800 */
[----:B------:R-:W-:-:S03]  /*71b0*/  @!P1 IMAD.MOV R22, RZ, RZ, -R22 ;  /* 0x000000ffff169224 */ /* 0x000fc600078e0a16 */
[----:B------:R-:W5:Y:S01]  /*71c0*/  LDL.LU R9, [R1+0x9c] ;  /* 0x00009c0001097983 */ /* 0x000f620000300800 */
[----:B------:R-:W-:Y:S01]  /*71d0*/  @!P2 IMAD.MOV R7, RZ, RZ, -R7 ;  /* 0x000000ffff07a224 */ /* 0x000fe200078e0a07 */
[----:B----4-:R-:W-:Y:S02]  /*71e0*/  ISETP.NE.AND P6, PT, R3, RZ, PT ;  /* 0x000000ff0300720c */ /* 0x010fe40003fc5270 */
[----:B------:R-:W-:Y:S01]  /*71f0*/  STL [R1+0x73c], R0 ;  /* 0x00073c0001007387 */ /* 0x000fe20000100800 */
[----:B------:R-:W-:Y:S01]  /*7200*/  @!P3 IMAD.MOV R4, RZ, RZ, -R4 ;  /* 0x000000ffff04b224 */ /* 0x000fe200078e0a04 */
[----:B------:R-:W-:Y:S02]  /*7210*/  LOP3.LUT R3, RZ, R3, RZ, 0x33, !PT ;  /* 0x00000003ff037212 */ /* 0x000fe400078e33ff */
[----:B-1----:R-:W-:Y:S04]  /*7220*/  STL [R1+0x744], R14 ;  /* 0x0007440e01007387 */ /* 0x002fe80000100800 */
[----:B------:R-:W-:Y:S01]  /*7230*/  STL [R1+0x740], R15 ;  /* 0x0007400f01007387 */ /* 0x000fe20000100800 */
[----:B------:R-:W-:-:S03]  /*7240*/  @!P5 IMAD.MOV R27, RZ, RZ, -R27 ;  /* 0x000000ffff1bd224 */ /* 0x000fc600078e0a1b */
[----:B------:R-:W-:Y:S01]  /*7250*/  STL [R1+0x748], R2 ;  /* 0x0007480201007387 */ /* 0x000fe20000100800 */
[----:B--2---:R-:W-:-:S03]  /*7260*/  SEL R8, R3, R8, !P6 ;  /* 0x0000000803087207 */ /* 0x004fc60007000000 */
[----:B------:R-:W-:Y:S04]  /*7270*/  STL [R1+0x74c], R24 ;  /* 0x00074c1801007387 */ /* 0x000fe80000100800 */
[----:B------:R-:W-:Y:S04]  /*7280*/  STL [R1+0x750], R22 ;  /* 0x0007501601007387 */ /* 0x000fe80000100800 */
[----:B------:R-:W-:Y:S04]  /*7290*/  STL [R1+0x754], R7 ;  /* 0x0007540701007387 */ /* 0x000fe80000100800 */
[----:B------:R3:W-:Y:S04]  /*72a0*/  STL [R1+0x758], R4 ;  /* 0x0007580401007387 */ /* 0x0007e80000100800 */
[----:B------:R-:W-:Y:S04]  /*72b0*/  STL [R1+0x75c], R27 ;  /* 0x00075c1b01007387 */ /* 0x000fe80000100800 */
[----:B------:R-:W-:Y:S01]  /*72c0*/  STL [R1+0x760], R8 ;  /* 0x0007600801007387 */ /* 0x000fe20000100800 */
[----:B---3--:R-:W-:-:S02]  /*72d0*/  SEL R4, R3, R25, !P6 ;  /* 0x0000001903047207 */ /* 0x008fc40007000000 */
[----:B-----5:R-:W-:-:S03]  /*72e0*/  SEL R2, R3, R23, !P6 ;  /* 0x0000001703027207 */ /* 0x020fc60007000000 */
[----:B------:R0:W-:Y:S01]  /*72f0*/  STL [R1+0x20], R4 ;  /* 0x0000200401007387 */ /* 0x0001e20000100800 */
[----:B------:R-:W-:-:S03]  /*7300*/  SEL R0, R3, R21, !P6 ;  /* 0x0000001503007207 */ /* 0x000fc60007000000 */
[----:B------:R1:W-:Y:S01]  /*7310*/  STL [R1+0x1c], R2 ;  /* 0x00001c0201007387 */ /* 0x0003e20000100800 */
[----:B0-----:R-:W-:-:S03]  /*7320*/  SEL R4, R3, R19, !P6 ;  /* 0x0000001303047207 */ /* 0x001fc60007000000 */
[----:B------:R0:W-:Y:S01]  /*7330*/  STL [R1+0x18], R0 ;  /* 0x0000180001007387 */ /* 0x0001e20000100800 */
[----:B-1----:R-:W-:-:S03]  /*7340*/  SEL R2, R3, R29, !P6 ;  /* 0x0000001d03027207 */ /* 0x002fc60007000000 */
[----:B------:R1:W-:Y:S01]  /*7350*/  STL [R1+0x30], R4 ;  /* 0x0000300401007387 */ /* 0x0003e20000100800 */
[----:B0-----:R-:W-:-:S03]  /*7360*/  SEL R0, R3, R18, !P6 ;  /* 0x0000001203007207 */ /* 0x001fc60007000000 */
[----:B------:R0:W-:Y:S01]  /*7370*/  STL [R1+0x3c], R2 ;  /* 0x00003c0201007387 */ /* 0x0001e20000100800 */
[----:B-1----:R-:W-:-:S03]  /*7380*/  SEL R4, R3, R16, !P6 ;  /* 0x0000001003047207 */ /* 0x002fc60007000000 */
[----:B------:R1:W-:Y:S04]  /*7390*/  STL [R1+0x38], R0 ;  /* 0x0000380001007387 */ /* 0x0003e80000100800 */
[----:B------:R-:W-:Y:S04]  /*73a0*/  STL [R1+0x48], R4 ;  /* 0x0000480401007387 */ /* 0x000fe80000100800 */
[----:B------:R-:W2:Y:S01]  /*73b0*/  LDL.LU R8, [R1+0xa8] ;  /* 0x0000a80001087983 */ /* 0x000ea20000300800 */
[C---:B0-----:R-:W-:Y:S02]  /*73c0*/  SEL R2, R3.reuse, R12, !P6 ;  /* 0x0000000c03027207 */ /* 0x041fe40007000000 */
[----:B-1----:R-:W-:-:S03]  /*73d0*/  SEL R0, R3, R10, !P6 ;  /* 0x0000000a03007207 */ /* 0x002fc60007000000 */
[----:B------:R-:W-:Y:S04]  /*73e0*/  STL [R1+0x4c], R2 ;  /* 0x00004c0201007387 */ /* 0x000fe80000100800 */
[----:B--2---:R0:W-:Y:S04]  /*73f0*/  STL [R1+0x774], R8 ;  /* 0x0007740801007387 */ /* 0x0041e80000100800 */
[----:B------:R1:W-:Y:S04]  /*7400*/  STL [R1+0x50], R0 ;  /* 0x0000500001007387 */ /* 0x0003e80000100800 */
[----:B0-----:R-:W2:Y:S01]  /*7410*/  LDL.LU R8, [R1+0xa4] ;  /* 0x0000a40001087983 */ /* 0x001ea20000300800 */
[----:B-1----:R-:W-:-:S03]  /*7420*/  SEL R0, R3, R9, !P6 ;  /* 0x0000000903007207 */ /* 0x002fc60007000000 */
[----:B--2---:R0:W-:Y:S04]  /*7430*/  STL [R1+0x778], R8 ;  /* 0x0007780801007387 */ /* 0x0041e80000100800 */
[----:B0-----:R-:W2:Y:S04]  /*7440*/  LDL.LU R8, [R1+0xa0] ;  /* 0x0000a00001087983 */ /* 0x001ea80000300800 */
[----:B------:R-:W3:Y:S04]  /*7450*/  LDL.LU R27, [R1+0x1a4] ;  /* 0x0001a400011b7983 */ /* 0x000ee80000300800 */
[----:B------:R-:W4:Y:S04]  /*7460*/  LDL.LU R4, [R1+0x1bc] ;  /* 0x0001bc0001047983 */ /* 0x000f280000300800 */
[----:B------:R-:W5:Y:S04]  /*7470*/  LDL.LU R7, [R1+0x1d0] ;  /* 0x0001d00001077983 */ /* 0x000f680000300800 */
[----:B------:R-:W5:Y:S04]  /*7480*/  LDL.LU R22, [R1+0x1cc] ;  /* 0x0001cc0001167983 */ /* 0x000f680000300800 */
[----:B------:R-:W5:Y:S04]  /*7490*/  LDL.LU R10, [R1+0x1c8] ;  /* 0x0001c800010a7983 */ /* 0x000f680000300800 */
[----:B------:R-:W5:Y:S04]  /*74a0*/  LDL.LU R24, [R1+0x1b0] ;  /* 0x0001b00001187983 */ /* 0x000f680000300800 */
[----:B------:R-:W5:Y:S04]  /*74b0*/  LDL.LU R2, [R1+0xac] ;  /* 0x0000ac0001027983 */ /* 0x000f680000300800 */
[----:B------:R0:W-:Y:S04]  /*74c0*/  STL [R1+0x54], R0 ;  /* 0x0000540001007387 */ /* 0x0001e80000100800 */
[----:B------:R-:W5:Y:S04]  /*74d0*/  LDL.LU R15, [R1+0xb4] ;  /* 0x0000b400010f7983 */ /* 0x000f680000300800 */
[----:B------:R-:W5:Y:S04]  /*74e0*/  LDL.LU R14, [R1+0xb8] ;  /* 0x0000b800010e7983 */ /* 0x000f680000300800 */
[----:B0-----:R-:W5:Y:S04]  /*74f0*/  LDL.LU R0, [R1+0xcc] ;  /* 0x0000cc0001007983 */ /* 0x001f680000300800 */
[----:B------:R-:W5:Y:S04]  /*7500*/  LDL.LU R17, [R1+0xd0] ;  /* 0x0000d00001117983 */ /* 0x000f680000300800 */
        /* <DEDUP_REMOVED lines=15> */
[----:B------:R-:W5:Y:S01]  /*7600*/  LDL.LU R9, [R1+0x150] ;  /* 0x0001500001097983 */ /* 0x000f620000300800 */
[----:B--2---:R-:W-:-:S05]  /*7610*/  SEL R8, R3, R8, !P6 ;  /* 0x0000000803087207 */ /* 0x004fca0007000000 */
[----:B------:R0:W-:Y:S04]  /*7620*/  STL [R1+0x58], R8 ;  /* 0x0000580801007387 */ /* 0x0001e80000100800 */
[----:B0-----:R-:W2:Y:S02]  /*7630*/  LDL.LU R8, [R1+0x778] ;  /* 0x0007780001087983 */ /* 0x001ea40000300800 */
[----:B--2---:R-:W-:-:S05]  /*7640*/  SEL R8, R3, R8, !P6 ;  /* 0x0000000803087207 */ /* 0x004fca0007000000 */
[----:B------:R0:W-:Y:S04]  /*7650*/  STL [R1+0x5c], R8 ;  /* 0x00005c0801007387 */ /* 0x0001e80000100800 */
[----:B0-----:R-:W2:Y:S01]  /*7660*/  LDL.LU R8, [R1+0x774] ;  /* 0x0007740001087983 */ /* 0x001ea20000300800 */
[C---:B---3--:R-:W-:Y:S02]  /*7670*/  SEL R27, R3.reuse, R27, !P6 ;  /* 0x0000001b031b7207 */ /* 0x048fe40007000000 */
[C---:B----4-:R-:W-:Y:S02]  /*7680*/  SEL R4, R3.reuse, R4, !P6 ;  /* 0x0000000403047207 */ /* 0x050fe40007000000 */
[----:B--2---:R-:W-:-:S05]  /*7690*/  SEL R8, R3, R8, !P6 ;  /* 0x0000000803087207 */ /* 0x004fca0007000000 */
[----:B------:R5:W-:Y:S04]  /*76a0*/  STL [R1+0x64], R8 ;  /* 0x0000640801007387 */ /* 0x000be80000100800 */
[----:B------:R-:W-:Y:S04]  /*76b0*/  STL [R1+0x84], R27 ;  /* 0x0000841b01007387 */ /* 0x000fe80000100800 */
[----:B------:R0:W-:Y:S01]  /*76c0*/  STL [R1+0x94], R4 ;  /* 0x0000940401007387 */ /* 0x0001e20000100800 */
[C---:B-----5:R-:W-:Y:S02]  /*76d0*/  SEL R8, R3.reuse, R7, !P6 ;  /* 0x0000000703087207 */ /* 0x060fe40007000000 */
[----:B------:R-:W-:-:S03]  /*76e0*/  SEL R7, R3, R22, !P6 ;  /* 0x0000001603077207 */ /* 0x000fc60007000000 */
[----:B------:R-:W-:Y:S01]  /*76f0*/  STL [R1+0x9c], R8 ;  /* 0x00009c0801007387 */ /* 0x000fe20000100800 */
[----:B0-----:R-:W-:-:S03]  /*7700*/  SEL R4, R3, R10, !P6 ;  /* 0x0000000a03047207 */ /* 0x001fc60007000000 */
[----:B------:R-:W2:Y:S04]  /*7710*/  LDL.LU R10, [R1+0x154] ;  /* 0x00015400010a7983 */ /* 0x000ea80000300800 */
[----:B------:R0:W-:Y:S04]  /*7720*/  STL [R1+0xa0], R7 ;  /* 0x0000a00701007387 */ /* 0x0001e80000100800 */
[----:B------:R1:W-:Y:S01]  /*7730*/  STL [R1+0xa4], R4 ;  /* 0x0000a40401007387 */ /* 0x0003e20000100800 */
[C---:B0-----:R-:W-:Y:S02]  /*7740*/  SEL R7, R3.reuse, R24, !P6 ;  /* 0x0000001803077207 */ /* 0x041fe40007000000 */
[----:B-1----:R-:W-:-:S03]  /*7750*/  SEL R4, R3, R2, !P6 ;  /* 0x0000000203047207 */ /* 0x002fc60007000000 */
[----:B------:R0:W-:Y:S01]  /*7760*/  STL [R1+0xa8], R7 ;  /* 0x0000a80701007387 */ /* 0x0001e20000100800 */
[----:B------:R-:W-:-:S03]  /*7770*/  SEL R2, R3, R15, !P6 ;  /* 0x0000000f03027207 */ /* 0x000fc60007000000 */
[----:B------:R1:W-:Y:S01]  /*7780*/  STL [R1+0xac], R4 ;  /* 0x0000ac0401007387 */ /* 0x0003e20000100800 */
[----:B0-----:R-:W-:-:S03]  /*7790*/  SEL R7, R3, R14, !P6 ;  /* 0x0000000e03077207 */ /* 0x001fc60007000000 */
[----:B------:R0:W-:Y:S01]  /*77a0*/  STL [R1+0xb4], R2 ;  /* 0x0000b40201007387 */ /* 0x0001e20000100800 */
[----:B-1----:R-:W-:-:S03]  /*77b0*/  SEL R4, R3, R0, !P6 ;  /* 0x0000000003047207 */ /* 0x002fc60007000000 */
[----:B------:R-:W-:Y:S01]  /*77c0*/  STL [R1+0xb8], R7 ;  /* 0x0000b80701007387 */ /* 0x000fe20000100800 */
[----:B------:R-:W-:-:S03]  /*77d0*/  SEL R0, R3, R13, !P6 ;  /* 0x0000000d03007207 */ /* 0x000fc60007000000 */
[----:B------:R1:W-:Y:S01]  /*77e0*/  STL [R1+0xcc], R4 ;  /* 0x0000cc0401007387 */ /* 0x0003e20000100800 */
[----:B0-----:R-:W-:-:S05]  /*77f0*/  SEL R2, R3, R17, !P6 ;  /* 0x0000001103027207 */ /* 0x001fca0007000000 */
[----:B------:R0:W-:Y:S01]  /*7800*/  STL [R1+0xd0], R2 ;  /* 0x0000d00201007387 */ /* 0x0001e20000100800 */
[----:B-1----:R-:W-:-:S03]  /*7810*/  SEL R4, R3, R11, !P6 ;  /* 0x0000000b03047207 */ /* 0x002fc60007000000 */
[----:B------:R1:W-:Y:S04]  /*7820*/  STL [R1+0xd4], R0 ;  /* 0x0000d40001007387 */ /* 0x0003e80000100800 */
[----:B------:R3:W-:Y:S01]  /*7830*/  STL [R1+0xd8], R4 ;  /* 0x0000d80401007387 */ /* 0x0007e20000100800 */
[C---:B0-----:R-:W-:Y:S02]  /*7840*/  SEL R2, R3.reuse, R20, !P6 ;  /* 0x0000001403027207 */ /* 0x041fe40007000000 */
[----:B-1----:R-:W-:-:S03]  /*7850*/  SEL R0, R3, R6, !P6 ;  /* 0x0000000603007207 */ /* 0x002fc60007000000 */
[----:B------:R0:W-:Y:S01]  /*7860*/  STL [R1+0xdc], R2 ;  /* 0x0000dc0201007387 */ /* 0x0001e20000100800 */
[----:B---3--:R-:W-:-:S03]  /*7870*/  SEL R4, R3, R5, !P6 ;  /* 0x0000000503047207 */ /* 0x008fc60007000000 */
        /* <DEDUP_REMOVED lines=19> */
[----:B------:R-:W-:Y:S04]  /*79b0*/  STL [R1+0x13c], R4 ;  /* 0x00013c0401007387 */ /* 0x000fe80000100800 */
[----:B------:R-:W3:Y:S01]  /*79c0*/  LDL.LU R8, [R1+0x164] ;  /* 0x0001640001087983 */ /* 0x000ee20000300800 */
[C---:B0-----:R-:W-:Y:S02]  /*79d0*/  SEL R2, R3.reuse, R12, !P6 ;  /* 0x0000000c03027207 */ /* 0x041fe40007000000 */
[----:B-1----:R-:W-:-:S03]  /*79e0*/  SEL R0, R3, R9, !P6 ;  /* 0x0000000903007207 */ /* 0x002fc60007000000 */
[----:B------:R-:W-:Y:S04]  /*79f0*/  STL [R1+0x144], R2 ;  /* 0x0001440201007387 */ /* 0x000fe80000100800 */
[----:B---3--:R0:W-:Y:S04]  /*7a00*/  STL [R1+0x76c], R8 ;  /* 0x00076c0801007387 */ /* 0x0081e80000100800 */
[----:B------:R2:W-:Y:S04]  /*7a10*/  STL [R1+0x150], R0 ;  /* 0x0001500001007387 */ /* 0x0005e80000100800 */
[----:B0-----:R-:W3:Y:S01]  /*7a20*/  LDL.LU R8, [R1+0x15c] ;  /* 0x00015c0001087983 */ /* 0x001ee20000300800 */
[----:B--2---:R-:W-:-:S03]  /*7a30*/  SEL R0, R3, R10, !P6 ;  /* 0x0000000a03007207 */ /* 0x004fc60007000000 */
[----:B---3--:R0:W-:Y:S04]  /*7a40*/  STL [R1+0x770], R8 ;  /* 0x0007700801007387 */ /* 0x0081e80000100800 */
[----:B0-----:R-:W2:Y:S04]  /*7a50*/  LDL.LU R8, [R1+0x158] ;  /* 0x0001580001087983 */ /* 0x001ea80000300800 */
[----:B------:R-:W3:Y:S04]  /*7a60*/  LDL.LU R27, [R1+0x168] ;  /* 0x00016800011b7983 */ /* 0x000ee80000300800 */
[----:B------:R-:W4:Y:S04]  /*7a70*/  LDL.LU R4, [R1+0x170] ;  /* 0x0001700001047983 */ /* 0x000f280000300800 */
[----:B------:R-:W5:Y:S04]  /*7a80*/  LDL.LU R9, [R1+0x178] ;  /* 0x0001780001097983 */ /* 0x000f680000300800 */
[----:B------:R-:W5:Y:S04]  /*7a90*/  LDL.LU R7, [R1+0x184] ;  /* 0x0001840001077983 */ /* 0x000f680000300800 */
[----:B------:R-:W5:Y:S04]  /*7aa0*/  LDL.LU R22, [R1+0x18c] ;  /* 0x00018c0001167983 */ /* 0x000f680000300800 */
[----:B------:R0:W-:Y:S04]  /*7ab0*/  STL [R1+0x154], R0 ;  /* 0x0001540001007387 */ /* 0x0001e80000100800 */
[----:B------:R-:W5:Y:S04]  /*7ac0*/  LDL.LU R24, [R1+0x190] ;  /* 0x0001900001187983 */ /* 0x000f680000300800 */
[----:B------:R-:W5:Y:S04]  /*7ad0*/  LDL.LU R2, [R1+0x194] ;  /* 0x0001940001027983 */ /* 0x000f680000300800 */
        /* <DEDUP_REMOVED lines=30> */
[----:B------:R-:W-:Y:S01]  /*7cc0*/  STL [R1+0x168], R27 ;  /* 0x0001681b01007387 */ /* 0x000fe20000100800 */
[----:B-----5:R-:W-:-:S03]  /*7cd0*/  SEL R8, R3, R9, !P6 ;  /* 0x0000000903087207 */ /* 0x020fc60007000000 */
[----:B------:R-:W2:Y:S04]  /*7ce0*/  LDL.LU R9, [R1+0x124] ;  /* 0x0001240001097983 */ /* 0x000ea80000300800 */
[----:B------:R0:W-:Y:S04]  /*7cf0*/  STL [R1+0x170], R4 ;  /* 0x0001700401007387 */ /* 0x0001e80000100800 */
[----:B------:R1:W-:Y:S01]  /*7d00*/  STL [R1+0x178], R8 ;  /* 0x0001780801007387 */ /* 0x0003e20000100800 */
[C---:B0-----:R-:W-:Y:S02]  /*7d10*/  SEL R4, R3.reuse, R7, !P6 ;  /* 0x0000000703047207 */ /* 0x041fe40007000000 */
[----:B------:R-:W-:-:S02]  /*7d20*/  SEL R7, R3, R24, !P6 ;  /* 0x0000001803077207 */ /* 0x000fc40007000000 */
[C---:B-1----:R-:W-:Y:S01]  /*7d30*/  SEL R8, R3.reuse, R22, !P6 ;  /* 0x0000001603087207 */ /* 0x042fe20007000000 */
[----:B------:R0:W-:Y:S04]  /*7d40*/  STL [R1+0x184], R4 ;  /* 0x0001840401007387 */ /* 0x0001e80000100800 */
[----:B------:R-:W-:Y:S01]  /*7d50*/  STL [R1+0x18c], R8 ;  /* 0x00018c0801007387 */ /* 0x000fe20000100800 */
[----:B0-----:R-:W-:-:S03]  /*7d60*/  SEL R4, R3, R2, !P6 ;  /* 0x0000000203047207 */ /* 0x001fc60007000000 */
        /* <DEDUP_REMOVED lines=51> */
[----:B------:R0:W-:Y:S04]  /*80a0*/  STL [R1+0x14c], R0 ;  /* 0x00014c0001007387 */ /* 0x0001e80000100800 */
[----:B------:R-:W5:Y:S04]  /*80b0*/  LDL.LU R7, [R1+0xf8] ;  /* 0x0000f80001077983 */ /* 0x000f680000300800 */
[----:B------:R-:W5:Y:S04]  /*80c0*/  LDL.LU R22, [R1+0xf0] ;  /* 0x0000f00001167983 */ /* 0x000f680000300800 */
        /* <DEDUP_REMOVED lines=30> */
[C---:B-----5:R-:W-:Y:S02]  /*82b0*/  SEL R4, R3.reuse, R4, !P6 ;  /* 0x0000000403047207 */ /* 0x060fe40007000000 */
[----:B------:R-:W-:-:S02]  /*82c0*/  SEL R7, R3, R7, !P6 ;  /* 0x0000000703077207 */ /* 0x000fc40007000000 */
[C---:B------:R-:W-:Y:S02]  /*82d0*/  SEL R22, R3.reuse, R22, !P6 ;  /* 0x0000001603167207 */ /* 0x040fe40007000000 */
[C---:B------:R-:W-:Y:S02]  /*82e0*/  SEL R24, R3.reuse, R24, !P6 ;  /* 0x0000001803187207 */ /* 0x040fe40007000000 */
[C---:B------:R-:W-:Y:S02]  /*82f0*/  SEL R2, R3.reuse, R2, !P6 ;  /* 0x0000000203027207 */ /* 0x040fe40007000000 */
[C---:B------:R-:W-:Y:S02]  /*8300*/  SEL R14, R3.reuse, R14, !P6 ;  /* 0x0000000e030e7207 */ /* 0x040fe40007000000 */
[C---:B------:R-:W-:Y:S02]  /*8310*/  SEL R15, R3.reuse, R15, !P6 ;  /* 0x0000000f030f7207 */ /* 0x040fe40007000000 */
        /* <DEDUP_REMOVED lines=18> */
[----:B--2---:R-:W-:-:S05]  /*8440*/  SEL R8, R3, R8, !P6 ;  /* 0x0000000803087207 */ /* 0x004fca0007000000 */
[----:B------:R0:W-:Y:S04]  /*8450*/  STL [R1+0x12c], R8 ;  /* 0x00012c0801007387 */ /* 0x0001e80000100800 */
[----:B0-----:R-:W2:Y:S04]  /*8460*/  LDL.LU R8, [R1+0x760] ;  /* 0x0007600001087983 */ /* 0x001ea80000300800 */
[----:B------:R0:W-:Y:S04]  /*8470*/  STL [R1+0x128], R29 ;  /* 0x0001281d01007387 */ /* 0x0001e80000100800 */
[----:B0-----:R-:W3:Y:S04]  /*8480*/  LDL.LU R29, [R1+0x6c] ;  /* 0x00006c00011d7983 */ /* 0x001ee80000300800 */
[----:B------:R0:W-:Y:S04]  /*8490*/  STL [R1+0x124], R27 ;  /* 0x0001241b01007387 */ /* 0x0001e80000100800 */
[----:B0-----:R-:W4:Y:S04]  /*84a0*/  LDL.LU R27, [R1+0x75c] ;  /* 0x00075c00011b7983 */ /* 0x001f280000300800 */
[----:B------:R0:W-:Y:S04]  /*84b0*/  STL [R1+0x120], R4 ;  /* 0x0001200401007387 */ /* 0x0001e80000100800 */
[----:B0-----:R-:W5:Y:S04]  /*84c0*/  LDL.LU R4, [R1+0x758] ;  /* 0x0007580001047983 */ /* 0x001f680000300800 */
[----:B------:R0:W-:Y:S04]  /*84d0*/  STL [R1+0x11c], R7 ;  /* 0x00011c0701007387 */ /* 0x0001e80000100800 */
[----:B0-----:R-:W5:Y:S04]  /*84e0*/  LDL.LU R7, [R1+0x754] ;  /* 0x0007540001077983 */ /* 0x001f680000300800 */
[----:B------:R0:W-:Y:S04]  /*84f0*/  STL [R1+0x110], R22 ;  /* 0x0001101601007387 */ /* 0x0001e80000100800 */
[----:B0-----:R-:W5:Y:S04]  /*8500*/  LDL.LU R22, [R1+0x750] ;  /* 0x0007500001167983 */ /* 0x001f680000300800 */
[----:B------:R0:W-:Y:S04]  /*8510*/  STL [R1+0x10c], R24 ;  /* 0x00010c1801007387 */ /* 0x0001e80000100800 */
[----:B0-----:R-:W2:Y:S04]  /*8520*/  LDL.LU R24, [R1+0x74c] ;  /* 0x00074c0001187983 */ /* 0x001ea80000300800 */
[----:B------:R0:W-:Y:S04]  /*8530*/  STL [R1+0xf8], R2 ;  /* 0x0000f80201007387 */ /* 0x0001e80000100800 */
[----:B0-----:R-:W5:Y:S04]  /*8540*/  LDL.LU R2, [R1+0x748] ;  /* 0x0007480001027983 */ /* 0x001f680000300800 */
[----:B------:R0:W-:Y:S04]  /*8550*/  STL [R1+0xf0], R14 ;  /* 0x0000f00e01007387 */ /* 0x0001e80000100800 */
[----:B0-----:R-:W2:Y:S04]  /*8560*/  LDL.LU R14, [R1+0x744] ;  /* 0x00074400010e7983 */ /* 0x001ea80000300800 */
[----:B------:R0:W-:Y:S04]  /*8570*/  STL [R1+0xec], R15 ;  /* 0x0000ec0f01007387 */ /* 0x0001e80000100800 */
[----:B0-----:R-:W2:Y:S04]  /*8580*/  LDL.LU R15, [R1+0x740] ;  /* 0x00074000010f7983 */ /* 0x001ea80000300800 */
[----:B------:R0:W-:Y:S04]  /*8590*/  STL [R1+0xe8], R0 ;  /* 0x0000e80001007387 */ /* 0x0001e80000100800 */
[----:B0-----:R-:W2:Y:S04]  /*85a0*/  LDL.LU R0, [R1+0x73c] ;  /* 0x00073c0001007983 */ /* 0x001ea80000300800 */
[----:B------:R0:W-:Y:S04]  /*85b0*/  STL [R1+0xc8], R17 ;  /* 0x0000c81101007387 */ /* 0x0001e80000100800 */
[----:B0-----:R-:W5:Y:S04]  /*85c0*/  LDL.LU R17, [R1+0x738] ;  /* 0x0007380001117983 */ /* 0x001f680000300800 */
[----:B------:R0:W-:Y:S04]  /*85d0*/  STL [R1+0xc4], R13 ;  /* 0x0000c40d01007387 */ /* 0x0001e80000100800 */
[----:B0-----:R-:W2:Y:S04]  /*85e0*/  LDL.LU R13, [R1+0x734] ;  /* 0x00073400010d7983 */ /* 0x001ea80000300800 */
[----:B------:R0:W-:Y:S04]  /*85f0*/  STL [R1+0xc0], R11 ;  /* 0x0000c00b01007387 */ /* 0x0001e80000100800 */
[----:B0-----:R-:W5:Y:S04]  /*8600*/  LDL.LU R11, [R1+0x730] ;  /* 0x00073000010b7983 */ /* 0x001f680000300800 */
[----:B------:R0:W-:Y:S04]  /*8610*/  STL [R1+0xbc], R20 ;  /* 0x0000bc1401007387 */ /* 0x0001e80000100800 */
[----:B0-----:R-:W4:Y:S04]  /*8620*/  LDL.LU R20, [R1+0x72c] ;  /* 0x00072c0001147983 */ /* 0x001f280000300800 */
        /* <DEDUP_REMOVED lines=19> */
[----:B0-----:R-:W3:Y:S04]  /*8760*/  LDL.LU R16, [R1+0x704] ;  /* 0x0007040001107983 */ /* 0x001ee80000300800 */
[----:B------:R0:W-:Y:S04]  /*8770*/  STL [R1+0x44], R12 ;  /* 0x0000440c01007387 */ /* 0x0001e80000100800 */
[----:B0-----:R-:W2:Y:S04]  /*8780*/  LDL.LU R12, [R1+0x700] ;  /* 0x00070000010c7983 */ /* 0x001ea80000300800 */
[----:B------:R0:W-:Y:S04]  /*8790*/  STL [R1+0x40], R10 ;  /* 0x0000400a01007387 */ /* 0x0001e80000100800 */
[----:B0-----:R-:W5:Y:S04]  /*87a0*/  LDL.LU R10, [R1+0x6fc] ;  /* 0x0006fc00010a7983 */ /* 0x001f680000300800 */
[----:B------:R0:W-:Y:S04]  /*87b0*/  STL [R1+0x34], R9 ;  /* 0x0000340901007387 */ /* 0x0001e80000100800 */
[----:B0-----:R-:W4:Y:S02]  /*87c0*/  LDL.LU R9, [R1+0x6f8] ;  /* 0x0006f80001097983 */ /* 0x001f240000300800 */
[----:B----4-:R-:W-:-:S05]  /*87d0*/  SEL R9, R3, R9, !P6 ;  /* 0x0000000903097207 */ /* 0x010fca0007000000 */
[----:B------:R0:W-:Y:S04]  /*87e0*/  STL [R1+0x2c], R9 ;  /* 0x00002c0901007387 */ /* 0x0001e80000100800 */
[----:B0-----:R-:W4:Y:S01]  /*87f0*/  LDL.LU R9, [R1+0x68] ;  /* 0x0000680001097983 */ /* 0x001f220000300800 */
[----:B-----5:R-:W-:-:S05]  /*8800*/  SEL R10, R3, R10, !P6 ;  /* 0x0000000a030a7207 */ /* 0x020fca0007000000 */
[----:B------:R2:W-:Y:S02]  /*8810*/  STL [R1+0x24], R10 ;  /* 0x0000240a01007387 */ /* 0x0005e40000100800 */
[----:B--2---:R-:W-:-:S05]  /*8820*/  SEL R10, R3, R12, !P6 ;  /* 0x0000000c030a7207 */ /* 0x004fca0007000000 */
[----:B------:R0:W-:Y:S01]  /*8830*/  STL [R1+0x14], R10 ;  /* 0x0000140a01007387 */ /* 0x0001e20000100800 */
[C---:B----4-:R-:W-:Y:S02]  /*8840*/  SEL R12, R3.reuse, R9, !P6 ;  /* 0x00000009030c7207 */ /* 0x050fe40007000000 */
[----:B---3--:R-:W-:-:S03]  /*8850*/  SEL R9, R3, R16, !P6 ;  /* 0x0000001003097207 */ /* 0x008fc60007000000 */
[----:B------:R-:W-:Y:S04]  /*8860*/  STL [R1+0x10], R12 ;  /* 0x0000100c01007387 */ /* 0x000fe80000100800 */
[----:B------:R-:W2:Y:S01]  /*8870*/  LDL.LU R16, [R1] ;  /* 0x0000000001107983 */ /* 0x000ea20000300800 */
[C---:B0-----:R-:W-:Y:S02]  /*8880*/  SEL R10, R3.reuse, R29, !P6 ;  /* 0x0000001d030a7207 */ /* 0x041fe40007000000 */
[C---:B------:R-:W-:Y:S02]  /*8890*/  SEL R29, R3.reuse, R18, !P6 ;  /* 0x00000012031d7207 */ /* 0x040fe40007000000 */
[C---:B------:R-:W-:Y:S01]  /*88a0*/  SEL R19, R3.reuse, R19, !P6 ;  /* 0x0000001303137207 */ /* 0x040fe20007000000 */
[----:B------:R0:W-:Y:S01]  /*88b0*/  STL [R1+0xc], R10 ;  /* 0x00000c0a01007387 */ /* 0x0001e20000100800 */
[----:B------:R-:W-:-:S02]  /*88c0*/  SEL R21, R3, R21, !P6 ;  /* 0x0000001503157207 */ /* 0x000fc40007000000 */
[C---:B------:R-:W-:Y:S02]  /*88d0*/  SEL R23, R3.reuse, R23, !P6 ;  /* 0x0000001703177207 */ /* 0x040fe40007000000 */
[C---:B------:R-:W-:Y:S02]  /*88e0*/  SEL R25, R3.reuse, R25, !P6 ;  /* 0x0000001903197207 */ /* 0x040fe40007000000 */
[C---:B------:R-:W-:Y:S01]  /*88f0*/  SEL R26, R3.reuse, R26, !P6 ;  /* 0x0000001a031a7207 */ /* 0x040fe20007000000 */
[----:B0-----:R-:W3:Y:S01]  /*8900*/  LDL.LU R10, [R1+0x18] ;  /* 0x00001800010a7983 */ /* 0x001ee20000300800 */
[----:B------:R-:W-:-:S03]  /*8910*/  SEL R28, R3, R28, !P6 ;  /* 0x0000001c031c7207 */ /* 0x000fc60007000000 */
[----:B------:R0:W-:Y:S01]  /*8920*/  STL [R1+0x8], R9 ;  /* 0x0000080901007387 */ /* 0x0001e20000100800 */
[----:B------:R-:W-:-:S03]  /*8930*/  SEL R6, R3, R6, !P6 ;  /* 0x0000000603067207 */ /* 0x000fc60007000000 */
[----:B------:R-:W-:Y:S01]  /*8940*/  STL [R1+0x668], R29 ;  /* 0x0006681d01007387 */ /* 0x000fe20000100800 */
[----:B------:R-:W-:-:S03]  /*8950*/  SEL R20, R3, R20, !P6 ;  /* 0x0000001403147207 */ /* 0x000fc60007000000 */
[----:B------:R-:W-:Y:S01]  /*8960*/  STL [R1+0x66c], R19 ;  /* 0x00066c1301007387 */ /* 0x000fe20000100800 */
[----:B0-----:R-:W-:-:S03]  /*8970*/  SEL R9, R3, R5, !P6 ;  /* 0x0000000503097207 */ /* 0x001fc60007000000 */
[----:B------:R-:W-:Y:S01]  /*8980*/  STL [R1+0x670], R21 ;  /* 0x0006701501007387 */ /* 0x000fe20000100800 */
[----:B------:R-:W-:-:S03]  /*8990*/  SEL R5, R3, R27, !P6 ;  /* 0x0000001b03057207 */ /* 0x000fc60007000000 */
[----:B------:R-:W-:Y:S01]  /*89a0*/  STL [R1+0x674], R23 ;  /* 0x0006741701007387 */ /* 0x000fe20000100800 */
[----:B------:R-:W-:-:S03]  /*89b0*/  SEL R11, R3, R11, !P6 ;  /* 0x0000000b030b7207 */ /* 0x000fc60007000000 */
[----:B------:R-:W-:Y:S01]  /*89c0*/  STL [R1+0x678], R25 ;  /* 0x0006781901007387 */ /* 0x000fe20000100800 */
[----:B------:R-:W-:-:S03]  /*89d0*/  SEL R13, R3, R13, !P6 ;  /* 0x0000000d030d7207 */ /* 0x000fc60007000000 */
[----:B------:R-:W-:Y:S01]  /*89e0*/  STL [R1+0x67c], R26 ;  /* 0x00067c1a01007387 */ /* 0x000fe20000100800 */
[----:B------:R-:W-:-:S03]  /*89f0*/  SEL R17, R3, R17, !P6 ;  /* 0x0000001103117207 */ /* 0x000fc60007000000 */
[----:B------:R-:W-:Y:S01]  /*8a00*/  STL [R1+0x680], R28 ;  /* 0x0006801c01007387 */ /* 0x000fe20000100800 */
[----:B------:R-:W-:-:S03]  /*8a10*/  IMAD R5, R5, UR4, RZ ;  /* 0x0000000405057c24 */ /* 0x000fc6000f8e02ff */
[----:B------:R-:W-:Y:S01]  /*8a20*/  STL [R1+0x684], R9 ;  /* 0x0006840901007387 */ /* 0x000fe20000100800 */
[----:B------:R-:W-:-:S03]  /*8a30*/  SEL R12, R3, R2, !P6 ;  /* 0x00000002030c7207 */ /* 0x000fc60007000000 */
[----:B------:R-:W-:Y:S01]  /*8a40*/  STL [R1+0x688], R6 ;  /* 0x0006880601007387 */ /* 0x000fe20000100800 */
[----:B------:R-:W-:-:S03]  /*8a50*/  SEL R24, R3, R24, !P6 ;  /* 0x0000001803187207 */ /* 0x000fc60007000000 */
[----:B------:R-:W-:Y:S01]  /*8a60*/  STL [R1+0x68c], R20 ;  /* 0x00068c1401007387 */ /* 0x000fe20000100800 */
[----:B------:R-:W-:Y:S01]  /*8a70*/  IMAD R8, R8, UR4, RZ ;  /* 0x0000000408087c24 */ /* 0x000fe2000f8e02ff */
[----:B------:R-:W-:Y:S02]  /*8a80*/  SEL R22, R3, R22, !P6 ;  /* 0x0000001603167207 */ /* 0x000fe40007000000 */
[----:B------:R0:W-:Y:S02]  /*8a90*/  STL [R1+0x690], R11 ;  /* 0x0006900b01007387 */ /* 0x0001e40000100800 */
[----:B------:R-:W-:Y:S02]  /*8aa0*/  LEA R2, P1, R8, R14, 0x1 ;  /* 0x0000000e08027211 */ /* 0x000fe400078208ff */
[----:B0-----:R-:W4:Y:S04]  /*8ab0*/  LDL.LU R11, [R1+0x1c] ;  /* 0x00001c00010b7983 */ /* 0x001f280000300800 */
[----:B------:R0:W-:Y:S04]  /*8ac0*/  STL [R1+0x694], R13 ;  /* 0x0006940d01007387 */ /* 0x0001e80000100800 */
[----:B0-----:R-:W5:Y:S04]  /*8ad0*/  LDL.LU R13, [R1+0x20] ;  /* 0x00002000010d7983 */ /* 0x001f680000300800 */
[----:B------:R-:W-:Y:S04]  /*8ae0*/  STL [R1+0x698], R17 ;  /* 0x0006981101007387 */ /* 0x000fe80000100800 */
[----:B------:R-:W-:Y:S04]  /*8af0*/  STL [R1+0x69c], R12 ;  /* 0x00069c0c01007387 */ /* 0x000fe80000100800 */
[----:B------:R-:W-:Y:S04]  /*8b00*/  STL [R1+0x6a0], R24 ;  /* 0x0006a01801007387 */ /* 0x000fe80000100800 */
[----:B------:R-:W-:Y:S04]  /*8b10*/  STL [R1+0x6a4], R22 ;  /* 0x0006a41601007387 */ /* 0x000fe80000100800 */
[----:B------:R-:W5:Y:S01]  /*8b20*/  LDL.LU R20, [R1+0x30] ;  /* 0x0000300001147983 */ /* 0x000f620000300800 */
[----:B--2---:R-:W-:-:S02]  /*8b30*/  LEA R6, P0, R5, R16, 0x1 ;  /* 0x0000001005067211 */ /* 0x004fc400078008ff */
[----:B------:R-:W-:-:S03]  /*8b40*/  SEL R16, R3, R7, !P6 ;  /* 0x0000000703107207 */ /* 0x000fc60007000000 */
[----:B------:R0:W-:Y:S01]  /*8b50*/  STL [R1+0x59c], R6 ;  /* 0x00059c0601007387 */ /* 0x0001e20000100800 */
[----:B------:R-:W-:-:S03]  /*8b60*/  SEL R3, R3, R4, !P6 ;  /* 0x0000000403037207 */ /* 0x000fc60007000000 */
[----:B------:R-:W2:Y:S04]  /*8b70*/  LDL.LU R27, [R1+0x3c] ;  /* 0x00003c00011b7983 */ /* 0x000ea80000300800 */
[----:B0-----:R-:W2:Y:S04]  /*8b80*/  LDL.LU R6, [R1+0x38] ;  /* 0x0000380001067983 */ /* 0x001ea80000300800 */
[----:B------:R0:W-:Y:S04]  /*8b90*/  STL [R1+0x5a4], R2 ;  /* 0x0005a40201007387 */ /* 0x0001e80000100800 */
[----:B------:R-:W2:Y:S04]  /*8ba0*/  LDL.LU R9, [R1+0x48] ;  /* 0x0000480001097983 */ /* 0x000ea80000300800 */
[----:B------:R-:W2:Y:S01]  /*8bb0*/  LDL.LU R18, [R1+0x4c] ;  /* 0x00004c0001127983 */ /* 0x000ea20000300800 */
[----:B0-----:R-:W-:-:S03]  /*8bc0*/  LEA.HI.X.SX32 R2, R5, R0, 0x1, P0 ;  /* 0x0000000005027211 */ /* 0x001fc600000f0eff */
[----:B------:R-:W2:Y:S01]  /*8bd0*/  LDL.LU R28, [R1+0x50] ;  /* 0x00005000011c7983 */ /* 0x000ea20000300800 */
[----:B------:R-:W0:Y:S03]  /*8be0*/  LDC.64 R4, c[0x0][0x218] ;  /* 0x00008600ff047b82 */ /* 0x000e260000000a00 */
[----:B------:R-:W-:Y:S04]  /*8bf0*/  STL [R1+0x6a8], R16 ;  /* 0x0006a81001007387 */ /* 0x000fe80000100800 */
[----:B------:R-:W-:Y:S04]  /*8c00*/  STL [R1+0x6ac], R3 ;  /* 0x0006ac0301007387 */ /* 0x000fe80000100800 */
[----:B------:R-:W2:Y:S04]  /*8c10*/  LDL.LU R0, [R1+0x6f4] ;  /* 0x0006f40001007983 */ /* 0x000ea80000300800 */
[----:B------:R-:W2:Y:S04]  /*8c20*/  LDL.LU R26, [R1+0x54] ;  /* 0x00005400011a7983 */ /* 0x000ea80000300800 */
[----:B------:R-:W2:Y:S04]  /*8c30*/  LDL.LU R25, [R1+0x58] ;  /* 0x0000580001197983 */ /* 0x000ea80000300800 */
[----:B------:R1:W-:Y:S04]  /*8c40*/  STL [R1+0x598], R2 ;  /* 0x0005980201007387 */ /* 0x0003e80000100800 */
[----:B------:R-:W2:Y:S04]  /*8c50*/  LDL.LU R23, [R1+0x5c] ;  /* 0x00005c0001177983 */ /* 0x000ea80000300800 */
[----:B------:R-:W2:Y:S01]  /*8c60*/  LDL.LU R21, [R1+0x64] ;  /* 0x0000640001157983 */ /* 0x000ea20000300800 */
[----:B-1----:R-:W-:-:S03]  /*8c70*/  LEA.HI.X.SX32 R2, R8, R15, 0x1, P1 ;  /* 0x0000000f08027211 */ /* 0x002fc600008f0eff */
[----:B------:R-:W2:Y:S01]  /*8c80*/  LDL.LU R19, [R1+0x84] ;  /* 0x0000840001137983 */ /* 0x000ea20000300800 */
[----:B---3--:R-:W-:-:S03]  /*8c90*/  IMAD R10, R10, UR4, RZ ;  /* 0x000000040a0a7c24 */ /* 0x008fc6000f8e02ff */
[----:B------:R-:W3:Y:S01]  /*8ca0*/  LDL.LU R29, [R1+0x94] ;  /* 0x00009400011d7983 */ /* 0x000ee20000300800 */
[----:B----4-:R-:W-:-:S03]  /*8cb0*/  IMAD R14, R11, UR4, RZ ;  /* 0x000000040b0e7c24 */ /* 0x010fc6000f8e02ff */
[----:B------:R1:W-:Y:S04]  /*8cc0*/  STL [R1+0x5a0], R2 ;  /* 0x0005a00201007387 */ /* 0x0003e80000100800 */
[----:B0-----:R-:W-:Y:S04]  /*8cd0*/  STL [R1+0x6b4], R4 ;  /* 0x0006b40401007387 */ /* 0x001fe80000100800 */
[----:B------:R-:W-:Y:S01]  /*8ce0*/  STL [R1+0x6b0], R5 ;  /* 0x0006b00501007387 */ /* 0x000fe20000100800 */
[----:B-----5:R-:W-:-:S05]  /*8cf0*/  IMAD R15, R13, UR4, RZ ;  /* 0x000000040d0f7c24 */ /* 0x020fca000f8e02ff */
[----:B------:R-:W-:Y:S01]  /*8d00*/  STL [R1+0x6b8], R15 ;  /* 0x0006b80f01007387 */ /* 0x000fe20000100800 */
[----:B------:R-:W-:Y:S02]  /*8d10*/  IMAD R8, R20, UR4, RZ ;  /* 0x0000000414087c24 */ /* 0x000fe4000f8e02ff */
[----:B--2---:R-:W-:Y:S02]  /*8d20*/  IMAD R7, R27, UR4, RZ ;  /* 0x000000041b077c24 */ /* 0x004fe4000f8e02ff */
[----:B-1----:R-:W-:Y:S02]  /*8d30*/  IMAD R2, R6, UR4, RZ ;  /* 0x0000000406027c24 */ /* 0x002fe4000f8e02ff */
[----:B------:R-:W-:Y:S02]  /*8d40*/  IMAD R18, R18, UR4, RZ ;  /* 0x0000000412127c24 */ /* 0x000fe4000f8e02ff */
[----:B------:R-:W-:Y:S02]  /*8d50*/  IMAD R27, R28, UR4, RZ ;  /* 0x000000041c1b7c24 */ /* 0x000fe4000f8e02ff */
[----:B------:R-:W-:Y:S01]  /*8d60*/  IMAD R0, R0, UR5, RZ ;  /* 0x0000000500007c24 */ /* 0x000fe2000f8e02ff */
[----:B------:R-:W-:-:S04]  /*8d70*/  ULDC UR5, c[0x0][0x238] ;  /* 0x00008e0000057ab9 */ /* 0x000fc80000000800 */
[----:B------:R0:W-:Y:S01]  /*8d80*/  STL [R1+0x218], R0 ;  /* 0x0002180001007387 */ /* 0x0001e20000100800 */
[----:B------:R-:W-:-:S03]  /*8d90*/  IMAD R3, R26, UR4, RZ ;  /* 0x000000041a037c24 */ /* 0x000fc6000f8e02ff */
[----:B------:R-:W-:Y:S04]  /*8da0*/  STL [R1+0x6bc], R14 ;  /* 0x0006bc0e01007387 */ /* 0x000fe80000100800 */
[----:B------:R-:W-:Y:S01]  /*8db0*/  STL [R1+0x6c0], R10 ;  /* 0x0006c00a01007387 */ /* 0x000fe20000100800 */
[----:B0-----:R-:W-:-:S03]  /*8dc0*/  IMAD R0, R9, UR4, RZ ;  /* 0x0000000409007c24 */ /* 0x001fc6000f8e02ff */
[----:B------:R-:W-:Y:S04]  /*8dd0*/  STL [R1+0x6c4], R8 ;  /* 0x0006c40801007387 */ /* 0x000fe80000100800 */
[----:B------:R-:W-:Y:S04]  /*8de0*/  STL [R1+0x6c8], R7 ;  /* 0x0006c80701007387 */ /* 0x000fe80000100800 */
[----:B------:R0:W-:Y:S04]  /*8df0*/  STL [R1+0x6cc], R2 ;  /* 0x0006cc0201007387 */ /* 0x0001e80000100800 */
[----:B------:R1:W-:Y:S04]  /*8e00*/  STL [R1+0x6d0], R0 ;  /* 0x0006d00001007387 */ /* 0x0003e80000100800 */
[----:B------:R-:W-:Y:S01]  /*8e10*/  STL [R1+0x6d4], R18 ;  /* 0x0006d41201007387 */ /* 0x000fe20000100800 */
[----:B0-----:R-:W-:-:S03]  /*8e20*/  IMAD R2, R25, UR4, RZ ;  /* 0x0000000419027c24 */ /* 0x001fc6000f8e02ff */
[----:B------:R-:W-:Y:S01]  /*8e30*/  STL [R1+0x6d8], R27 ;  /* 0x0006d81b01007387 */ /* 0x000fe20000100800 */
[----:B-1----:R-:W-:-:S03]  /*8e40*/  IMAD R0, R23, UR4, RZ ;  /* 0x0000000417007c24 */ /* 0x002fc6000f8e02ff */
[----:B------:R0:W-:Y:S04]  /*8e50*/  STL [R1], R3 ;  /* 0x0000000301007387 */ /* 0x0001e80000100800 */
[----:B------:R1:W-:Y:S01]  /*8e60*/  STL [R1+0x4], R2 ;  /* 0x0000040201007387 */ /* 0x0003e20000100800 */
[----:B0-----:R-:W-:-:S03]  /*8e70*/  IMAD R3, R21, UR4, RZ ;  /* 0x0000000415037c24 */ /* 0x001fc6000f8e02ff */
[----:B------:R3:W-:Y:S04]  /*8e80*/  STL [R1+0x18], R0 ;  /* 0x0000180001007387 */ /* 0x0007e80000100800 */
[----:B------:R-:W-:Y:S04]  /*8e90*/  STL [R1+0x1c], R3 ;  /* 0x00001c0301007387 */ /* 0x000fe80000100800 */
[----:B------:R-:W2:Y:S01]  /*8ea0*/  LDL.LU R27, [R1+0xa4] ;  /* 0x0000a400011b7983 */ /* 0x000ea20000300800 */
[----:B-1----:R-:W-:Y:S02]  /*8eb0*/  IMAD R2, R19, UR4, RZ ;  /* 0x0000000413027c24 */ /* 0x002fe4000f8e02ff */
[----:B---3--:R-:W-:-:S03]  /*8ec0*/  IMAD R0, R29, UR4, RZ ;  /* 0x000000041d007c24 */ /* 0x008fc6000f8e02ff */
[----:B------:R-:W-:Y:S04]  /*8ed0*/  STL [R1+0x20], R2 ;  /* 0x0000200201007387 */ /* 0x000fe80000100800 */
[----:B--2---:R0:W-:Y:S04]  /*8ee0*/  STL [R1+0x6ec], R27 ;  /* 0x0006ec1b01007387 */ /* 0x0041e80000100800 */
[----:B------:R-:W-:Y:S04]  /*8ef0*/  STL [R1+0x28], R0 ;  /* 0x0000280001007387 */ /* 0x000fe80000100800 */
[----:B0-----:R-:W2:Y:S04]  /*8f00*/  LDL.LU R27, [R1+0xa0] ;  /* 0x0000a000011b7983 */ /* 0x001ea80000300800 */
[----:B--2---:R0:W-:Y:S04]  /*8f10*/  STL [R1+0x6f0], R27 ;  /* 0x0006f01b01007387 */ /* 0x0041e80000100800 */
[----:B0-----:R-:W2:Y:S04]  /*8f20*/  LDL.LU R27, [R1+0x9c] ;  /* 0x00009c00011b7983 */ /* 0x001ea80000300800 */
[----:B------:R-:W3:Y:S04]  /*8f30*/  LDL.LU R18, [R1+0xa8] ;  /* 0x0000a80001127983 */ /* 0x000ee80000300800 */
[----:B------:R-:W4:Y:S04]  /*8f40*/  LDL.LU R0, [R1+0xac] ;  /* 0x0000ac0001007983 */ /* 0x000f280000300800 */
[----:B------:R-:W5:Y:S04]  /*8f50*/  LDL.LU R2, [R1+0xb4] ;  /* 0x0000b40001027983 */ /* 0x000f680000300800 */
[----:B------:R-:W4:Y:S04]  /*8f60*/  LDL.LU R7, [R1+0xb8] ;  /* 0x0000b80001077983 */ /* 0x000f280000300800 */
[----:B------:R-:W4:Y:S04]  /*8f70*/  LDL.LU R8, [R1+0xcc] ;  /* 0x0000cc0001087983 */ /* 0x000f280000300800 */
[----:B------:R-:W4:Y:S04]  /*8f80*/  LDL.LU R10, [R1+0xd0] ;  /* 0x0000d000010a7983 */ /* 0x000f280000300800 */
[----:B------:R-:W4:Y:S04]  /*8f90*/  LDL.LU R14, [R1+0xd4] ;  /* 0x0000d400010e7983 */ /* 0x000f280000300800 */
[----:B------:R-:W4:Y:S04]  /*8fa0*/  LDL.LU R15, [R1+0xd8] ;  /* 0x0000d800010f7983 */ /* 0x000f280000300800 */
[----:B------:R-:W4:Y:S04]  /*8fb0*/  LDL.LU R5, [R1+0xdc] ;  /* 0x0000dc0001057983 */ /* 0x000f280000300800 */
[----:B------:R-:W4:Y:S04]  /*8fc0*/  LDL.LU R4, [R1+0xe0] ;  /* 0x0000e00001047983 */ /* 0x000f280000300800 */
[----:B------:R-:W3:Y:S04]  /*8fd0*/  LDL.LU R3, [R1+0xe4] ;  /* 0x0000e40001037983 */ /* 0x000ee80000300800 */
[----:B------:R-:W4:Y:S04]  /*8fe0*/  LDL.LU R16, [R1+0xf4] ;  /* 0x0000f40001107983 */ /* 0x000f280000300800 */
        /* <DEDUP_REMOVED lines=15> */
[----:B------:R-:W4:Y:S01]  /*90e0*/  LDL.LU R29, [R1+0x170] ;  /* 0x00017000011d7983 */ /* 0x000f220000300800 */
[----:B--2---:R-:W-:-:S05]  /*90f0*/  IMAD R27, R27, UR4, RZ ;  /* 0x000000041b1b7c24 */ /* 0x004fca000f8e02ff */
[----:B------:R0:W-:Y:S04]  /*9100*/  STL [R1+0x30], R27 ;  /* 0x0000301b01007387 */ /* 0x0001e80000100800 */
[----:B0-----:R-:W2:Y:S02]  /*9110*/  LDL.LU R27, [R1+0x6f0] ;  /* 0x0006f000011b7983 */ /* 0x001ea40000300800 */
[----:B--2---:R-:W-:-:S05]  /*9120*/  IMAD R27, R27, UR4, RZ ;  /* 0x000000041b1b7c24 */ /* 0x004fca000f8e02ff */
[----:B------:R0:W-:Y:S04]  /*9130*/  STL [R1+0x38], R27 ;  /* 0x0000381b01007387 */ /* 0x0001e80000100800 */
[----:B0-----:R-:W2:Y:S01]  /*9140*/  LDL.LU R27, [R1+0x6ec] ;  /* 0x0006ec00011b7983 */ /* 0x001ea20000300800 */
[----:B-----5:R-:W-:Y:S02]  /*9150*/  IMAD R2, R2, UR4, RZ ;  /* 0x0000000402027c24 */ /* 0x020fe4000f8e02ff */
[----:B---3--:R-:W-:Y:S02]  /*9160*/  IMAD R3, R3, UR4, RZ ;  /* 0x0000000403037c24 */ /* 0x008fe4000f8e02ff */
[----:B--2---:R-:W-:-:S05]  /*9170*/  IMAD R27, R27, UR4, RZ ;  /* 0x000000041b1b7c24 */ /* 0x004fca000f8e02ff */
[----:B------:R0:W-:Y:S02]  /*9180*/  STL [R1+0x3c], R27 ;  /* 0x00003c1b01007387 */ /* 0x0001e40000100800 */
[----:B0-----:R-:W-:Y:S02]  /*9190*/  IMAD R27, R18, UR4, RZ ;  /* 0x00000004121b7c24 */ /* 0x001fe4000f8e02ff */
[----:B----4-:R-:W-:Y:S02]  /*91a0*/  IMAD R18, R0, UR4, RZ ;  /* 0x0000000400127c24 */ /* 0x010fe4000f8e02ff */
[----:B------:R-:W-:Y:S01]  /*91b0*/  IMAD R0, R7, UR4, RZ ;  /* 0x0000000407007c24 */ /* 0x000fe2000f8e02ff */
[----:B------:R-:W-:Y:S01]  /*91c0*/  STL [R1+0x48], R27 ;  /* 0x0000481b01007387 */ /* 0x000fe20000100800 */
[----:B------:R-:W-:-:S03]  /*91d0*/  IMAD R7, R8, UR4, RZ ;  /* 0x0000000408077c24 */ /* 0x000fc6000f8e02ff */
[----:B------:R-:W-:Y:S04]  /*91e0*/  STL [R1+0x4c], R18 ;  /* 0x00004c1201007387 */ /* 0x000fe80000100800 */
[----:B------:R0:W-:Y:S04]  /*91f0*/  STL [R1+0x50], R2 ;  /* 0x0000500201007387 */ /* 0x0001e80000100800 */
[----:B------:R1:W-:Y:S01]  /*9200*/  STL [R1+0x54], R0 ;  /* 0x0000540001007387 */ /* 0x0003e20000100800 */
[----:B0-----:R-:W-:-:S03]  /*9210*/  IMAD R2, R10, UR4, RZ ;  /* 0x000000040a027c24 */ /* 0x001fc6000f8e02ff */
[----:B------:R0:W-:Y:S01]  /*9220*/  STL [R1+0x58], R7 ;  /* 0x0000580701007387 */ /* 0x0001e20000100800 */
[----:B-1----:R-:W-:-:S03]  /*9230*/  IMAD R0, R14, UR4, RZ ;  /* 0x000000040e007c24 */ /* 0x002fc6000f8e02ff */
[----:B------:R1:W-:Y:S04]  /*9240*/  STL [R1+0x5c], R2 ;  /* 0x00005c0201007387 */ /* 0x0003e80000100800 */
[----:B------:R2:W-:Y:S01]  /*9250*/  STL [R1+0x64], R0 ;  /* 0x0000640001007387 */ /* 0x0005e20000100800 */
[----:B0-----:R-:W-:Y:S02]  /*9260*/  IMAD R7, R15, UR4, RZ ;  /* 0x000000040f077c24 */ /* 0x001fe4000f8e02ff */
[----:B-1----:R-:W-:-:S03]  /*9270*/  IMAD R2, R5, UR4, RZ ;  /* 0x0000000405027c24 */ /* 0x002fc6000f8e02ff */
[----:B------:R-:W-:Y:S01]  /*9280*/  STL [R1+0x68], R7 ;  /* 0x0000680701007387 */ /* 0x000fe20000100800 */
[----:B--2---:R-:W-:-:S03]  /*9290*/  IMAD R0, R4, UR4, RZ ;  /* 0x0000000404007c24 */ /* 0x004fc6000f8e02ff */
[----:B------:R0:W-:Y:S04]  /*92a0*/  STL [R1+0x6c], R2 ;  /* 0x00006c0201007387 */ /* 0x0001e80000100800 */
[----:B------:R1:W-:Y:S04]  /*92b0*/  STL [R1+0x84], R0 ;  /* 0x0000840001007387 */ /* 0x0003e80000100800 */
[----:B------:R2:W-:Y:S01]  /*92c0*/  STL [R1+0x94], R3 ;  /* 0x0000940301007387 */ /* 0x0005e20000100800 */
[----:B0-----:R-:W-:Y:S02]  /*92d0*/  IMAD R2, R16, UR4, RZ ;  /* 0x0000000410027c24 */ /* 0x001fe4000f8e02ff */
[----:B-1----:R-:W-:-:S03]  /*92e0*/  IMAD R0, R22, UR4, RZ ;  /* 0x0000000416007c24 */ /* 0x002fc6000f8e02ff */
[----:B------:R0:W-:Y:S01]  /*92f0*/  STL [R1+0x98], R2 ;  /* 0x0000980201007387 */ /* 0x0001e20000100800 */
[----:B--2---:R-:W-:-:S03]  /*9300*/  IMAD R3, R24, UR4, RZ ;  /* 0x0000000418037c24 */ /* 0x004fc6000f8e02ff */
        /* <DEDUP_REMOVED lines=25> */
[----:B------:R-:W-:Y:S04]  /*94a0*/  STL [R1+0xe4], R3 ;  /* 0x0000e40301007387 */ /* 0x000fe80000100800 */
[----:B------:R-:W2:Y:S01]  /*94b0*/  LDL.LU R27, [R1+0x18c] ;  /* 0x00018c00011b7983 */ /* 0x000ea20000300800 */
[----:B0-----:R-:W-:Y:S02]  /*94c0*/  IMAD R2, R19, UR4, RZ ;  /* 0x0000000413027c24 */ /* 0x001fe4000f8e02ff */
[----:B-1----:R-:W-:-:S03]  /*94d0*/  IMAD R0, R29, UR4, RZ ;  /* 0x000000041d007c24 */ /* 0x002fc6000f8e02ff */
        /* <DEDUP_REMOVED lines=131> */
[----:B--2---:R-:W-:-:S05]  /*9d10*/  IMAD R27, R27, UR4, RZ ;  /* 0x000000041b1b7c24 */ /* 0x004fca000f8e02ff */
[----:B------:R0:W-:Y:S04]  /*9d20*/  STL [R1+0x120], R27 ;  /* 0x0001201b01007387 */ /* 0x0001e80000100800 */
[----:B0-----:R-:W2:Y:S02]  /*9d30*/  LDL.LU R27, [R1+0x6e0] ;  /* 0x0006e000011b7983 */ /* 0x001ea40000300800 */
[----:B--2---:R-:W-:-:S05]  /*9d40*/  IMAD R27, R27, UR4, RZ ;  /* 0x000000041b1b7c24 */ /* 0x004fca000f8e02ff */
[----:B------:R0:W-:Y:S04]  /*9d50*/  STL [R1+0x11c], R27 ;  /* 0x00011c1b01007387 */ /* 0x0001e80000100800 */
[----:B0-----:R-:W2:Y:S01]  /*9d60*/  LDL.LU R27, [R1+0x6dc] ;  /* 0x0006dc00011b7983 */ /* 0x001ea20000300800 */
[----:B---3--:R-:W-:Y:S02]  /*9d70*/  IMAD R18, R18, UR4, RZ ;  /* 0x0000000412127c24 */ /* 0x008fe4000f8e02ff */
[----:B----4-:R-:W-:Y:S02]  /*9d80*/  IMAD R0, R0, UR4, RZ ;  /* 0x0000000400007c24 */ /* 0x010fe4000f8e02ff */
[----:B-----5:R-:W-:Y:S02]  /*9d90*/  IMAD R2, R2, UR4, RZ ;  /* 0x0000000402027c24 */ /* 0x020fe4000f8e02ff */
[----:B------:R-:W-:-:S02]  /*9da0*/  IMAD R7, R7, UR4, RZ ;  /* 0x0000000407077c24 */ /* 0x000fc4000f8e02ff */
[----:B------:R-:W-:Y:S02]  /*9db0*/  IMAD R8, R8, UR4, RZ ;  /* 0x0000000408087c24 */ /* 0x000fe4000f8e02ff */
[----:B------:R-:W-:Y:S02]  /*9dc0*/  IMAD R10, R10, UR4, RZ ;  /* 0x000000040a0a7c24 */ /* 0x000fe4000f8e02ff */
[----:B------:R-:W-:Y:S02]  /*9dd0*/  IMAD R14, R14, UR4, RZ ;  /* 0x000000040e0e7c24 */ /* 0x000fe4000f8e02ff */
[----:B------:R-:W-:Y:S02]  /*9de0*/  IMAD R15, R15, UR4, RZ ;  /* 0x000000040f0f7c24 */ /* 0x000fe4000f8e02ff */
[----:B------:R-:W-:Y:S02]  /*9df0*/  IMAD R4, R4, UR4, RZ ;  /* 0x0000000404047c24 */ /* 0x000fe4000f8e02ff */
        /* <DEDUP_REMOVED lines=19> */
[----:B--2---:R-:W-:-:S05]  /*9f30*/  IMAD R27, R27, UR4, RZ ;  /* 0x000000041b1b7c24 */ /* 0x004fca000f8e02ff */
        /* <DEDUP_REMOVED lines=25> */
[----:B0-----:R-:W4:Y:S04]  /*a0d0*/  LDL.LU R16, [R1+0x6a8] ;  /* 0x0006a80001107983 */ /* 0x001f280000300800 */
        /* <DEDUP_REMOVED lines=9> */
[----:B0-----:R-:W2:Y:S04]  /*a170*/  LDL.LU R13, [R1+0x694] ;  /* 0x00069400010d7983 */ /* 0x001ea80000300800 */
[----:B------:R0:W-:Y:S04]  /*a180*/  STL [R1+0x70], R11 ;  /* 0x0000700b01007387 */ /* 0x0001e80000100800 */
[----:B0-----:R-:W3:Y:S04]  /*a190*/  LDL.LU R11, [R1+0x690] ;  /* 0x00069000010b7983 */ /* 0x001ee80000300800 */
[----:B------:R0:W-:Y:S04]  /*a1a0*/  STL [R1+0x60], R20 ;  /* 0x0000601401007387 */ /* 0x0001e80000100800 */
[----:B0-----:R-:W5:Y:S04]  /*a1b0*/  LDL.LU R20, [R1+0x68c] ;  /* 0x00068c0001147983 */ /* 0x001f680000300800 */
        /* <DEDUP_REMOVED lines=17> */
[----:B0-----:R-:W4:Y:S02]  /*a2d0*/  LDL.LU R29, [R1+0x668] ;  /* 0x00066800011d7983 */ /* 0x001f240000300800 */
[----:B----4-:R-:W-:-:S05]  /*a2e0*/  IMAD R29, R29, UR4, RZ ;  /* 0x000000041d1d7c24 */ /* 0x010fca000f8e02ff */
[----:B------:R0:W-:Y:S04]  /*a2f0*/  STL [R1+0x63c], R29 ;  /* 0x00063c1d01007387 */ /* 0x0001e80000100800 */
[----:B0-----:R-:W4:Y:S01]  /*a300*/  LDL R29, [R1+0x218] ;  /* 0x00021800011d7983 */ /* 0x001f220000100800 */
[----:B-----5:R-:W-:Y:S02]  /*a310*/  IMAD R19, R19, UR4, RZ ;  /* 0x0000000413137c24 */ /* 0x020fe4000f8e02ff */
[----:B---3--:R-:W-:Y:S02]  /*a320*/  IMAD R21, R21, UR4, RZ ;  /* 0x0000000415157c24 */ /* 0x008fe4000f8e02ff */
[----:B--2---:R-:W-:Y:S02]  /*a330*/  IMAD R23, R23, UR4, RZ ;  /* 0x0000000417177c24 */ /* 0x004fe4000f8e02ff */
[----:B------:R-:W-:Y:S01]  /*a340*/  IMAD R25, R25, UR4, RZ ;  /* 0x0000000419197c24 */ /* 0x000fe2000f8e02ff */
[----:B------:R-:W-:Y:S01]  /*a350*/  STL [R1+0x640], R19 ;  /* 0x0006401301007387 */ /* 0x000fe20000100800 */
[----:B------:R-:W-:-:S02]  /*a360*/  IMAD R26, R26, UR4, RZ ;  /* 0x000000041a1a7c24 */ /* 0x000fc4000f8e02ff */
[----:B------:R-:W-:Y:S01]  /*a370*/  IMAD R28, R28, UR4, RZ ;  /* 0x000000041c1c7c24 */ /* 0x000fe2000f8e02ff */
[----:B------:R-:W-:Y:S01]  /*a380*/  STL [R1+0x644], R21 ;  /* 0x0006441501007387 */ /* 0x000fe20000100800 */
[----:B------:R-:W-:-:S03]  /*a390*/  IMAD R9, R9, UR4, RZ ;  /* 0x0000000409097c24 */ /* 0x000fc6000f8e02ff */
[----:B------:R-:W-:Y:S04]  /*a3a0*/  STL [R1+0x648], R23 ;  /* 0x0006481701007387 */ /* 0x000fe80000100800 */
[----:B------:R-:W-:Y:S04]  /*a3b0*/  STL [R1+0x64c], R25 ;  /* 0x00064c1901007387 */ /* 0x000fe80000100800 */
[----:B------:R-:W-:Y:S04]  /*a3c0*/  STL [R1+0x650], R26 ;  /* 0x0006501a01007387 */ /* 0x000fe80000100800 */
[----:B------:R0:W-:Y:S04]  /*a3d0*/  STL [R1+0x654], R28 ;  /* 0x0006541c01007387 */ /* 0x0001e80000100800 */
[----:B------:R-:W-:Y:S04]  /*a3e0*/  STL [R1+0x658], R9 ;  /* 0x0006580901007387 */ /* 0x000fe80000100800 */
[----:B0-----:R-:W2:Y:S01]  /*a3f0*/  LDL.LU R28, [R1] ;  /* 0x00000000011c7983 */ /* 0x001ea20000300800 */
[----:B------:R-:W-:-:S03]  /*a400*/  IMAD R6, R6, UR4, RZ ;  /* 0x0000000406067c24 */ /* 0x000fc6000f8e02ff */
[----:B------:R-:W3:Y:S01]  /*a410*/  LDL.LU R26, [R1+0x4] ;  /* 0x00000400011a7983 */ /* 0x000ee20000300800 */
[----:B------:R-:W-:Y:S02]  /*a420*/  IMAD R20, R20, UR4, RZ ;  /* 0x0000000414147c24 */ /* 0x000fe4000f8e02ff */
[----:B------:R-:W-:Y:S01]  /*a430*/  IMAD R11, R11, UR4, RZ ;  /* 0x000000040b0b7c24 */ /* 0x000fe2000f8e02ff */
[----:B------:R0:W-:Y:S01]  /*a440*/  STL [R1+0x18c], R6 ;  /* 0x00018c0601007387 */ /* 0x0001e20000100800 */
[----:B------:R-:W-:-:S03]  /*a450*/  IMAD R13, R13, UR4, RZ ;  /* 0x000000040d0d7c24 */ /* 0x000fc6000f8e02ff */
[----:B------:R-:W5:Y:S04]  /*a460*/  LDL.LU R25, [R1+0x18] ;  /* 0x0000180001197983 */ /* 0x000f680000300800 */
[----:B------:R-:W-:Y:S01]  /*a470*/  STL [R1+0x65c], R20 ;  /* 0x00065c1401007387 */ /* 0x000fe20000100800 */
[----:B0-----:R-:W-:-:S03]  /*a480*/  IMAD R6, R3, UR4, RZ ;  /* 0x0000000403067c24 */ /* 0x001fc6000f8e02ff */
[----:B------:R0:W-:Y:S04]  /*a490*/  STL [R1+0x660], R11 ;  /* 0x0006600b01007387 */ /* 0x0001e80000100800 */
[----:B------:R-:W-:Y:S04]  /*a4a0*/  STL [R1+0x664], R13 ;  /* 0x0006640d01007387 */ /* 0x000fe80000100800 */
[----:B------:R-:W5:Y:S01]  /*a4b0*/  LDL.LU R23, [R1+0x1c] ;  /* 0x00001c0001177983 */ /* 0x000f620000300800 */
[-C--:B0-----:R-:W-:Y:S02]  /*a4c0*/  LEA R11, P6, R6, R4.reuse, 0x1 ;  /* 0x00000004060b7211 */ /* 0x081fe400078c08ff */
[----:B------:R-:W-:-:S03]  /*a4d0*/  LEA R9, P5, R15, R4, 0x1 ;  /* 0x000000040f097211 */ /* 0x000fc600078a08ff */
[----:B------:R0:W-:Y:S04]  /*a4e0*/  STL [R1+0x590], R11 ;  /* 0x0005900b01007387 */ /* 0x0001e80000100800 */
[----:B------:R-:W5:Y:S04]  /*a4f0*/  LDL.LU R21, [R1+0x20] ;  /* 0x0000200001157983 */ /* 0x000f680000300800 */
[----:B------:R1:W-:Y:S01]  /*a500*/  STL [R1+0x3a0], R9 ;  /* 0x0003a00901007387 */ /* 0x0003e20000100800 */
[----:B0-----:R-:W-:-:S05]  /*a510*/  LEA R11, P4, R14, R4, 0x1 ;  /* 0x000000040e0b7211 */ /* 0x001fca00078808ff */
[----:B------:R0:W-:Y:S01]  /*a520*/  STL [R1+0x39c], R11 ;  /* 0x00039c0b01007387 */ /* 0x0001e20000100800 */
[----:B-1----:R-:W-:-:S03]  /*a530*/  LEA R9, P3, R10, R4, 0x1 ;  /* 0x000000040a097211 */ /* 0x002fc600078608ff */
[----:B------:R-:W5:Y:S01]  /*a540*/  LDL.LU R19, [R1+0x28] ;  /* 0x0000280001137983 */ /* 0x000f620000300800 */
[----:B------:R-:W-:-:S03]  /*a550*/  LEA.HI.X.SX32 R6, R6, R5, 0x1, P6 ;  /* 0x0000000506067211 */ /* 0x000fc600030f0eff */
[----:B------:R1:W-:Y:S01]  /*a560*/  STL [R1+0x394], R9 ;  /* 0x0003940901007387 */ /* 0x0003e20000100800 */
[----:B0-----:R-:W-:-:S05]  /*a570*/  LEA R11, P2, R8, R4, 0x1 ;  /* 0x00000004080b7211 */ /* 0x001fca00078408ff */
[----:B------:R0:W-:Y:S01]  /*a580*/  STL [R1+0x3a4], R11 ;  /* 0x0003a40b01007387 */ /* 0x0001e20000100800 */
[-C--:B-1----:R-:W-:Y:S02]  /*a590*/  LEA R9, P1, R7, R4.reuse, 0x1 ;  /* 0x0000000407097211 */ /* 0x082fe400078208ff */
[C---:B0-----:R-:W-:Y:S02]  /*a5a0*/  LEA R11, P6, R2.reuse, R4, 0x1 ;  /* 0x00000004020b7211 */ /* 0x041fe400078c08ff */
[----:B----4-:R-:W-:Y:S01]  /*a5b0*/  LEA R3, P0, R29, UR10, 0x1 ;  /* 0x0000000a1d037c11 */ /* 0x010fe2000f8008ff */
[----:B------:R-:W-:Y:S01]  /*a5c0*/  IMAD R17, R17, UR4, RZ ;  /* 0x0000000411117c24 */ /* 0x000fe2000f8e02ff */
[----:B------:R-:W4:Y:S01]  /*a5d0*/  LDL.LU R29, [R1+0x30] ;  /* 0x00003000011d7983 */ /* 0x000f220000300800 */
[-C--:B------:R-:W-:Y:S01]  /*a5e0*/  LEA.HI.X.SX32 R2, R2, R5.reuse, 0x1, P6 ;  /* 0x0000000502027211 */ /* 0x080fe200030f0eff */
[----:B------:R-:W-:Y:S01]  /*a5f0*/  IMAD R12, R12, UR4, RZ ;  /* 0x000000040c0c7c24 */ /* 0x000fe2000f8e02ff */
[----:B------:R-:W-:Y:S01]  /*a600*/  ULDC UR10, c[0x0][0x238] ;  /* 0x00008e00000a7ab9 */ /* 0x000fe20000000800 */
[----:B------:R0:W-:Y:S04]  /*a610*/  STL [R1+0x3a8], R9 ;  /* 0x0003a80901007387 */ /* 0x0001e80000100800 */
[----:B------:R1:W-:Y:S01]  /*a620*/  STL [R1+0x38c], R6 ;  /* 0x00038c0601007387 */ /* 0x0003e20000100800 */
[----:B0-----:R-:W-:-:S03]  /*a630*/  LEA.HI.X.SX32 R9, R15, R5, 0x1, P5 ;  /* 0x000000050f097211 */ /* 0x001fc600028f0eff */
[----:B------:R0:W-:Y:S01]  /*a640*/  STL [R1+0x58c], R11 ;  /* 0x00058c0b01007387 */ /* 0x0001e20000100800 */
[----:B-1----:R-:W-:-:S03]  /*a650*/  LEA R6, P5, R0, R4, 0x1 ;  /* 0x0000000400067211 */ /* 0x002fc600078a08ff */
[----:B------:R1:W-:Y:S01]  /*a660*/  STL [R1+0x398], R9 ;  /* 0x0003980901007387 */ /* 0x0003e20000100800 */
[----:B0-----:R-:W-:-:S03]  /*a670*/  LEA.HI.X.SX32 R11, R14, R5, 0x1, P4 ;  /* 0x000000050e0b7211 */ /* 0x001fc600020f0eff */
[----:B------:R0:W-:Y:S01]  /*a680*/  STL [R1+0x3ac], R6 ;  /* 0x0003ac0601007387 */ /* 0x0001e20000100800 */
[----:B-1----:R-:W-:-:S03]  /*a690*/  LEA R9, P4, R18, R4, 0x1 ;  /* 0x0000000412097211 */ /* 0x002fc600078808ff */
[----:B------:R-:W-:Y:S01]  /*a6a0*/  STL [R1+0x390], R11 ;  /* 0x0003900b01007387 */ /* 0x000fe20000100800 */
[----:B0-----:R-:W-:-:S03]  /*a6b0*/  LEA.HI.X.SX32 R6, R10, R5, 0x1, P3 ;  /* 0x000000050a067211 */ /* 0x001fc600018f0eff */
[----:B------:R-:W4:Y:S04]  /*a6c0*/  LDL.LU R10, [R1+0x3c] ;  /* 0x00003c00010a7983 */ /* 0x000f280000300800 */
[----:B------:R-:W-:Y:S04]  /*a6d0*/  STL [R1+0x3b0], R9 ;  /* 0x0003b00901007387 */ /* 0x000fe80000100800 */
[----:B------:R-:W4:Y:S04]  /*a6e0*/  LDL.LU R14, [R1+0x48] ;  /* 0x00004800010e7983 */ /* 0x000f280000300800 */
[----:B------:R0:W-:Y:S02]  /*a6f0*/  STL [R1+0x388], R6 ;  /* 0x0003880601007387 */ /* 0x0001e40000100800 */
[----:B0-----:R-:W-:-:S02]  /*a700*/  LEA.HI.X.SX32 R6, R8, R5, 0x1, P2 ;  /* 0x0000000508067211 */ /* 0x001fc400010f0eff */
[----:B------:R-:W4:Y:S01]  /*a710*/  LDL.LU R8, [R1+0x38] ;  /* 0x0000380001087983 */ /* 0x000f220000300800 */
[----:B------:R-:W-:-:S05]  /*a720*/  LEA R9, P3, R27, R4, 0x1 ;  /* 0x000000041b097211 */ /* 0x000fca00078608ff */
[----:B------:R0:W-:Y:S04]  /*a730*/  STL [R1+0x3b4], R9 ;  /* 0x0003b40901007387 */ /* 0x0001e80000100800 */
[----:B------:R-:W4:Y:S01]  /*a740*/  LDL.LU R15, [R1+0x4c] ;  /* 0x00004c00010f7983 */ /* 0x000f220000300800 */
[----:B--2---:R-:W-:-:S03]  /*a750*/  LEA R11, P2, R28, R4, 0x1 ;  /* 0x000000041c0b7211 */ /* 0x004fc600078408ff */
[----:B------:R1:W-:Y:S01]  /*a760*/  STL [R1+0x380], R6 ;  /* 0x0003800601007387 */ /* 0x0003e20000100800 */
[----:B0-----:R-:W-:-:S03]  /*a770*/  LEA.HI.X.SX32 R9, R7, R5, 0x1, P1 ;  /* 0x0000000507097211 */ /* 0x001fc600008f0eff */
[----:B-1----:R-:W2:Y:S04]  /*a780*/  LDL.LU R6, [R1+0x50] ;  /* 0x0000500001067983 */ /* 0x002ea80000300800 */
[----:B------:R0:W-:Y:S04]  /*a790*/  STL [R1+0x3b8], R11 ;  /* 0x0003b80b01007387 */ /* 0x0001e80000100800 */
[----:B------:R-:W-:Y:S04]  /*a7a0*/  STL [R1+0x378], R9 ;  /* 0x0003780901007387 */ /* 0x000fe80000100800 */
[----:B------:R-:W2:Y:S01]  /*a7b0*/  LDL.LU R13, [R1+0x54] ;  /* 0x00005400010d7983 */ /* 0x000ea20000300800 */
[----:B---3--:R-:W-:-:S05]  /*a7c0*/  LEA R7, P1, R26, R4, 0x1 ;  /* 0x000000041a077211 */ /* 0x008fca00078208ff */
[----:B------:R5:W-:Y:S04]  /*a7d0*/  STL [R1+0x3bc], R7 ;  /* 0x0003bc0701007387 */ /* 0x000be80000100800 */
[----:B------:R1:W-:Y:S04]  /*a7e0*/  STL [R1+0x370], R2 ;  /* 0x0003700201007387 */ /* 0x0003e80000100800 */
[----:B0-----:R-:W3:Y:S01]  /*a7f0*/  LDL.LU R11, [R1+0x58] ;  /* 0x00005800010b7983 */ /* 0x001ee20000300800 */
[----:B-----5:R-:W-:Y:S02]  /*a800*/  LEA R7, P6, R25, R4, 0x1 ;  /* 0x0000000419077211 */ /* 0x020fe400078c08ff */
[----:B-1----:R-:W-:-:S03]  /*a810*/  LEA.HI.X.SX32 R2, R0, R5, 0x1, P5 ;  /* 0x0000000500027211 */ /* 0x002fc600028f0eff */
[----:B------:R-:W-:Y:S01]  /*a820*/  STL [R1+0x3c0], R7 ;  /* 0x0003c00701007387 */ /* 0x000fe20000100800 */
[----:B------:R-:W-:-:S03]  /*a830*/  LEA R0, P5, R23, R4, 0x1 ;  /* 0x0000000417007211 */ /* 0x000fc600078a08ff */
[----:B------:R0:W-:Y:S04]  /*a840*/  STL [R1+0x368], R2 ;  /* 0x0003680201007387 */ /* 0x0001e80000100800 */
[----:B------:R-:W5:Y:S01]  /*a850*/  LDL.LU R20, [R1+0x5c] ;  /* 0x00005c0001147983 */ /* 0x000f620000300800 */
[----:B0-----:R-:W-:-:S03]  /*a860*/  LEA.HI.X.SX32 R2, R18, R5, 0x1, P4 ;  /* 0x0000000512027211 */ /* 0x001fc600020f0eff */
[----:B------:R0:W-:Y:S04]  /*a870*/  STL [R1+0x3c4], R0 ;  /* 0x0003c40001007387 */ /* 0x0001e80000100800 */
[----:B------:R1:W-:Y:S04]  /*a880*/  STL [R1+0x360], R2 ;  /* 0x0003600201007387 */ /* 0x0003e80000100800 */
[----:B------:R-:W5:Y:S01]  /*a890*/  LDL.LU R9, [R1+0x64] ;  /* 0x0000640001097983 */ /* 0x000f620000300800 */
[----:B0-----:R-:W-:Y:S02]  /*a8a0*/  LEA R0, P4, R21, R4, 0x1 ;  /* 0x0000000415007211 */ /* 0x001fe400078808ff */
[----:B-1----:R-:W-:-:S03]  /*a8b0*/  LEA.HI.X.SX32 R2, R27, R5, 0x1, P3 ;  /* 0x000000051b027211 */ /* 0x002fc600018f0eff */
[----:B------:R-:W-:Y:S04]  /*a8c0*/  STL [R1+0x3c8], R0 ;  /* 0x0003c80001007387 */ /* 0x000fe80000100800 */
[----:B------:R0:W-:Y:S02]  /*a8d0*/  STL [R1+0x358], R2 ;  /* 0x0003580201007387 */ /* 0x0001e40000100800 */
[----:B0-----:R-:W-:Y:S02]  /*a8e0*/  LEA.HI.X.SX32 R2, R28, R5, 0x1, P2 ;  /* 0x000000051c027211 */ /* 0x001fe400010f0eff */
[----:B------:R-:W5:Y:S01]  /*a8f0*/  LDL.LU R28, [R1+0x68] ;  /* 0x00006800011c7983 */ /* 0x000f620000300800 */
[----:B------:R-:W-:-:S05]  /*a900*/  LEA R0, P3, R19, R4, 0x1 ;  /* 0x0000000413007211 */ /* 0x000fca00078608ff */
[----:B------:R-:W-:Y:S04]  /*a910*/  STL [R1+0x3cc], R0 ;  /* 0x0003cc0001007387 */ /* 0x000fe80000100800 */
[----:B------:R0:W-:Y:S02]  /*a920*/  STL [R1+0x350], R2 ;  /* 0x0003500201007387 */ /* 0x0001e40000100800 */
[----:B0-----:R-:W-:Y:S02]  /*a930*/  LEA.HI.X.SX32 R2, R26, R5, 0x1, P1 ;  /* 0x000000051a027211 */ /* 0x001fe400008f0eff */
[----:B------:R-:W5:Y:S01]  /*a940*/  LDL.LU R26, [R1+0x6c] ;  /* 0x00006c00011a7983 */ /* 0x000f620000300800 */
[----:B----4-:R-:W-:-:S05]  /*a950*/  LEA R0, P2, R29, R4, 0x1 ;  /* 0x000000041d007211 */ /* 0x010fca00078408ff */
[----:B------:R-:W-:Y:S04]  /*a960*/  STL [R1+0x3d0], R0 ;  /* 0x0003d00001007387 */ /* 0x000fe80000100800 */
[----:B------:R0:W-:Y:S02]  /*a970*/  STL [R1+0x348], R2 ;  /* 0x0003480201007387 */ /* 0x0001e40000100800 */
[----:B0-----:R-:W-:Y:S02]  /*a980*/  LEA.HI.X.SX32 R2, R25, R5, 0x1, P6 ;  /* 0x0000000519027211 */ /* 0x001fe400030f0eff */
[----:B------:R-:W4:Y:S01]  /*a990*/  LDL.LU R25, [R1+0x84] ;  /* 0x0000840001197983 */ /* 0x000f220000300800 */
[----:B------:R-:W-:-:S05]  /*a9a0*/  LEA R0, P1, R8, R4, 0x1 ;  /* 0x0000000408007211 */ /* 0x000fca00078208ff */
        /* <DEDUP_REMOVED lines=10> */
[----:B------:R0:W-:Y:S04]  /*aa50*/  STL [R1+0x3dc], R0 ;  /* 0x0003dc0001007387 */ /* 0x0001e80000100800 */
[----:B------:R1:W-:Y:S01]  /*aa60*/  STL [R1+0x330], R2 ;  /* 0x0003300201007387 */ /* 0x0003e20000100800 */
[----:B0-----:R-:W-:Y:S02]  /*aa70*/  LEA R0, P4, R15, R4, 0x1 ;  /* 0x000000040f007211 */ /* 0x001fe400078808ff */
[-C--:B-1----:R-:W-:Y:S02]  /*aa80*/  LEA.HI.X.SX32 R2, R19, R5.reuse, 0x1, P3 ;  /* 0x0000000513027211 */ /* 0x082fe400018f0eff */
[----:B------:R-:W4:Y:S04]  /*aa90*/  LDL.LU R19, [R1+0x9c] ;  /* 0x00009c0001137983 */ /* 0x000f280000300800 */
[----:B------:R-:W-:Y:S04]  /*aaa0*/  STL [R1+0x3e0], R0 ;  /* 0x0003e00001007387 */ /* 0x000fe80000100800 */
[----:B------:R0:W-:Y:S02]  /*aab0*/  STL [R1+0x328], R2 ;  /* 0x0003280201007387 */ /* 0x0001e40000100800 */
[----:B0-----:R-:W-:-:S02]  /*aac0*/  LEA.HI.X.SX32 R2, R29, R5, 0x1, P2 ;  /* 0x000000051d027211 */ /* 0x001fc400010f0eff */
[----:B------:R-:W4:Y:S01]  /*aad0*/  LDL.LU R29, [R1+0xa0] ;  /* 0x0000a000011d7983 */ /* 0x000f220000300800 */
[----:B--2---:R-:W-:-:S05]  /*aae0*/  LEA R0, P3, R6, R4, 0x1 ;  /* 0x0000000406007211 */ /* 0x004fca00078608ff */
[----:B------:R0:W-:Y:S04]  /*aaf0*/  STL [R1+0x3e4], R0 ;  /* 0x0003e40001007387 */ /* 0x0001e80000100800 */
[----:B------:R1:W-:Y:S01]  /*ab00*/  STL [R1+0x320], R2 ;  /* 0x0003200201007387 */ /* 0x0003e20000100800 */
[----:B0-----:R-:W-:Y:S02]  /*ab10*/  LEA R0, P2, R13, R4, 0x1 ;  /* 0x000000040d007211 */ /* 0x001fe400078408ff */
[-C--:B-1----:R-:W-:Y:S02]  /*ab20*/  LEA.HI.X.SX32 R2, R8, R5.reuse, 0x1, P1 ;  /* 0x0000000508027211 */ /* 0x082fe400008f0eff */
[----:B------:R-:W2:Y:S04]  /*ab30*/  LDL.LU R8, [R1+0xa4] ;  /* 0x0000a40001087983 */ /* 0x000ea80000300800 */
[----:B------:R-:W-:Y:S04]  /*ab40*/  STL [R1+0x3e8], R0 ;  /* 0x0003e80001007387 */ /* 0x000fe80000100800 */
[----:B------:R0:W-:Y:S02]  /*ab50*/  STL [R1+0x318], R2 ;  /* 0x0003180201007387 */ /* 0x0001e40000100800 */
[----:B0-----:R-:W-:-:S02]  /*ab60*/  LEA.HI.X.SX32 R2, R10, R5, 0x1, P6 ;  /* 0x000000050a027211 */ /* 0x001fc400030f0eff */
[----:B------:R-:W2:Y:S01]  /*ab70*/  LDL.LU R10, [R1+0xa8] ;  /* 0x0000a800010a7983 */ /* 0x000ea20000300800 */
[----:B---3--:R-:W-:-:S05]  /*ab80*/  LEA R0, P1, R11, R4, 0x1 ;  /* 0x000000040b007211 */ /* 0x008fca00078208ff */
[----:B------:R5:W-:Y:S04]  /*ab90*/  STL [R1+0x3ec], R0 ;  /* 0x0003ec0001007387 */ /* 0x000be80000100800 */
[----:B------:R0:W-:Y:S01]  /*aba0*/  STL [R1+0x310], R2 ;  /* 0x0003100201007387 */ /* 0x0001e20000100800 */
[-C--:B-----5:R-:W-:Y:S02]  /*abb0*/  LEA R0, P6, R20, R4.reuse, 0x1 ;  /* 0x0000000414007211 */ /* 0x0a0fe400078c08ff */
[----:B0-----:R-:W-:Y:S02]  /*abc0*/  LEA.HI.X.SX32 R2, R14, R5, 0x1, P5 ;  /* 0x000000050e027211 */ /* 0x001fe400028f0eff */
[----:B------:R-:W3:Y:S04]  /*abd0*/  LDL.LU R14, [R1+0xac] ;  /* 0x0000ac00010e7983 */ /* 0x000ee80000300800 */
[----:B------:R0:W-:Y:S04]  /*abe0*/  STL [R1+0x3f0], R0 ;  /* 0x0003f00001007387 */ /* 0x0001e80000100800 */
[----:B------:R1:W-:Y:S01]  /*abf0*/  STL [R1+0x308], R2 ;  /* 0x0003080201007387 */ /* 0x0003e20000100800 */
[----:B0-----:R-:W-:-:S02]  /*ac00*/  LEA R0, P5, R9, R4, 0x1 ;  /* 0x0000000409007211 */ /* 0x001fc400078a08ff */
[----:B-1----:R-:W-:Y:S02]  /*ac10*/  LEA.HI.X.SX32 R2, R15, R5, 0x1, P4 ;  /* 0x000000050f027211 */ /* 0x002fe400020f0eff */
[----:B------:R-:W5:Y:S04]  /*ac20*/  LDL.LU R15, [R1+0xb4] ;  /* 0x0000b400010f7983 */ /* 0x000f680000300800 */
[----:B------:R0:W-:Y:S04]  /*ac30*/  STL [R1+0x3f4], R0 ;  /* 0x0003f40001007387 */ /* 0x0001e80000100800 */
[----:B------:R1:W-:Y:S01]  /*ac40*/  STL [R1+0x300], R2 ;  /* 0x0003000201007387 */ /* 0x0003e20000100800 */
[----:B0-----:R-:W-:-:S02]  /*ac50*/  LEA R0, P4, R28, R4, 0x1 ;  /* 0x000000041c007211 */ /* 0x001fc400078808ff */
[-C--:B-1----:R-:W-:Y:S02]  /*ac60*/  LEA.HI.X.SX32 R2, R6, R5.reuse, 0x1, P3 ;  /* 0x0000000506027211 */ /* 0x082fe400018f0eff */
[----:B------:R-:W5:Y:S04]  /*ac70*/  LDL.LU R6, [R1+0xb8] ;  /* 0x0000b80001067983 */ /* 0x000f680000300800 */
[----:B------:R-:W-:Y:S04]  /*ac80*/  STL [R1+0x3f8], R0 ;  /* 0x0003f80001007387 */ /* 0x000fe80000100800 */
[----:B------:R0:W-:Y:S02]  /*ac90*/  STL [R1+0x2f8], R2 ;  /* 0x0002f80201007387 */ /* 0x0001e40000100800 */
[----:B0-----:R-:W-:-:S02]  /*aca0*/  LEA.HI.X.SX32 R2, R13, R5, 0x1, P2 ;  /* 0x000000050d027211 */ /* 0x001fc400010f0eff */
        /* <DEDUP_REMOVED lines=53> */
[----:B------:R1:W-:Y:S04]  /*b000*/  STL [R1+0x2a0], R2 ;  /* 0x0002a00201007387 */ /* 0x0003e80000100800 */
[----:B------:R-:W5:Y:S01]  /*b010*/  LDL.LU R7, [R1+0x108] ;  /* 0x0001080001077983 */ /* 0x000f620000300800 */
[----:B0-----:R-:W-:-:S02]  /*b020*/  LEA R0, P4, R13, R4, 0x1 ;  /* 0x000000040d007211 */ /* 0x001fc400078808ff */
[----:B-1----:R-:W-:-:S03]  /*b030*/  LEA.HI.X.SX32 R2, R8, R5, 0x1, P3 ;  /* 0x0000000508027211 */ /* 0x002fc600018f0eff */
[----:B------:R-:W-:Y:S04]  /*b040*/  STL [R1+0x428], R0 ;  /* 0x0004280001007387 */ /* 0x000fe80000100800 */
[----:B------:R0:W-:Y:S04]  /*b050*/  STL [R1+0x298], R2 ;  /* 0x0002980201007387 */ /* 0x0001e80000100800 */
[----:B------:R-:W5:Y:S01]  /*b060*/  LDL.LU R8, [R1+0x114] ;  /* 0x0001140001087983 */ /* 0x000f620000300800 */
[----:B0-----:R-:W-:Y:S02]  /*b070*/  LEA.HI.X.SX32 R2, R10, R5, 0x1, P2 ;  /* 0x000000050a027211 */ /* 0x001fe400010f0eff */
[----:B------:R-:W-:-:S05]  /*b080*/  LEA R0, P3, R11, R4, 0x1 ;  /* 0x000000040b007211 */ /* 0x000fca00078608ff */
[----:B------:R-:W-:Y:S04]  /*b090*/  STL [R1+0x42c], R0 ;  /* 0x00042c0001007387 */ /* 0x000fe80000100800 */
[----:B------:R0:W-:Y:S04]  /*b0a0*/  STL [R1+0x290], R2 ;  /* 0x0002900201007387 */ /* 0x0001e80000100800 */
[----:B------:R-:W5:Y:S01]  /*b0b0*/  LDL.LU R10, [R1+0x118] ;  /* 0x00011800010a7983 */ /* 0x000f620000300800 */
[----:B0-----:R-:W-:Y:S02]  /*b0c0*/  LEA.HI.X.SX32 R2, R14, R5, 0x1, P1 ;  /* 0x000000050e027211 */ /* 0x001fe400008f0eff */
[----:B----4-:R-:W-:-:S05]  /*b0d0*/  LEA R0, P2, R20, R4, 0x1 ;  /* 0x0000000414007211 */ /* 0x010fca00078408ff */
[----:B------:R-:W-:Y:S04]  /*b0e0*/  STL [R1+0x430], R0 ;  /* 0x0004300001007387 */ /* 0x000fe80000100800 */
[----:B------:R0:W-:Y:S04]  /*b0f0*/  STL [R1+0x288], R2 ;  /* 0x0002880201007387 */ /* 0x0001e80000100800 */
[----:B------:R-:W4:Y:S01]  /*b100*/  LDL.LU R14, [R1+0x134] ;  /* 0x00013400010e7983 */ /* 0x000f220000300800 */
[----:B0-----:R-:W-:Y:S02]  /*b110*/  LEA.HI.X.SX32 R2, R15, R5, 0x1, P6 ;  /* 0x000000050f027211 */ /* 0x001fe400030f0eff */
[----:B------:R-:W-:-:S05]  /*b120*/  LEA R0, P1, R9, R4, 0x1 ;  /* 0x0000000409007211 */ /* 0x000fca00078208ff */
        /* <DEDUP_REMOVED lines=19> */
[----:B--2---:R-:W-:-:S05]  /*b260*/  LEA R0, P3, R23, R4, 0x1 ;  /* 0x0000000417007211 */ /* 0x004fca00078608ff */
[----:B------:R-:W-:Y:S04]  /*b270*/  STL [R1+0x444], R0 ;  /* 0x0004440001007387 */ /* 0x000fe80000100800 */
[----:B------:R0:W-:Y:S04]  /*b280*/  STL [R1+0x260], R2 ;  /* 0x0002600201007387 */ /* 0x0001e80000100800 */
[----:B------:R-:W2:Y:S01]  /*b290*/  LDL.LU R20, [R1+0x150] ;  /* 0x0001500001147983 */ /* 0x000ea20000300800 */
[----:B0-----:R-:W-:Y:S02]  /*b2a0*/  LEA.HI.X.SX32 R2, R9, R5, 0x1, P1 ;  /* 0x0000000509027211 */ /* 0x001fe400008f0eff */
[----:B------:R-:W-:-:S05]  /*b2b0*/  LEA R0, P2, R21, R4, 0x1 ;  /* 0x0000000415007211 */ /* 0x000fca00078408ff */
[----:B------:R-:W-:Y:S04]  /*b2c0*/  STL [R1+0x448], R0 ;  /* 0x0004480001007387 */ /* 0x000fe80000100800 */
[----:B------:R0:W-:Y:S04]  /*b2d0*/  STL [R1+0x258], R2 ;  /* 0x0002580201007387 */ /* 0x0001e80000100800 */
[----:B------:R-:W2:Y:S01]  /*b2e0*/  LDL.LU R9, [R1+0x154] ;  /* 0x0001540001097983 */ /* 0x000ea20000300800 */
[----:B0-----:R-:W-:Y:S02]  /*b2f0*/  LEA.HI.X.SX32 R2, R28, R5, 0x1, P6 ;  /* 0x000000051c027211 */ /* 0x001fe400030f0eff */
[----:B---3--:R-:W-:-:S05]  /*b300*/  LEA R0, P1, R19, R4, 0x1 ;  /* 0x0000000413007211 */ /* 0x008fca00078208ff */
[----:B------:R-:W-:Y:S04]  /*b310*/  STL [R1+0x44c], R0 ;  /* 0x00044c0001007387 */ /* 0x000fe80000100800 */
[----:B------:R0:W-:Y:S04]  /*b320*/  STL [R1+0x250], R2 ;  /* 0x0002500201007387 */ /* 0x0001e80000100800 */
[----:B------:R-:W3:Y:S01]  /*b330*/  LDL.LU R28, [R1+0x158] ;  /* 0x00015800011c7983 */ /* 0x000ee20000300800 */
[----:B0-----:R-:W-:Y:S02]  /*b340*/  LEA.HI.X.SX32 R2, R26, R5, 0x1, P5 ;  /* 0x000000051a027211 */ /* 0x001fe400028f0eff */
[----:B-----5:R-:W-:-:S05]  /*b350*/  LEA R0, P6, R29, R4, 0x1 ;  /* 0x000000041d007211 */ /* 0x020fca00078c08ff */
[----:B------:R0:W-:Y:S04]  /*b360*/  STL [R1+0x450], R0 ;  /* 0x0004500001007387 */ /* 0x0001e80000100800 */
[----:B------:R1:W-:Y:S04]  /*b370*/  STL [R1+0x248], R2 ;  /* 0x0002480201007387 */ /* 0x0003e80000100800 */
[----:B------:R-:W5:Y:S01]  /*b380*/  LDL.LU R26, [R1+0x15c] ;  /* 0x00015c00011a7983 */ /* 0x000f620000300800 */
[----:B0-----:R-:W-:Y:S02]  /*b390*/  LEA R0, P5, R7, R4, 0x1 ;  /* 0x0000000407007211 */ /* 0x001fe400078a08ff */
[----:B-1----:R-:W-:-:S03]  /*b3a0*/  LEA.HI.X.SX32 R2, R25, R5, 0x1, P4 ;  /* 0x0000000519027211 */ /* 0x002fc600020f0eff */
        /* <DEDUP_REMOVED lines=10> */
[----:B------:R-:W-:Y:S04]  /*b450*/  STL [R1+0x45c], R0 ;  /* 0x00045c0001007387 */ /* 0x000fe80000100800 */
[----:B------:R-:W5:Y:S04]  /*b460*/  LDL.LU R21, [R1+0x170] ;  /* 0x0001700001157983 */ /* 0x000f680000300800 */
[----:B------:R0:W-:Y:S02]  /*b470*/  STL [R1+0x230], R2 ;  /* 0x0002300201007387 */ /* 0x0001e40000100800 */
[----:B0-----:R-:W-:-:S02]  /*b480*/  LEA.HI.X.SX32 R2, R19, R5, 0x1, P1 ;  /* 0x0000000513027211 */ /* 0x001fc400008f0eff */
[----:B----4-:R-:W-:-:S05]  /*b490*/  LEA R0, P2, R14, R4, 0x1 ;  /* 0x000000040e007211 */ /* 0x010fca00078408ff */
[----:B------:R-:W-:Y:S04]  /*b4a0*/  STL [R1+0x460], R0 ;  /* 0x0004600001007387 */ /* 0x000fe80000100800 */
[----:B------:R-:W4:Y:S04]  /*b4b0*/  LDL.LU R19, [R1+0x178] ;  /* 0x0001780001137983 */ /* 0x000f280000300800 */
[----:B------:R0:W-:Y:S02]  /*b4c0*/  STL [R1+0x228], R2 ;  /* 0x0002280201007387 */ /* 0x0001e40000100800 */
[----:B0-----:R-:W-:-:S02]  /*b4d0*/  LEA.HI.X.SX32 R2, R29, R5, 0x1, P6 ;  /* 0x000000051d027211 */ /* 0x001fc400030f0eff */
[----:B------:R-:W-:Y:S02]  /*b4e0*/  LEA.HI.X.SX32 R7, R7, R5, 0x1, P5 ;  /* 0x0000000507077211 */ /* 0x000fe400028f0eff */
[----:B------:R-:W-:-:S05]  /*b4f0*/  LEA R0, P1, R15, R4, 0x1 ;  /* 0x000000040f007211 */ /* 0x000fca00078208ff */
[----:B------:R0:W-:Y:S04]  /*b500*/  STL [R1+0x464], R0 ;  /* 0x0004640001007387 */ /* 0x0001e80000100800 */
[----:B------:R-:W4:Y:S04]  /*b510*/  LDL.LU R29, [R1+0x184] ;  /* 0x00018400011d7983 */ /* 0x000f280000300800 */
[----:B------:R-:W-:Y:S01]  /*b520*/  STL [R1+0x220], R2 ;  /* 0x0002200201007387 */ /* 0x000fe20000100800 */
[----:B0-----:R-:W-:-:S05]  /*b530*/  LEA R0, P6, R6, R4, 0x1 ;  /* 0x0000000406007211 */ /* 0x001fca00078c08ff */
[----:B------:R-:W-:Y:S04]  /*b540*/  STL [R1+0x468], R0 ;  /* 0x0004680001007387 */ /* 0x000fe80000100800 */
[----:B------:R0:W-:Y:S04]  /*b550*/  STL [R1+0x210], R7 ;  /* 0x0002100701007387 */ /* 0x0001e80000100800 */
[----:B0-----:R-:W4:Y:S01]  /*b560*/  LDL.LU R7, [R1+0x188] ;  /* 0x0001880001077983 */ /* 0x001f220000300800 */
[----:B------:R-:W-:Y:S02]  /*b570*/  LEA.HI.X.SX32 R0, R8, R5, 0x1, P4 ;  /* 0x0000000508007211 */ /* 0x000fe400020f0eff */
        /* <DEDUP_REMOVED lines=17> */
[----:B------:R0:W-:Y:S02]  /*b690*/  STL [R1+0x1f0], R0 ;  /* 0x0001f00001007387 */ /* 0x0001e40000100800 */
[----:B0-----:R-:W-:Y:S02]  /*b6a0*/  LEA.HI.X.SX32 R0, R6, R5, 0x1, P6 ;  /* 0x0000000506007211 */ /* 0x001fe400030f0eff */
[----:B------:R-:W2:Y:S01]  /*b6b0*/  LDL.LU R6, [R1+0x16c] ;  /* 0x00016c0001067983 */ /* 0x000ea20000300800 */
[----:B---3--:R-:W-:-:S05]  /*b6c0*/  LEA R2, P1, R28, R4, 0x1 ;  /* 0x000000041c027211 */ /* 0x008fca00078208ff */
[----:B------:R-:W-:Y:S04]  /*b6d0*/  STL [R1+0x47c], R2 ;  /* 0x00047c0201007387 */ /* 0x000fe80000100800 */
[----:B------:R0:W-:Y:S04]  /*b6e0*/  STL [R1+0x1e8], R0 ;  /* 0x0001e80001007387 */ /* 0x0001e80000100800 */
[----:B------:R-:W3:Y:S01]  /*b6f0*/  LDL.LU R15, [R1+0x160] ;  /* 0x00016000010f7983 */ /* 0x000ee20000300800 */
[----:B0-----:R-:W-:Y:S02]  /*b700*/  LEA.HI.X.SX32 R0, R13, R5, 0x1, P5 ;  /* 0x000000050d007211 */ /* 0x001fe400028f0eff */
[----:B-----5:R-:W-:-:S05]  /*b710*/  LEA R2, P6, R26, R4, 0x1 ;  /* 0x000000041a027211 */ /* 0x020fca00078c08ff */
[----:B------:R-:W-:Y:S04]  /*b720*/  STL [R1+0x480], R2 ;  /* 0x0004800201007387 */ /* 0x000fe80000100800 */
[----:B------:R0:W-:Y:S01]  /*b730*/  STL [R1+0x1e0], R0 ;  /* 0x0001e00001007387 */ /* 0x0001e20000100800 */
[----:B------:R-:W-:-:S05]  /*b740*/  LEA R13, P5, R25, R4, 0x1 ;  /* 0x00000004190d7211 */ /* 0x000fca00078a08ff */
[----:B------:R1:W-:Y:S01]  /*b750*/  STL [R1+0x484], R13 ;  /* 0x0004840d01007387 */ /* 0x0003e20000100800 */
[----:B0-----:R-:W-:-:S03]  /*b760*/  LEA.HI.X.SX32 R0, R11, R5, 0x1, P4 ;  /* 0x000000050b007211 */ /* 0x001fc600020f0eff */
[----:B-1----:R-:W5:Y:S01]  /*b770*/  LDL.LU R13, [R1+0x14c] ;  /* 0x00014c00010d7983 */ /* 0x002f620000300800 */
[----:B------:R-:W-:-:S03]  /*b780*/  LEA R2, P4, R23, R4, 0x1 ;  /* 0x0000000417027211 */ /* 0x000fc600078808ff */
[----:B------:R0:W-:Y:S04]  /*b790*/  STL [R1+0x1d8], R0 ;  /* 0x0001d80001007387 */ /* 0x0001e80000100800 */
[----:B------:R1:W-:Y:S04]  /*b7a0*/  STL [R1+0x488], R2 ;  /* 0x0004880201007387 */ /* 0x0003e80000100800 */
[----:B------:R-:W5:Y:S01]  /*b7b0*/  LDL.LU R11, [R1+0x140] ;  /* 0x00014000010b7983 */ /* 0x000f620000300800 */
[----:B0-----:R-:W-:Y:S02]  /*b7c0*/  LEA.HI.X.SX32 R0, R20, R5, 0x1, P3 ;  /* 0x0000000514007211 */ /* 0x001fe400018f0eff */
[----:B-1----:R-:W-:-:S03]  /*b7d0*/  LEA R2, P3, R21, R4, 0x1 ;  /* 0x0000000415027211 */ /* 0x002fc600078608ff */
[----:B------:R0:W-:Y:S04]  /*b7e0*/  STL [R1+0x1d0], R0 ;  /* 0x0001d00001007387 */ /* 0x0001e80000100800 */
[----:B------:R-:W-:Y:S04]  /*b7f0*/  STL [R1+0x48c], R2 ;  /* 0x00048c0201007387 */ /* 0x000fe80000100800 */
[----:B------:R-:W5:Y:S01]  /*b800*/  LDL.LU R20, [R1+0x130] ;  /* 0x0001300001147983 */ /* 0x000f620000300800 */
[----:B0-----:R-:W-:-:S05]  /*b810*/  LEA.HI.X.SX32 R0, R9, R5, 0x1, P2 ;  /* 0x0000000509007211 */ /* 0x001fca00010f0eff */
[----:B------:R0:W-:Y:S02]  /*b820*/  STL [R1+0x1c8], R0 ;  /* 0x0001c80001007387 */ /* 0x0001e40000100800 */
[----:B0-----:R-:W-:Y:S02]  /*b830*/  LEA.HI.X.SX32 R0, R28, R5, 0x1, P1 ;  /* 0x000000051c007211 */ /* 0x001fe400008f0eff */
[----:B----4-:R-:W-:-:S05]  /*b840*/  LEA R2, P2, R19, R4, 0x1 ;  /* 0x0000000413027211 */ /* 0x010fca00078408ff */
[----:B------:R-:W-:Y:S04]  /*b850*/  STL [R1+0x490], R2 ;  /* 0x0004900201007387 */ /* 0x000fe80000100800 */
[----:B------:R-:W4:Y:S04]  /*b860*/  LDL.LU R9, [R1+0x12c] ;  /* 0x00012c0001097983 */ /* 0x000f280000300800 */
[----:B------:R0:W-:Y:S02]  /*b870*/  STL [R1+0x1c0], R0 ;  /* 0x0001c00001007387 */ /* 0x0001e40000100800 */
[----:B0-----:R-:W-:-:S02]  /*b880*/  LEA.HI.X.SX32 R0, R26, R5, 0x1, P6 ;  /* 0x000000051a007211 */ /* 0x001fc400030f0eff */
[----:B------:R-:W-:-:S05]  /*b890*/  LEA R2, P1, R29, R4, 0x1 ;  /* 0x000000041d027211 */ /* 0x000fca00078208ff */
[----:B------:R-:W-:Y:S04]  /*b8a0*/  STL [R1+0x494], R2 ;  /* 0x0004940201007387 */ /* 0x000fe80000100800 */
[----:B------:R-:W4:Y:S04]  /*b8b0*/  LDL.LU R28, [R1+0x128] ;  /* 0x00012800011c7983 */ /* 0x000f280000300800 */
[----:B------:R0:W-:Y:S04]  /*b8c0*/  STL [R1+0x1b8], R0 ;  /* 0x0001b80001007387 */ /* 0x0001e80000100800 */
[----:B------:R-:W4:Y:S01]  /*b8d0*/  LDL.LU R26, [R1+0x124] ;  /* 0x00012400011a7983 */ /* 0x000f220000300800 */
[----:B0-----:R-:W-:-:S02]  /*b8e0*/  LEA.HI.X.SX32 R0, R25, R5, 0x1, P5 ;  /* 0x0000000519007211 */ /* 0x001fc400028f0eff */
[----:B------:R-:W-:-:S05]  /*b8f0*/  LEA R2, P6, R7, R4, 0x1 ;  /* 0x0000000407027211 */ /* 0x000fca00078c08ff */
[----:B------:R0:W-:Y:S04]  /*b900*/  STL [R1+0x498], R2 ;  /* 0x0004980201007387 */ /* 0x0001e80000100800 */
[----:B------:R1:W-:Y:S04]  /*b910*/  STL [R1+0x1b0], R0 ;  /* 0x0001b00001007387 */ /* 0x0003e80000100800 */
[----:B------:R-:W4:Y:S01]  /*b920*/  LDL.LU R25, [R1+0x120] ;  /* 0x0001200001197983 */ /* 0x000f220000300800 */
[----:B0-----:R-:W-:Y:S02]  /*b930*/  LEA R2, P5, R8, R4, 0x1 ;  /* 0x0000000408027211 */ /* 0x001fe400078a08ff */
[----:B-1----:R-:W-:-:S03]  /*b940*/  LEA.HI.X.SX32 R0, R23, R5, 0x1, P4 ;  /* 0x0000000517007211 */ /* 0x002fc600020f0eff */
[----:B------:R0:W-:Y:S04]  /*b950*/  STL [R1+0x49c], R2 ;  /* 0x00049c0201007387 */ /* 0x0001e80000100800 */
[----:B------:R1:W-:Y:S04]  /*b960*/  STL [R1+0x1b4], R0 ;  /* 0x0001b40001007387 */ /* 0x0003e80000100800 */
[----:B------:R-:W4:Y:S01]  /*b970*/  LDL.LU R23, [R1+0x11c] ;  /* 0x00011c0001177983 */ /* 0x000f220000300800 */
[----:B0-----:R-:W-:Y:S02]  /*b980*/  LEA R2, P4, R10, R4, 0x1 ;  /* 0x000000040a027211 */ /* 0x001fe400078808ff */
[----:B-1----:R-:W-:-:S03]  /*b990*/  LEA.HI.X.SX32 R0, R21, R5, 0x1, P3 ;  /* 0x0000000515007211 */ /* 0x002fc600018f0eff */
[----:B------:R2:W-:Y:S04]  /*b9a0*/  STL [R1+0x4a0], R2 ;  /* 0x0004a00201007387 */ /* 0x0005e80000100800 */
[----:B------:R-:W4:Y:S04]  /*b9b0*/  LDL.LU R21, [R1+0x110] ;  /* 0x0001100001157983 */ /* 0x000f280000300800 */
[----:B------:R0:W-:Y:S01]  /*b9c0*/  STL [R1+0x1bc], R0 ;  /* 0x0001bc0001007387 */ /* 0x0001e20000100800 */
[----:B--2---:R-:W-:Y:S02]  /*b9d0*/  LEA R2, P3, R14, R4, 0x1 ;  /* 0x000000040e027211 */ /* 0x004fe400078608ff */
[----:B0-----:R-:W-:-:S03]  /*b9e0*/  LEA.HI.X.SX32 R0, R19, R5, 0x1, P2 ;  /* 0x0000000513007211 */ /* 0x001fc600010f0eff */
[----:B------:R-:W-:Y:S04]  /*b9f0*/  STL [R1+0x4a4], R2 ;  /* 0x0004a40201007387 */ /* 0x000fe80000100800 */
[----:B------:R-:W2:Y:S04]  /*ba00*/  LDL.LU R19, [R1+0x10c] ;  /* 0x00010c0001137983 */ /* 0x000ea80000300800 */
[----:B------:R0:W-:Y:S02]  /*ba10*/  STL [R1+0x1c4], R0 ;  /* 0x0001c40001007387 */ /* 0x0001e40000100800 */
[----:B0-----:R-:W-:-:S02]  /*ba20*/  LEA.HI.X.SX32 R0, R29, R5, 0x1, P1 ;  /* 0x000000051d007211 */ /* 0x001fc400008f0eff */
[----:B------:R-:W-:-:S05]  /*ba30*/  LEA R2, P2, R6, R4, 0x1 ;  /* 0x0000000406027211 */ /* 0x000fca00078408ff */
[----:B------:R3:W-:Y:S04]  /*ba40*/  STL [R1+0x4a8], R2 ;  /* 0x0004a80201007387 */ /* 0x0007e80000100800 */
[----:B------:R-:W2:Y:S01]  /*ba50*/  LDL.LU R29, [R1+0xf8] ;  /* 0x0000f800011d7983 */ /* 0x000ea20000300800 */
[----:B---3--:R-:W-:-:S03]  /*ba60*/  LEA R2, P1, R15, R4, 0x1 ;  /* 0x000000040f027211 */ /* 0x008fc600078208ff */
[----:B------:R0:W-:Y:S04]  /*ba70*/  STL [R1+0x1cc], R0 ;  /* 0x0001cc0001007387 */ /* 0x0001e80000100800 */
[----:B------:R-:W-:Y:S01]  /*ba80*/  STL [R1+0x4ac], R2 ;  /* 0x0004ac0201007387 */ /* 0x000fe20000100800 */
[----:B0-----:R-:W-:-:S03]  /*ba90*/  LEA.HI.X.SX32 R0, R7, R5, 0x1, P6 ;  /* 0x0000000507007211 */ /* 0x001fc600030f0eff */
[----:B------:R-:W3:Y:S04]  /*baa0*/  LDL.LU R7, [R1+0xf0] ;  /* 0x0000f00001077983 */ /* 0x000ee80000300800 */
[----:B------:R0:W-:Y:S02]  /*bab0*/  STL [R1+0x1d4], R0 ;  /* 0x0001d40001007387 */ /* 0x0001e40000100800 */
[----:B0-----:R-:W-:Y:S02]  /*bac0*/  LEA.HI.X.SX32 R0, R8, R5, 0x1, P5 ;  /* 0x0000000508007211 */ /* 0x001fe400028f0eff */
[----:B------:R-:W3:Y:S01]  /*bad0*/  LDL.LU R8, [R1+0xec] ;  /* 0x0000ec0001087983 */ /* 0x000ee20000300800 */
[----:B-----5:R-:W-:-:S05]  /*bae0*/  LEA R2, P6, R13, R4, 0x1 ;  /* 0x000000040d027211 */ /* 0x020fca00078c08ff */
[----:B------:R0:W-:Y:S04]  /*baf0*/  STL [R1+0x4b0], R2 ;  /* 0x0004b00201007387 */ /* 0x0001e80000100800 */
[----:B------:R1:W-:Y:S01]  /*bb00*/  STL [R1+0x1dc], R0 ;  /* 0x0001dc0001007387 */ /* 0x0003e20000100800 */
[----:B0-----:R-:W-:Y:S02]  /*bb10*/  LEA R2, P5, R11, R4, 0x1 ;  /* 0x000000040b027211 */ /* 0x001fe400078a08ff */
[-C--:B-1----:R-:W-:Y:S02]  /*bb20*/  LEA.HI.X.SX32 R0, R10, R5.reuse, 0x1, P4 ;  /* 0x000000050a007211 */ /* 0x082fe400020f0eff */
[----:B------:R-:W5:Y:S04]  /*bb30*/  LDL.LU R10, [R1+0xe8] ;  /* 0x0000e800010a7983 */ /* 0x000f680000300800 */
[----:B------:R-:W-:Y:S04]  /*bb40*/  STL [R1+0x4b4], R2 ;  /* 0x0004b40201007387 */ /* 0x000fe80000100800 */
[----:B------:R0:W-:Y:S02]  /*bb50*/  STL [R1+0x1e4], R0 ;  /* 0x0001e40001007387 */ /* 0x0001e40000100800 */
[----:B0-----:R-:W-:-:S02]  /*bb60*/  LEA.HI.X.SX32 R0, R14, R5, 0x1, P3 ;  /* 0x000000050e007211 */ /* 0x001fc400018f0eff */
[----:B------:R-:W5:Y:S01]  /*bb70*/  LDL.LU R14, [R1+0xc8] ;  /* 0x0000c800010e7983 */ /* 0x000f620000300800 */
[----:B------:R-:W-:-:S05]  /*bb80*/  LEA R2, P4, R20, R4, 0x1 ;  /* 0x0000000414027211 */ /* 0x000fca00078808ff */
[----:B------:R0:W-:Y:S04]  /*bb90*/  STL [R1+0x4b8], R2 ;  /* 0x0004b80201007387 */ /* 0x0001e80000100800 */
[----:B------:R1:W-:Y:S01]  /*bba0*/  STL [R1+0x1ec], R0 ;  /* 0x0001ec0001007387 */ /* 0x0003e20000100800 */
[----:B0-----:R-:W-:Y:S02]  /*bbb0*/  LEA.HI.X.SX32 R2, R6, R5, 0x1, P2 ;  /* 0x0000000506027211 */ /* 0x001fe400010f0eff */
[----:B----4-:R-:W-:-:S05]  /*bbc0*/  LEA R18, P3, R9, R4, 0x1 ;  /* 0x0000000409127211 */ /* 0x010fca00078608ff */
[----:B------:R-:W-:Y:S04]  /*bbd0*/  STL [R1+0x4bc], R18 ;  /* 0x0004bc1201007387 */ /* 0x000fe80000100800 */
[----:B------:R-:W4:Y:S01]  /*bbe0*/  LDL.LU R6, [R1+0xc4] ;  /* 0x0000c40001067983 */ /* 0x000f220000300800 */
[----:B------:R-:W-:-:S03]  /*bbf0*/  LEA.HI.X.SX32 R15, R15, R5, 0x1, P1 ;  /* 0x000000050f0f7211 */ /* 0x000fc600008f0eff */
[----:B------:R-:W-:Y:S01]  /*bc00*/  STL [R1+0x1f4], R2 ;  /* 0x0001f40201007387 */ /* 0x000fe20000100800 */
[----:B-1----:R-:W-:-:S05]  /*bc10*/  LEA R0, P2, R28, R4, 0x1 ;  /* 0x000000041c007211 */ /* 0x002fca00078408ff */
[----:B------:R0:W-:Y:S04]  /*bc20*/  STL [R1+0x4c0], R0 ;  /* 0x0004c00001007387 */ /* 0x0001e80000100800 */
[----:B------:R1:W-:Y:S01]  /*bc30*/  STL [R1+0x1fc], R15 ;  /* 0x0001fc0f01007387 */ /* 0x0003e20000100800 */
[----:B0-----:R-:W-:-:S03]  /*bc40*/  LEA.HI.X.SX32 R0, R13, R5, 0x1, P6 ;  /* 0x000000050d007211 */ /* 0x001fc600030f0eff */
[----:B------:R-:W4:Y:S01]  /*bc50*/  LDL.LU R13, [R1+0xc0] ;  /* 0x0000c000010d7983 */ /* 0x000f220000300800 */
[----:B------:R-:W-:-:S05]  /*bc60*/  LEA R2, P1, R26, R4, 0x1 ;  /* 0x000000041a027211 */ /* 0x000fca00078208ff */
[----:B------:R0:W-:Y:S04]  /*bc70*/  STL [R1+0x4c4], R2 ;  /* 0x0004c40201007387 */ /* 0x0001e80000100800 */
[----:B------:R-:W-:Y:S01]  /*bc80*/  STL [R1+0x204], R0 ;  /* 0x0002040001007387 */ /* 0x000fe20000100800 */
[----:B-1----:R-:W-:Y:S02]  /*bc90*/  LEA R15, P6, R25, R4, 0x1 ;  /* 0x00000004190f7211 */ /* 0x002fe400078c08ff */
[----:B0-----:R-:W-:-:S03]  /*bca0*/  LEA.HI.X.SX32 R2, R11, R5, 0x1, P5 ;  /* 0x000000050b027211 */ /* 0x001fc600028f0eff */
[----:B------:R0:W-:Y:S04]  /*bcb0*/  STL [R1+0x4c8], R15 ;  /* 0x0004c80f01007387 */ /* 0x0001e80000100800 */
[----:B------:R-:W4:Y:S01]  /*bcc0*/  LDL.LU R11, [R1+0xbc] ;  /* 0x0000bc00010b7983 */ /* 0x000f220000300800 */
[-C--:B0-----:R-:W-:Y:S02]  /*bcd0*/  LEA.HI.X.SX32 R15, R20, R5.reuse, 0x1, P4 ;  /* 0x00000005140f7211 */ /* 0x081fe400020f0eff */
[----:B------:R-:W-:Y:S01]  /*bce0*/  LEA R0, P5, R23, R4, 0x1 ;  /* 0x0000000417007211 */ /* 0x000fe200078a08ff */
[----:B------:R-:W-:Y:S04]  /*bcf0*/  STL [R1+0x20c], R2 ;  /* 0x00020c0201007387 */ /* 0x000fe80000100800 */
[----:B------:R0:W-:Y:S04]  /*bd00*/  STL [R1+0x4cc], R0 ;  /* 0x0004cc0001007387 */ /* 0x0001e80000100800 */
[----:B------:R-:W-:Y:S04]  /*bd10*/  STL [R1+0x214], R15 ;  /* 0x0002140f01007387 */ /* 0x000fe80000100800 */
[----:B------:R-:W4:Y:S01]  /*bd20*/  LDL.LU R20, [R1+0xb0] ;  /* 0x0000b00001147983 */ /* 0x000f220000300800 */
[----:B0-----:R-:W-:-:S02]  /*bd30*/  LEA.HI.X.SX32 R0, R9, R5, 0x1, P3 ;  /* 0x0000000509007211 */ /* 0x001fc400018f0eff */
[----:B------:R-:W-:-:S05]  /*bd40*/  LEA R2, P4, R21, R4, 0x1 ;  /* 0x0000000415027211 */ /* 0x000fca00078808ff */
[----:B------:R-:W-:Y:S04]  /*bd50*/  STL [R1+0x4d0], R2 ;  /* 0x0004d00201007387 */ /* 0x000fe80000100800 */
[----:B------:R0:W-:Y:S04]  /*bd60*/  STL [R1+0x224], R0 ;  /* 0x0002240001007387 */ /* 0x0001e80000100800 */
[----:B------:R-:W4:Y:S01]  /*bd70*/  LDL.LU R9, [R1+0x90] ;  /* 0x0000900001097983 */ /* 0x000f220000300800 */
[----:B0-----:R-:W-:Y:S02]  /*bd80*/  LEA.HI.X.SX32 R0, R28, R5, 0x1, P2 ;  /* 0x000000051c007211 */ /* 0x001fe400010f0eff */
[----:B--2---:R-:W-:-:S05]  /*bd90*/  LEA R2, P3, R19, R4, 0x1 ;  /* 0x0000000413027211 */ /* 0x004fca00078608ff */
[----:B------:R0:W-:Y:S04]  /*bda0*/  STL [R1+0x4d4], R2 ;  /* 0x0004d40201007387 */ /* 0x0001e80000100800 */
[----:B------:R-:W-:Y:S01]  /*bdb0*/  STL [R1+0x22c], R0 ;  /* 0x00022c0001007387 */ /* 0x000fe20000100800 */
[----:B0-----:R-:W-:Y:S02]  /*bdc0*/  LEA.HI.X.SX32 R2, R26, R5, 0x1, P1 ;  /* 0x000000051a027211 */ /* 0x001fe400008f0eff */
[----:B------:R-:W-:-:S05]  /*bdd0*/  LEA R15, P2, R29, R4, 0x1 ;  /* 0x000000041d0f7211 */ /* 0x000fca00078408ff */
[----:B------:R0:W-:Y:S04]  /*bde0*/  STL [R1+0x4d8], R15 ;  /* 0x0004d80f01007387 */ /* 0x0001e80000100800 */
[----:B------:R-:W2:Y:S01]  /*bdf0*/  LDL.LU R28, [R1+0x8c] ;  /* 0x00008c00011c7983 */ /* 0x000ea20000300800 */
[-C--:B0-----:R-:W-:Y:S02]  /*be00*/  LEA.HI.X.SX32 R15, R25, R5.reuse, 0x1, P6 ;  /* 0x00000005190f7211 */ /* 0x081fe400030f0eff */
[----:B---3--:R-:W-:Y:S01]  /*be10*/  LEA R0, P1, R7, R4, 0x1 ;  /* 0x0000000407007211 */ /* 0x008fe200078208ff */
[----:B------:R0:W-:Y:S04]  /*be20*/  STL [R1+0x234], R2 ;  /* 0x0002340201007387 */ /* 0x0001e80000100800 */
[----:B------:R1:W-:Y:S04]  /*be30*/  STL [R1+0x4dc], R0 ;  /* 0x0004dc0001007387 */ /* 0x0003e80000100800 */
[----:B------:R-:W-:Y:S01]  /*be40*/  STL [R1+0x23c], R15 ;  /* 0x00023c0f01007387 */ /* 0x000fe20000100800 */
[----:B0-----:R-:W-:-:S03]  /*be50*/  LEA.HI.X.SX32 R2, R23, R5, 0x1, P5 ;  /* 0x0000000517027211 */ /* 0x001fc600028f0eff */
[----:B------:R-:W3:Y:S01]  /*be60*/  LDL.LU R26, [R1+0x88] ;  /* 0x00008800011a7983 */ /* 0x000ee20000300800 */
[----:B-1----:R-:W-:-:S05]  /*be70*/  LEA R0, P6, R8, R4, 0x1 ;  /* 0x0000000408007211 */ /* 0x002fca00078c08ff */
        /* <DEDUP_REMOVED lines=10> */
[----:B------:R-:W-:Y:S04]  /*bf20*/  STL [R1+0x4e8], R0 ;  /* 0x0004e80001007387 */ /* 0x000fe80000100800 */
[----:B------:R-:W5:Y:S04]  /*bf30*/  LDL.LU R15, [R1+0x78] ;  /* 0x00007800010f7983 */ /* 0x000f680000300800 */
[----:B------:R0:W-:Y:S04]  /*bf40*/  STL [R1+0x254], R2 ;  /* 0x0002540201007387 */ /* 0x0001e80000100800 */
[----:B------:R-:W5:Y:S01]  /*bf50*/  LDL.LU R21, [R1+0x74] ;  /* 0x0000740001157983 */ /* 0x000f620000300800 */
[----:B0-----:R-:W-:-:S02]  /*bf60*/  LEA.HI.X.SX32 R2, R29, R5, 0x1, P2 ;  /* 0x000000051d027211 */ /* 0x001fc400010f0eff */
[----:B----4-:R-:W-:-:S05]  /*bf70*/  LEA R0, P3, R6, R4, 0x1 ;  /* 0x0000000406007211 */ /* 0x010fca00078608ff */
[----:B------:R-:W-:Y:S04]  /*bf80*/  STL [R1+0x4ec], R0 ;  /* 0x0004ec0001007387 */ /* 0x000fe80000100800 */
[----:B------:R-:W4:Y:S04]  /*bf90*/  LDL.LU R19, [R1+0x70] ;  /* 0x0000700001137983 */ /* 0x000f280000300800 */
[----:B------:R0:W-:Y:S04]  /*bfa0*/  STL [R1+0x25c], R2 ;  /* 0x00025c0201007387 */ /* 0x0001e80000100800 */
[----:B------:R-:W4:Y:S01]  /*bfb0*/  LDL.LU R29, [R1+0x60] ;  /* 0x00006000011d7983 */ /* 0x000f220000300800 */
[----:B0-----:R-:W-:-:S02]  /*bfc0*/  LEA.HI.X.SX32 R2, R7, R5, 0x1, P1 ;  /* 0x0000000507027211 */ /* 0x001fc400008f0eff */
[----:B------:R-:W-:Y:S02]  /*bfd0*/  LEA.HI.X.SX32 R7, R10, R5, 0x1, P5 ;  /* 0x000000050a077211 */ /* 0x000fe400028f0eff */
[----:B------:R-:W-:-:S05]  /*bfe0*/  LEA R0, P2, R13, R4, 0x1 ;  /* 0x000000040d007211 */ /* 0x000fca00078408ff */
[----:B------:R0:W-:Y:S04]  /*bff0*/  STL [R1+0x4f0], R0 ;  /* 0x0004f00001007387 */ /* 0x0001e80000100800 */
[----:B------:R-:W4:Y:S04]  /*c000*/  LDL.LU R27, [R1+0x44] ;  /* 0x00004400011b7983 */ /* 0x000f280000300800 */
[----:B------:R1:W-:Y:S04]  /*c010*/  STL [R1+0x264], R2 ;  /* 0x0002640201007387 */ /* 0x0003e80000100800 */
[----:B------:R-:W4:Y:S01]  /*c020*/  LDL.LU R18, [R1+0x40] ;  /* 0x0000400001127983 */ /* 0x000f220000300800 */
[----:B0-----:R-:W-:-:S02]  /*c030*/  LEA R0, P1, R11, R4, 0x1 ;  /* 0x000000040b007211 */ /* 0x001fc400078208ff */
[----:B-1----:R-:W-:-:S03]  /*c040*/  LEA.HI.X.SX32 R2, R8, R5, 0x1, P6 ;  /* 0x0000000508027211 */ /* 0x002fc600030f0eff */
[----:B------:R0:W-:Y:S04]  /*c050*/  STL [R1+0x4f4], R0 ;  /* 0x0004f40001007387 */ /* 0x0001e80000100800 */
[----:B0-----:R-:W4:Y:S04]  /*c060*/  LDL.LU R0, [R1+0x34] ;  /* 0x0000340001007983 */ /* 0x001f280000300800 */
[----:B------:R0:W-:Y:S01]  /*c070*/  STL [R1+0x26c], R2 ;  /* 0x00026c0201007387 */ /* 0x0001e20000100800 */
[----:B------:R-:W-:-:S03]  /*c080*/  LEA R8, P6, R20, R4, 0x1 ;  /* 0x0000000414087211 */ /* 0x000fc600078c08ff */
[----:B0-----:R-:W4:Y:S04]  /*c090*/  LDL.LU R2, [R1+0x2c] ;  /* 0x00002c0001027983 */ /* 0x001f280000300800 */
[----:B------:R0:W-:Y:S04]  /*c0a0*/  STL [R1+0x4f8], R8 ;  /* 0x0004f80801007387 */ /* 0x0001e80000100800 */
[----:B------:R1:W-:Y:S01]  /*c0b0*/  STL [R1+0x274], R7 ;  /* 0x0002740701007387 */ /* 0x0003e20000100800 */
[----:B0-----:R-:W-:-:S03]  /*c0c0*/  LEA R8, P5, R9, R4, 0x1 ;  /* 0x0000000409087211 */ /* 0x001fc600078a08ff */
[----:B-1----:R-:W4:Y:S04]  /*c0d0*/  LDL.LU R7, [R1+0x24] ;  /* 0x0000240001077983 */ /* 0x002f280000300800 */
[----:B------:R0:W-:Y:S04]  /*c0e0*/  STL [R1+0x4fc], R8 ;  /* 0x0004fc0801007387 */ /* 0x0001e80000100800 */
[----:B0-----:R-:W4:Y:S01]  /*c0f0*/  LDL.LU R8, [R1+0x14] ;  /* 0x0000140001087983 */ /* 0x001f220000300800 */
[----:B------:R-:W-:-:S05]  /*c100*/  LEA.HI.X.SX32 R10, R14, R5, 0x1, P4 ;  /* 0x000000050e0a7211 */ /* 0x000fca00020f0eff */
[----:B------:R0:W-:Y:S04]  /*c110*/  STL [R1+0x27c], R10 ;  /* 0x00027c0a01007387 */ /* 0x0001e80000100800 */
[----:B0-----:R-:W4:Y:S01]  /*c120*/  LDL.LU R10, [R1+0x10] ;  /* 0x00001000010a7983 */ /* 0x001f220000300800 */
[----:B--2---:R-:W-:-:S05]  /*c130*/  LEA R14, P4, R28, R4, 0x1 ;  /* 0x000000041c0e7211 */ /* 0x004fca00078808ff */
[----:B------:R0:W-:Y:S01]  /*c140*/  STL [R1+0x500], R14 ;  /* 0x0005000e01007387 */ /* 0x0001e20000100800 */
[-C--:B------:R-:W-:Y:S02]  /*c150*/  LEA.HI.X.SX32 R13, R13, R5.reuse, 0x1, P2 ;  /* 0x000000050d0d7211 */ /* 0x080fe400010f0eff */
[----:B0-----:R-:W-:Y:S02]  /*c160*/  LEA.HI.X.SX32 R14, R6, R5, 0x1, P3 ;  /* 0x00000005060e7211 */ /* 0x001fe400018f0eff */
[----:B------:R-:W2:Y:S04]  /*c170*/  LDL.LU R6, [R1+0xc] ;  /* 0x00000c0001067983 */ /* 0x000ea80000300800 */
[----:B------:R3:W-:Y:S02]  /*c180*/  STL [R1+0x284], R14 ;  /* 0x0002840e01007387 */ /* 0x0007e40000100800 */
[----:B---3--:R-:W-:-:S05]  /*c190*/  LEA R14, P3, R26, R4, 0x1 ;  /* 0x000000041a0e7211 */ /* 0x008fca00078608ff */
[----:B------:R0:W-:Y:S01]  /*c1a0*/  STL [R1+0x504], R14 ;  /* 0x0005040e01007387 */ /* 0x0001e20000100800 */
[----:B------:R-:W-:-:S03]  /*c1b0*/  LEA.HI.X.SX32 R11, R11, R5, 0x1, P1 ;  /* 0x000000050b0b7211 */ /* 0x000fc600008f0eff */
[----:B0-----:R-:W3:Y:S04]  /*c1c0*/  LDL.LU R14, [R1+0x8] ;  /* 0x00000800010e7983 */ /* 0x001ee80000300800 */
[----:B------:R0:W-:Y:S02]  /*c1d0*/  STL [R1+0x28c], R13 ;  /* 0x00028c0d01007387 */ /* 0x0001e40000100800 */
[----:B0-----:R-:W-:-:S05]  /*c1e0*/  LEA R13, P2, R25, R4, 0x1 ;  /* 0x00000004190d7211 */ /* 0x001fca00078408ff */
[----:B------:R0:W-:Y:S01]  /*c1f0*/  STL [R1+0x508], R13 ;  /* 0x0005080d01007387 */ /* 0x0001e20000100800 */
[----:B------:R-:W-:-:S03]  /*c200*/  LEA.HI.X.SX32 R20, R20, R5, 0x1, P6 ;  /* 0x0000000514147211 */ /* 0x000fc600030f0eff */
[----:B0-----:R-:W3:Y:S04]  /*c210*/  LDL.LU R13, [R1+0x664] ;  /* 0x00066400010d7983 */ /* 0x001ee80000300800 */
[----:B------:R5:W-:Y:S02]  /*c220*/  STL [R1+0x294], R11 ;  /* 0x0002940b01007387 */ /* 0x000be40000100800 */
[----:B-----5:R-:W-:-:S05]  /*c230*/  LEA R11, P1, R23, R4, 0x1 ;  /* 0x00000004170b7211 */ /* 0x020fca00078208ff */
[----:B------:R0:W-:Y:S01]  /*c240*/  STL [R1+0x50c], R11 ;  /* 0x00050c0b01007387 */ /* 0x0001e20000100800 */
[----:B------:R-:W-:-:S03]  /*c250*/  LEA.HI.X.SX32 R9, R9, R5, 0x1, P5 ;  /* 0x0000000509097211 */ /* 0x000fc600028f0eff */
[----:B0-----:R-:W5:Y:S04]  /*c260*/  LDL.LU R11, [R1+0x660] ;  /* 0x00066000010b7983 */ /* 0x001f680000300800 */
[----:B------:R0:W-:Y:S02]  /*c270*/  STL [R1+0x29c], R20 ;  /* 0x00029c1401007387 */ /* 0x0001e40000100800 */
[----:B0-----:R-:W-:-:S05]  /*c280*/  LEA R20, P6, R15, R4, 0x1 ;  /* 0x000000040f147211 */ /* 0x001fca00078c08ff */
        /* <DEDUP_REMOVED lines=9> */
[----:B----4-:R-:W-:-:S05]  /*c320*/  LEA R28, P4, R19, R4, 0x1 ;  /* 0x00000004131c7211 */ /* 0x010fca00078808ff */
[----:B------:R0:W-:Y:S01]  /*c330*/  STL [R1+0x51c], R28 ;  /* 0x00051c1c01007387 */ /* 0x0001e20000100800 */
[----:B------:R-:W-:-:S03]  /*c340*/  LEA.HI.X.SX32 R25, R25, R5, 0x1, P2 ;  /* 0x0000000519197211 */ /* 0x000fc600010f0eff */
[----:B0-----:R-:W4:Y:S04]  /*c350*/  LDL.LU R28, [R1+0x654] ;  /* 0x00065400011c7983 */ /* 0x001f280000300800 */
        /* <DEDUP_REMOVED lines=27> */
[----:B------:R0:W-:Y:S04]  /*c510*/  STL [R1+0x534], R19 ;  /* 0x0005341301007387 */ /* 0x0001e80000100800 */
[----:B0-----:R-:W4:Y:S04]  /*c520*/  LDL.LU R19, [R1+0x640] ;  /* 0x0006400001137983 */ /* 0x001f280000300800 */
[----:B------:R0:W-:Y:S02]  /*c530*/  STL [R1+0x2e4], R29 ;  /* 0x0002e41d01007387 */ /* 0x0001e40000100800 */
[----:B0-----:R-:W-:-:S05]  /*c540*/  LEA R29, P3, R8, R4, 0x1 ;  /* 0x00000004081d7211 */ /* 0x001fca00078608ff */
[----:B------:R0:W-:Y:S04]  /*c550*/  STL [R1+0x538], R29 ;  /* 0x0005381d01007387 */ /* 0x0001e80000100800 */
[----:B0-----:R-:W5:Y:S01]  /*c560*/  LDL.LU R29, [R1+0x63c] ;  /* 0x00063c00011d7983 */ /* 0x001f620000300800 */
[----:B------:R-:W-:-:S05]  /*c570*/  LEA.HI.X.SX32 R27, R27, R5, 0x1, P2 ;  /* 0x000000051b1b7211 */ /* 0x000fca00010f0eff */
[----:B------:R0:W-:Y:S01]  /*c580*/  STL [R1+0x2ec], R27 ;  /* 0x0002ec1b01007387 */ /* 0x0001e20000100800 */
[----:B------:R-:W-:Y:S02]  /*c590*/  LEA.HI.X.SX32 R18, R18, R5, 0x1, P1 ;  /* 0x0000000512127211 */ /* 0x000fe400008f0eff */
[----:B0-----:R-:W-:-:S05]  /*c5a0*/  LEA R27, P2, R10, R4, 0x1 ;  /* 0x000000040a1b7211 */ /* 0x001fca00078408ff */
[----:B------:R2:W-:Y:S04]  /*c5b0*/  STL [R1+0x53c], R27 ;  /* 0x00053c1b01007387 */ /* 0x0005e80000100800 */
[----:B------:R0:W-:Y:S01]  /*c5c0*/  STL [R1+0x2f4], R18 ;  /* 0x0002f41201007387 */ /* 0x0001e20000100800 */
[----:B--2---:R-:W-:Y:S02]  /*c5d0*/  LEA R27, P1, R6, R4, 0x1 ;  /* 0x00000004061b7211 */ /* 0x004fe400078208ff */
[----:B0-----:R-:W-:-:S03]  /*c5e0*/  LEA.HI.X.SX32 R18, R0, R5, 0x1, P6 ;  /* 0x0000000500127211 */ /* 0x001fc600030f0eff */
[----:B------:R3:W-:Y:S01]  /*c5f0*/  STL [R1+0x540], R27 ;  /* 0x0005401b01007387 */ /* 0x0007e20000100800 */
[----:B------:R-:W-:-:S03]  /*c600*/  LEA.HI.X.SX32 R0, R2, R5, 0x1, P5 ;  /* 0x0000000502007211 */ /* 0x000fc600028f0eff */
[----:B------:R-:W-:Y:S01]  /*c610*/  STL [R1+0x2fc], R18 ;  /* 0x0002fc1201007387 */ /* 0x000fe20000100800 */
[----:B---3--:R-:W-:Y:S02]  /*c620*/  LEA R27, P6, R14, R4, 0x1 ;  /* 0x000000040e1b7211 */ /* 0x008fe400078c08ff */
[----:B------:R-:W-:-:S03]  /*c630*/  LEA.HI.X.SX32 R2, R7, R5, 0x1, P4 ;  /* 0x0000000507027211 */ /* 0x000fc600020f0eff */
[----:B------:R-:W-:Y:S01]  /*c640*/  STL [R1+0x544], R27 ;  /* 0x0005441b01007387 */ /* 0x000fe20000100800 */
[----:B------:R-:W-:-:S03]  /*c650*/  LEA.HI.X.SX32 R7, R8, R5, 0x1, P3 ;  /* 0x0000000508077211 */ /* 0x000fc600018f0eff */
[----:B------:R4:W-:Y:S02]  /*c660*/  STL [R1+0x304], R0 ;  /* 0x0003040001007387 */ /* 0x0009e40000100800 */
[-C--:B----4-:R-:W-:Y:S02]  /*c670*/  LEA R0, P4, R19, R4.reuse, 0x1 ;  /* 0x0000000413007211 */ /* 0x090fe400078808ff */
[----:B-----5:R-:W-:-:S05]  /*c680*/  LEA R18, P5, R29, R4, 0x1 ;  /* 0x000000041d127211 */ /* 0x020fca00078a08ff */
[----:B------:R-:W-:Y:S04]  /*c690*/  STL [R1+0x548], R18 ;  /* 0x0005481201007387 */ /* 0x000fe80000100800 */
[----:B------:R0:W-:Y:S04]  /*c6a0*/  STL [R1+0x30c], R2 ;  /* 0x00030c0201007387 */ /* 0x0001e80000100800 */
[----:B------:R1:W-:Y:S04]  /*c6b0*/  STL [R1+0x54c], R0 ;  /* 0x00054c0001007387 */ /* 0x0003e80000100800 */
[----:B------:R2:W-:Y:S01]  /*c6c0*/  STL [R1+0x314], R7 ;  /* 0x0003140701007387 */ /* 0x0005e20000100800 */
[----:B0-----:R-:W-:-:S02]  /*c6d0*/  LEA R2, P3, R21, R4, 0x1 ;  /* 0x0000000415027211 */ /* 0x001fc400078608ff */
[----:B-1----:R-:W-:-:S03]  /*c6e0*/  LEA.HI.X.SX32 R0, R10, R5, 0x1, P2 ;  /* 0x000000050a007211 */ /* 0x002fc600010f0eff */
[----:B------:R0:W-:Y:S01]  /*c6f0*/  STL [R1+0x550], R2 ;  /* 0x0005500201007387 */ /* 0x0001e20000100800 */
[----:B------:R-:W-:Y:S01]  /*c700*/  IMAD R24, R24, UR4, RZ ;  /* 0x0000000418187c24 */ /* 0x000fe2000f8e02ff */
[----:B------:R-:W1:Y:S01]  /*c710*/  LDC R10, c[0x0][0x230] ;  /* 0x00008c00ff0a7b82 */ /* 0x000e620000000800 */
[----:B--2---:R-:W-:Y:S01]  /*c720*/  LEA R7, P2, R23, R4, 0x1 ;  /* 0x0000000417077211 */ /* 0x004fe200078408ff */
[----:B------:R2:W-:Y:S04]  /*c730*/  STL [R1+0x31c], R0 ;  /* 0x00031c0001007387 */ /* 0x0005e80000100800 */
[----:B------:R3:W-:Y:S01]  /*c740*/  STL [R1+0x554], R7 ;  /* 0x0005540701007387 */ /* 0x0007e20000100800 */
[----:B0-----:R-:W-:-:S03]  /*c750*/  LEA.HI.X.SX32 R2, R6, R5, 0x1, P1 ;  /* 0x0000000506027211 */ /* 0x001fc600008f0eff */
[----:B------:R-:W4:Y:S01]  /*c760*/  LDL.LU R6, [R1+0x218] ;  /* 0x0002180001067983 */ /* 0x000f220000300800 */
[----:B--2---:R-:W-:-:S03]  /*c770*/  LEA R0, P1, R25, R4, 0x1 ;  /* 0x0000000419007211 */ /* 0x004fc600078208ff */
[----:B------:R0:W-:Y:S01]  /*c780*/  STL [R1+0x324], R2 ;  /* 0x0003240201007387 */ /* 0x0001e20000100800 */
[----:B---3--:R-:W-:-:S03]  /*c790*/  LEA.HI.X.SX32 R7, R14, R5, 0x1, P6 ;  /* 0x000000050e077211 */ /* 0x008fc600030f0eff */
[----:B------:R2:W-:Y:S01]  /*c7a0*/  STL [R1+0x558], R0 ;  /* 0x0005580001007387 */ /* 0x0005e20000100800 */
[----:B0-----:R-:W-:-:S03]  /*c7b0*/  LEA R2, P6, R26, R4, 0x1 ;  /* 0x000000041a027211 */ /* 0x001fc600078c08ff */
[----:B------:R0:W-:Y:S01]  /*c7c0*/  STL [R1+0x32c], R7 ;  /* 0x00032c0701007387 */ /* 0x0001e20000100800 */
[----:B--2---:R-:W-:-:S03]  /*c7d0*/  LEA.HI.X.SX32 R0, R29, R5, 0x1, P5 ;  /* 0x000000051d007211 */ /* 0x004fc600028f0eff */
[----:B------:R2:W-:Y:S04]  /*c7e0*/  STL [R1+0x55c], R2 ;  /* 0x00055c0201007387 */ /* 0x0005e80000100800 */
[----:B------:R3:W-:Y:S01]  /*c7f0*/  STL [R1+0x334], R0 ;  /* 0x0003340001007387 */ /* 0x0007e20000100800 */
[----:B0-----:R-:W-:Y:S02]  /*c800*/  LEA R7, P5, R28, R4, 0x1 ;  /* 0x000000041c077211 */ /* 0x001fe400078a08ff */
[----:B--2---:R-:W-:-:S03]  /*c810*/  LEA.HI.X.SX32 R2, R19, R5, 0x1, P4 ;  /* 0x0000000513027211 */ /* 0x004fc600020f0eff */
[----:B------:R0:W-:Y:S01]  /*c820*/  STL [R1+0x560], R7 ;  /* 0x0005600701007387 */ /* 0x0001e20000100800 */
[----:B---3--:R-:W-:-:S03]  /*c830*/  LEA R0, P4, R9, R4, 0x1 ;  /* 0x0000000409007211 */ /* 0x008fc600078808ff */
[----:B------:R2:W-:Y:S04]  /*c840*/  STL [R1+0x33c], R2 ;  /* 0x00033c0201007387 */ /* 0x0005e80000100800 */
[----:B------:R3:W-:Y:S01]  /*c850*/  STL [R1+0x564], R0 ;  /* 0x0005640001007387 */ /* 0x0007e20000100800 */
[----:B0-----:R-:W-:Y:S02]  /*c860*/  LEA.HI.X.SX32 R7, R21, R5, 0x1, P3 ;  /* 0x0000000515077211 */ /* 0x001fe400018f0eff */
[----:B--2---:R-:W-:-:S03]  /*c870*/  LEA R2, P3, R15, R4, 0x1 ;  /* 0x000000040f027211 */ /* 0x004fc600078608ff */
[----:B------:R0:W-:Y:S01]  /*c880*/  STL [R1+0x344], R7 ;  /* 0x0003440701007387 */ /* 0x0001e20000100800 */
[----:B---3--:R-:W-:-:S03]  /*c890*/  LEA.HI.X.SX32 R0, R23, R5, 0x1, P2 ;  /* 0x0000000517007211 */ /* 0x008fc600010f0eff */
        /* <DEDUP_REMOVED lines=18> */
[----:B------:R-:W-:Y:S01]  /*c9c0*/  STL [R1+0x36c], R2 ;  /* 0x00036c0201007387 */ /* 0x000fe20000100800 */
[----:B------:R-:W-:-:S03]  /*c9d0*/  IMAD R22, R22, UR4, RZ ;  /* 0x0000000416167c24 */ /* 0x000fc6000f8e02ff */
[----:B------:R2:W-:Y:S01]  /*c9e0*/  STL [R1+0x57c], R0 ;  /* 0x00057c0001007387 */ /* 0x0005e20000100800 */
[-C--:B0-----:R-:W-:Y:S01]  /*c9f0*/  LEA.HI.X.SX32 R7, R15, R5.reuse, 0x1, P3 ;  /* 0x000000050f077211 */ /* 0x081fe200018f0eff */
[----:B------:R-:W-:Y:S01]  /*ca00*/  IMAD R16, R16, UR4, RZ ;  /* 0x0000000410107c24 */ /* 0x000fe2000f8e02ff */
[----:B--2---:R-:W-:Y:S02]  /*ca10*/  LEA.HI.X.SX32 R0, R20, R5, 0x1, P2 ;  /* 0x0000000514007211 */ /* 0x004fe400010f0eff */
[----:B------:R-:W-:Y:S01]  /*ca20*/  LEA R2, P3, R24, R4, 0x1 ;  /* 0x0000000418027211 */ /* 0x000fe200078608ff */
[----:B------:R0:W-:Y:S01]  /*ca30*/  STL [R1+0x374], R7 ;  /* 0x0003740701007387 */ /* 0x0001e20000100800 */
[----:B------:R-:W-:-:S03]  /*ca40*/  ULDC UR4, c[0x0][0x23c] ;  /* 0x00008f0000047ab9 */ /* 0x000fc60000000800 */
[----:B------:R-:W-:Y:S04]  /*ca50*/  STL [R1+0x37c], R0 ;  /* 0x00037c0001007387 */ /* 0x000fe80000100800 */
[----:B------:R2:W-:Y:S01]  /*ca60*/  STL [R1+0x580], R2 ;  /* 0x0005800201007387 */ /* 0x0005e20000100800 */
[-C--:B0-----:R-:W-:Y:S02]  /*ca70*/  LEA R7, P2, R22, R4.reuse, 0x1 ;  /* 0x0000000416077211 */ /* 0x081fe400078408ff */
[-C--:B--2---:R-:W-:Y:S02]  /*ca80*/  LEA.HI.X.SX32 R2, R11, R5.reuse, 0x1, P1 ;  /* 0x000000050b027211 */ /* 0x084fe400008f0eff */
[----:B------:R-:W-:Y:S01]  /*ca90*/  LEA R0, P1, R16, R4, 0x1 ;  /* 0x0000000410007211 */ /* 0x000fe200078208ff */
[----:B------:R-:W-:Y:S01]  /*caa0*/  STL [R1+0x584], R7 ;  /* 0x0005840701007387 */ /* 0x000fe20000100800 */
[----:B------:R-:W-:-:S03]  /*cab0*/  LEA.HI.X.SX32 R4, R13, R5, 0x1, P6 ;  /* 0x000000050d047211 */ /* 0x000fc600030f0eff */
[----:B------:R0:W-:Y:S04]  /*cac0*/  STL [R1+0x384], R2 ;  /* 0x0003840201007387 */ /* 0x0001e80000100800 */
[----:B------:R2:W-:Y:S01]  /*cad0*/  STL [R1+0x588], R0 ;  /* 0x0005880001007387 */ /* 0x0005e20000100800 */
[----:B------:R-:W3:Y:S01]  /*cae0*/  S2R R15, SR_TID.X ;  /* 0x00000000000f7919 */ /* 0x000ee20000002100 */
[-C--:B0-----:R-:W-:Y:S02]  /*caf0*/  LEA.HI.X.SX32 R2, R17, R5.reuse, 0x1, P5 ;  /* 0x0000000511027211 */ /* 0x081fe400028f0eff */
[-C--:B--2---:R-:W-:Y:S01]  /*cb00*/  LEA.HI.X.SX32 R0, R12, R5.reuse, 0x1, P4 ;  /* 0x000000050c007211 */ /* 0x084fe200020f0eff */
[----:B------:R0:W-:Y:S04]  /*cb10*/  STL [R1+0x198], R4 ;  /* 0x0001980401007387 */ /* 0x0001e80000100800 */
[----:B------:R2:W-:Y:S04]  /*cb20*/  STL [R1+0x19c], R2 ;  /* 0x00019c0201007387 */ /* 0x0005e80000100800 */
[----:B------:R5:W-:Y:S01]  /*cb30*/  STL [R1+0x1a0], R0 ;  /* 0x0001a00001007387 */ /* 0x000be20000100800 */
[----:B0-----:R-:W-:-:S02]  /*cb40*/  LEA.HI.X.SX32 R4, R24, R5, 0x1, P3 ;  /* 0x0000000518047211 */ /* 0x001fc400018f0eff */
[-C--:B--2---:R-:W-:Y:S02]  /*cb50*/  LEA.HI.X.SX32 R2, R22, R5.reuse, 0x1, P2 ;  /* 0x0000000516027211 */ /* 0x084fe400010f0eff */
[----:B-----5:R-:W-:Y:S01]  /*cb60*/  LEA.HI.X.SX32 R0, R16, R5, 0x1, P1 ;  /* 0x0000000510007211 */ /* 0x020fe200008f0eff */
[----:B------:R-:W-:Y:S01]  /*cb70*/  STL [R1+0x1a4], R4 ;  /* 0x0001a40401007387 */ /* 0x000fe20000100800 */
[----:B---3--:R-:W-:-:S03]  /*cb80*/  SHF.R.U32.HI R14, RZ, 0x4, R15 ;  /* 0x00000004ff0e7819 */ /* 0x008fc6000001160f */
[----:B------:R-:W-:Y:S01]  /*cb90*/  STL [R1+0x1a8], R2 ;  /* 0x0001a80201007387 */ /* 0x000fe20000100800 */
[----:B------:R-:W-:-:S03]  /*cba0*/  SGXT.U32 R14, R14, 0x3 ;  /* 0x000000030e0e781a */ /* 0x000fc60000000000 */
[----:B------:R0:W-:Y:S01]  /*cbb0*/  STL [R1+0x1ac], R0 ;  /* 0x0001ac0001007387 */ /* 0x0001e20000100800 */
[----:B------:R-:W-:Y:S02]  /*cbc0*/  SHF.R.U32.HI R15, RZ, 0x4, R15 ;  /* 0x00000004ff0f7819 */ /* 0x000fe4000001160f */
[C---:B------:R-:W-:Y:S02]  /*cbd0*/  LOP3.LUT R8, R14.reuse, 0x50, RZ, 0xfc, !PT ;  /* 0x000000500e087812 */ /* 0x040fe400078efcff */
[----:B------:R-:W-:Y:S01]  /*cbe0*/  LOP3.LUT R14, R14, 0x48, RZ, 0xfc, !PT ;  /* 0x000000480e0e7812 */ /* 0x000fe200078efcff */
[----:B-1----:R-:W-:Y:S01]  /*cbf0*/  VIADD R10, R10, 0x7f ;  /* 0x0000007f0a0a7836 */ /* 0x002fe20000000000 */
[----:B------:R-:W-:Y:S01]  /*cc00*/  SGXT.U32 R15, R15, 0x3 ;  /* 0x000000030f0f781a */ /* 0x000fe20000000000 */
[----:B------:R-:W-:Y:S01]  /*cc10*/  IMAD R7, R8, UR5, RZ ;  /* 0x0000000508077c24 */ /* 0x000fe2000f8e02ff */
[----:B----4-:R-:W-:Y:S01]  /*cc20*/  LEA.HI.X.SX32 R5, R6, UR11, 0x1, P0 ;  /* 0x0000000b06057c11 */ /* 0x010fe200080f0eff */
[----:B------:R-:W-:Y:S01]  /*cc30*/  ULDC UR11, c[0x0][0x238] ;  /* 0x00008e00000b7ab9 */ /* 0x000fe20000000800 */
[----:B------:R-:W0:Y:S02]  /*cc40*/  S2R R6, SR_TID.X ;  /* 0x0000000000067919 */ /* 0x000e240000002100 */
[----:B0-----:R-:W-:-:S05]  /*cc50*/  LOP3.LUT R0, R6, 0x7f, RZ, 0xc0, !PT ;  /* 0x0000007f06007812 */ /* 0x001fca00078ec0ff */
[----:B------:R-:W-:Y:S01]  /*cc60*/  IMAD R2, R0, UR4, RZ ;  /* 0x0000000400027c24 */ /* 0x000fe2000f8e02ff */
[----:B------:R-:W-:Y:S01]  /*cc70*/  ULDC UR4, c[0x0][0x238] ;  /* 0x00008e0000047ab9 */ /* 0x000fe20000000800 */
[----:B------:R-:W-:Y:S01]  /*cc80*/  IMAD R0, R14, UR6, RZ ;  /* 0x000000060e007c24 */ /* 0x000fe2000f8e02ff */
[----:B------:R-:W-:Y:S02]  /*cc90*/  LOP3.LUT R14, R15, 0x40, RZ, 0xfc, !PT ;  /* 0x000000400f0e7812 */ /* 0x000fe400078efcff */
[----:B------:R-:W-:Y:S01]  /*cca0*/  SHF.R.S32.HI R15, RZ, 0x1f, R10 ;  /* 0x0000001fff0f7819 */ /* 0x000fe2000001140a */
[----:B------:R-:W-:-:S03]  /*ccb0*/  IMAD.SHL.U32 R4, R6, 0x20, RZ ;  /* 0x0000002006047824 */ /* 0x000fc600078e00ff */
[----:B------:R-:W-:Y:S02]  /*ccc0*/  LEA.HI R15, R15, R10, RZ, 0x7 ;  /* 0x0000000a0f0f7211 */ /* 0x000fe400078f38ff */
[----:B------:R-:W-:Y:S02]  /*ccd0*/  LOP3.LUT R7, R4, 0x60, RZ, 0xc0, !PT ;  /* 0x0000006004077812 */ /* 0x000fe400078ec0ff */
[----:B------:R-:W-:-:S03]  /*cce0*/  SHF.R.S32.HI R4, RZ, 0x7, R15 ;  /* 0x00000007ff047819 */ /* 0x000fc6000001140f */
[----:B------:R0:W-:Y:S04]  /*ccf0*/  STL [R1+0x604], R7 ;  /* 0x0006040701007387 */ /* 0x0001e80000100800 */
[----:B------:R1:W-:Y:S04]  /*cd00*/  STL [R1+0x5ac], R4 ;  /* 0x0005ac0401007387 */ /* 0x0003e80000100800 */
[----:B------:R2:W-:Y:S04]  /*cd10*/  STL [R1+0x5e0], RZ ;  /* 0x0005e0ff01007387 */ /* 0x0005e80000100800 */
        /* <DEDUP_REMOVED lines=9> */
[----:B------:R2:W-:Y:S01]  /*cdb0*/  STL [R1+0x5c8], RZ ;  /* 0x0005c8ff01007387 */ /* 0x0005e20000100800 */
[----:B------:R-:W-:-:S03]  /*cdc0*/  SHF.R.U32.HI R15, RZ, 0x4, R6 ;  /* 0x00000004ff0f7819 */ /* 0x000fc60000011606 */
[----:B------:R2:W-:Y:S04]  /*cdd0*/  STL [R1+0x5cc], RZ ;  /* 0x0005ccff01007387 */ /* 0x0005e80000100800 */
[----:B------:R2:W-:Y:S04]  /*cde0*/  STL [R1+0x5b0], RZ ;  /* 0x0005b0ff01007387 */ /* 0x0005e80000100800 */
[----:B------:R2:W-:Y:S04]  /*cdf0*/  STL [R1+0x5b4], RZ ;  /* 0x0005b4ff01007387 */ /* 0x0005e80000100800 */
[----:B------:R2:W-:Y:S01]  /*ce00*/  STL [R1+0x5b8], RZ ;  /* 0x0005b8ff01007387 */ /* 0x0005e20000100800 */
[----:B------:R-:W-:-:S03]  /*ce10*/  SGXT.U32 R15, R15, 0x3 ;  /* 0x000000030f0f781a */ /* 0x000fc60000000000 */
[----:B------:R2:W-:Y:S01]  /*ce20*/  STL [R1+0x5bc], RZ ;  /* 0x0005bcff01007387 */ /* 0x0005e20000100800 */
[----:B------:R-:W-:Y:S01]  /*ce30*/  IMAD R8, R14, UR10, RZ ;  /* 0x0000000a0e087c24 */ /* 0x000fe2000f8e02ff */
[----:B------:R-:W-:Y:S01]  /*ce40*/  SHF.R.U32.HI R6, RZ, 0x4, R6 ;  /* 0x00000004ff067819 */ /* 0x000fe20000011606 */
[----:B------:R-:W-:Y:S01]  /*ce50*/  ULDC UR10, c[0x0][0x238] ;  /* 0x00008e00000a7ab9 */ /* 0x000fe20000000800 */
[C---:B------:R-:W-:Y:S02]  /*ce60*/  LOP3.LUT R14, R15.reuse, 0x30, RZ, 0xfc, !PT ;  /* 0x000000300f0e7812 */ /* 0x040fe400078efcff */
[----:B------:R-:W-:Y:S02]  /*ce70*/  LOP3.LUT R15, R15, 0x28, RZ, 0xfc, !PT ;  /* 0x000000280f0f7812 */ /* 0x000fe400078efcff */
[----:B------:R-:W-:Y:S01]  /*ce80*/  SGXT.U32 R6, R6, 0x3 ;  /* 0x000000030606781a */ /* 0x000fe20000000000 */
[----:B0-----:R-:W-:Y:S02]  /*ce90*/  IMAD R7, R14, UR11, RZ ;  /* 0x0000000b0e077c24 */ /* 0x001fe4000f8e02ff */
[----:B-1----:R-:W-:Y:S01]  /*cea0*/  IMAD R4, R15, UR12, RZ ;  /* 0x0000000c0f047c24 */ /* 0x002fe2000f8e02ff */
[----:B------:R-:W-:-:S02]  /*ceb0*/  LOP3.LUT R10, R6, 0x20, RZ, 0xfc, !PT ;  /* 0x00000020060a7812 */ /* 0x000fc400078efcff */
[C---:B------:R-:W-:Y:S02]  /*cec0*/  LOP3.LUT R14, R6.reuse, 0x18, RZ, 0xfc, !PT ;  /* 0x00000018060e7812 */ /* 0x040fe400078efcff */
[C---:B------:R-:W-:Y:S02]  /*ced0*/  LOP3.LUT R15, R6.reuse, 0x10, RZ, 0xfc, !PT ;  /* 0x00000010060f7812 */ /* 0x040fe400078efcff */
[----:B------:R-:W-:Y:S02]  /*cee0*/  SHF.R.S32.HI R0, RZ, 0x1f, R2 ;  /* 0x0000001fff007819 */ /* 0x000fe40000011402 */
[----:B------:R-:W-:Y:S01]  /*cef0*/  LOP3.LUT R6, R6, 0x8, RZ, 0xfc, !PT ;  /* 0x0000000806067812 */ /* 0x000fe200078efcff */
[----:B------:R-:W-:Y:S01]  /*cf00*/  IMAD R4, R10, UR13, RZ ;  /* 0x0000000d0a047c24 */ /* 0x000fe2000f8e02ff */
[C---:B------:R-:W-:Y:S01]  /*cf10*/  SHF.L.U64.HI R0, R2.reuse, 0x1, R0 ;  /* 0x0000000102007819 */ /* 0x040fe20000010200 */
[----:B------:R-:W-:Y:S02]  /*cf20*/  IMAD.SHL.U32 R2, R2, 0x2, RZ ;  /* 0x0000000202027824 */ /* 0x000fe400078e00ff */
[----:B------:R-:W-:-:S02]  /*cf30*/  IMAD R8, R14, UR14, RZ ;  /* 0x0000000e0e087c24 */ /* 0x000fc4000f8e02ff */
[----:B------:R-:W-:Y:S02]  /*cf40*/  IMAD R7, R15, UR15, RZ ;  /* 0x0000000f0f077c24 */ /* 0x000fe4000f8e02ff */
[----:B--2---:R-:W-:-:S07]  /*cf50*/  IMAD R4, R6, UR4, RZ ;  /* 0x0000000406047c24 */ /* 0x004fce000f8e02ff */
.L_x_2:
[----:B------:R-:W0:Y:S01]  /*cf60*/  S2R R15, SR_TID.X ;  /* 0x00000000000f7919 */ /* 0x000e220000002100 */
[----:B------:R-:W-:Y:S01]  /*cf70*/  PRMT R16, RZ, 0x7610, R16 ;  /* 0x00007610ff107816 */ /* 0x000fe20000000010 */
[----:B------:R-:W-:Y:S01]  /*cf80*/  ULDC UR4, c[0x0][0x238] ;  /* 0x00008e0000047ab9 */ /* 0x000fe20000000800 */
[----:B------:R-:W1:Y:S01]  /*cf90*/  S2R R21, SR_TID.X ;  /* 0x0000000000157919 */ /* 0x000e620000002100 */
[----:B------:R2:W-:Y:S01]  /*cfa0*/  STL.64 [R1+0xbd0], R22 ;  /* 0x000bd01601007387 */ /* 0x0005e20000100a00 */
[----:B------:R-:W-:Y:S01]  /*cfb0*/  PRMT R10, RZ, 0x7610, R10 ;  /* 0x00007610ff0a7816 */ /* 0x000fe2000000000a */
[----:B------:R-:W3:Y:S01]  /*cfc0*/  S2R R8, SR_TID.X ;  /* 0x0000000000087919 */ /* 0x000ee20000002100 */
[----:B------:R-:W-:Y:S02]  /*cfd0*/  PRMT R13, RZ, 0x7610, R13 ;  /* 0x00007610ff0d7816 */ /* 0x000fe4000000000d */
[----:B------:R-:W-:Y:S01]  /*cfe0*/  PRMT R18, RZ, 0x7610, R18 ;  /* 0x00007610ff127816 */ /* 0x000fe20000000012 */
[----:B------:R-:W-:Y:S01]  /*cff0*/  STL [R1+0xbc8], R28 ;  /* 0x000bc81c01007387 */ /* 0x000fe20000100800 */
[----:B--2---:R-:W-:-:S02]  /*d000*/  IMAD.MOV.U32 R22, RZ, RZ, R3 ;  /* 0x000000ffff167224 */ /* 0x004fc400078e0003 */
[----:B------:R-:W-:Y:S01]  /*d010*/  IMAD.MOV.U32 R23, RZ, RZ, R5 ;  /* 0x000000ffff177224 */ /* 0x000fe200078e0005 */
[----:B------:R-:W-:Y:S02]  /*d020*/  PRMT R20, RZ, 0x7610, R20 ;  /* 0x00007610ff147816 */ /* 0x000fe40000000014 */
[----:B------:R-:W-:Y:S02]  /*d030*/  PRMT R19, RZ, 0x7610, R19 ;  /* 0x00007610ff137816 */ /* 0x000fe40000000013 */
[----:B------:R-:W-:Y:S01]  /*d040*/  PRMT R12, RZ, 0x7610, R12 ;  /* 0x00007610ff0c7816 */ /* 0x000fe2000000000c */
[----:B------:R2:W-:Y:S01]  /*d050*/  STL.64 [R1+0x218], R22 ;  /* 0x0002181601007387 */ /* 0x0005e20000100a00 */
[----:B0-----:R-:W-:-:S04]  /*d060*/  SHF.R.U32.HI R14, RZ, 0x4, R15 ;  /* 0x00000004ff0e7819 */ /* 0x001fc8000001160f */
[----:B------:R-:W-:Y:S02]  /*d070*/  SGXT.U32 R14, R14, 0x3 ;  /* 0x000000030e0e781a */ /* 0x000fe40000000000 */
[----:B-1----:R-:W-:Y:S02]  /*d080*/  LEA.HI R3, R21, 0x38, RZ, 0x1c ;  /* 0x0000003815037811 */ /* 0x002fe400078fe0ff */
[C---:B------:R-:W-:Y:S01]  /*d090*/  ISETP.GE.AND P0, PT, R14.reuse, UR7, PT ;  /* 0x000000070e007c0c */ /* 0x040fe2000bf06270 */
[----:B------:R-:W-:Y:S01]  /*d0a0*/  IMAD R4, R14, UR10, RZ ;  /* 0x0000000a0e047c24 */ /* 0x000fe2000f8e02ff */
[----:B------:R-:W-:-:S03]  /*d0b0*/  ISETP.GE.AND P1, PT, R3, UR7, PT ;  /* 0x0000000703007c0c */ /* 0x000fc6000bf26270 */
[----:B------:R-:W-:Y:S01]  /*d0c0*/  IMAD.WIDE R4, R4, 0x2, R22 ;  /* 0x0000000204047825 */ /* 0x000fe200078e0216 */
[----:B------:R-:W-:-:S07]  /*d0d0*/  LOP3.LUT R6, R14, 0x70, RZ, 0xfc, !PT ;  /* 0x000000700e067812 */ /* 0x000fce00078efcff */
[----:B------:R0:W4:Y:S01]  /*d0e0*/  @!P0 LDG.E.U16 R16, desc[UR8][R4.64] ;  /* 0x0000000804108981 */ /* 0x000122000c1e1500 */
[C---:B------:R-:W-:Y:S01]  /*d0f0*/  ISETP.GE.AND P0, PT, R6.reuse, UR7, PT ;  /* 0x0000000706007c0c */ /* 0x040fe2000bf06270 */
[----:B------:R-:W-:Y:S02]  /*d100*/  IMAD R6, R6, UR10, RZ ;  /* 0x0000000a06067c24 */ /* 0x000fe4000f8e02ff */
[----:B0-----:R-:W-:-:S04]  /*d110*/  IMAD R4, R3, UR10, RZ ;  /* 0x0000000a03047c24 */ /* 0x001fc8000f8e02ff */
[----:B------:R-:W-:Y:S01]  /*d120*/  IMAD.WIDE R4, R4, 0x2, R22 ;  /* 0x0000000204047825 */ /* 0x000fe200078e0216 */
[----:B------:R-:W-:-:S04]  /*d130*/  PRMT R3, RZ, 0x7610, R3 ;  /* 0x00007610ff037816 */ /* 0x000fc80000000003 */
[----:B------:R0:W4:Y:S02]  /*d140*/  @!P1 LDG.E.U16 R10, desc[UR8][R4.64] ;  /* 0x00000008040a9981 */ /* 0x000124000c1e1500 */
[----:B0-----:R-:W-:Y:S01]  /*d150*/  IMAD.WIDE R4, R6, 0x2, R22 ;  /* 0x0000000206047825 */ /* 0x001fe200078e0216 */
[----:B------:R-:W-:-:S04]  /*d160*/  LOP3.LUT R6, R14, 0x68, RZ, 0xfc, !PT ;  /* 0x000000680e067812 */ /* 0x000fc800078efcff */
[----:B------:R0:W4:Y:S01]  /*d170*/  @!P0 LDG.E.U16 R3, desc[UR8][R4.64] ;  /* 0x0000000804038981 */ /* 0x000122000c1e1500 */
[C---:B------:R-:W-:Y:S01]  /*d180*/  ISETP.GE.AND P0, PT, R6.reuse, UR7, PT ;  /* 0x0000000706007c0c */ /* 0x040fe2000bf06270 */
[----:B------:R-:W-:-:S04]  /*d190*/  IMAD R6, R6, UR10, RZ ;  /* 0x0000000a06067c24 */ /* 0x000fc8000f8e02ff */
[----:B------:R-:W-:Y:S01]  /*d1a0*/  IMAD.WIDE R6, R6, 0x2, R22 ;  /* 0x0000000206067825 */ /* 0x000fe200078e0216 */
[----:B0-----:R-:W-:-:S07]  /*d1b0*/  PRMT R4, RZ, 0x7610, R4 ;  /* 0x00007610ff047816 */ /* 0x001fce0000000004 */
[----:B------:R0:W4:Y:S01]  /*d1c0*/  @!P0 LDG.E.U16 R4, desc[UR8][R6.64] ;  /* 0x0000000806048981 */ /* 0x000122000c1e1500 */
[----:B------:R-:W-:Y:S02]  /*d1d0*/  PRMT R5, RZ, 0x7610, R5 ;  /* 0x00007610ff057816 */ /* 0x000fe40000000005 */
[----:B---3--:R-:W-:-:S04]  /*d1e0*/  SHF.R.U32.HI R8, RZ, 0x4, R8 ;  /* 0x00000004ff087819 */ /* 0x008fc80000011608 */
[----:B------:R-:W-:Y:S02]  /*d1f0*/  SGXT.U32 R8, R8, 0x3 ;  /* 0x000000030808781a */ /* 0x000fe40000000000 */
[----:B0-----:R-:W-:-:S04]  /*d200*/  LOP3.LUT R6, R14, 0x60, RZ, 0xfc, !PT ;  /* 0x000000600e067812 */ /* 0x001fc800078efcff */
[C---:B------:R-:W-:Y:S01]  /*d210*/  ISETP.GE.AND P0, PT, R6.reuse, UR7, PT ;  /* 0x0000000706007c0c */ /* 0x040fe2000bf06270 */
[----:B------:R-:W-:-:S04]  /*d220*/  IMAD R6, R6, UR10, RZ ;  /* 0x0000000a06067c24 */ /* 0x000fc8000f8e02ff */
[----:B------:R-:W-:-:S08]  /*d230*/  IMAD.WIDE R6, R6, 0x2, R22 ;  /* 0x0000000206067825 */ /* 0x000fd000078e0216 */
[----:B------:R0:W3:Y:S01]  /*d240*/  @!P0 LDG.E.U16 R5, desc[UR8][R6.64] ;  /* 0x0000000806058981 */ /* 0x0000e2000c1e1500 */
[----:B------:R-:W-:Y:S02]  /*d250*/  LOP3.LUT R9, R8, 0x8, RZ, 0xfc, !PT ;  /* 0x0000000808097812 */ /* 0x000fe400078efcff */
[----:B------:R-:W-:Y:S02]  /*d260*/  LOP3.LUT R8, R14, 0x58, RZ, 0xfc, !PT ;  /* 0x000000580e087812 */ /* 0x000fe400078efcff */
[----:B------:R-:W-:Y:S02]  /*d270*/  ISETP.GE.AND P0, PT, R9, UR7, PT ;  /* 0x0000000709007c0c */ /* 0x000fe4000bf06270 */
[C---:B------:R-:W-:Y:S01]  /*d280*/  ISETP.GE.AND P1, PT, R8.reuse, UR7, PT ;  /* 0x0000000708007c0c */ /* 0x040fe2000bf26270 */
[----:B------:R-:W-:Y:S01]  /*d290*/  IMAD R8, R8, UR10, RZ ;  /* 0x0000000a08087c24 */ /* 0x000fe2000f8e02ff */
[----:B0-----:R-:W0:Y:S01]  /*d2a0*/  S2R R7, SR_TID.X ;  /* 0x0000000000077919 */ /* 0x001e220000002100 */
[----:B------:R-:W-:-:S02]  /*d2b0*/  PRMT R6, RZ, 0x7610, R6 ;  /* 0x00007610ff067816 */ /* 0x000fc40000000006 */
[----:B------:R-:W-:-:S08]  /*d2c0*/  IMAD.WIDE R8, R8, 0x2, R22 ;  /* 0x0000000208087825 */ /* 0x000fd000078e0216 */
[----:B------:R0:W3:Y:S02]  /*d2d0*/  @!P1 LDG.E.U16 R6, desc[UR8][R8.64] ;  /* 0x0000000808069981 */ /* 0x0000e4000c1e1500 */
[----:B0-----:R-:W-:-:S04]  /*d2e0*/  SHF.R.U32.HI R9, RZ, 0x4, R7 ;  /* 0x00000004ff097819 */ /* 0x001fc80000011607 */
[----:B------:R-:W-:-:S04]  /*d2f0*/  SGXT.U32 R9, R9, 0x3 ;  /* 0x000000030909781a */ /* 0x000fc80000000000 */
[C---:B------:R-:W-:Y:S02]  /*d300*/  LOP3.LUT R7, R9.reuse, 0x10, RZ, 0xfc, !PT ;  /* 0x0000001009077812 */ /* 0x040fe400078efcff */
[----:B------:R-:W-:Y:S02]  /*d310*/  LOP3.LUT R9, R9, 0x8, RZ, 0xfc, !PT ;  /* 0x0000000809097812 */ /* 0x000fe400078efcff */
[----:B------:R-:W-:Y:S02]  /*d320*/  ISETP.GE.AND P1, PT, R7, UR7, PT ;  /* 0x0000000707007c0c */ /* 0x000fe4000bf26270 */
[----:B------:R-:W0:Y:S01]  /*d330*/  S2R R7, SR_TID.X ;  /* 0x0000000000077919 */ /* 0x000e220000002100 */
[----:B------:R-:W-:Y:S01]  /*d340*/  IMAD R9, R9, UR4, RZ ;  /* 0x0000000409097c24 */ /* 0x000fe2000f8e02ff */
[----:B------:R-:W-:-:S03]  /*d350*/  ULDC UR4, c[0x0][0x238] ;  /* 0x00008e0000047ab9 */ /* 0x000fc60000000800 */
[----:B------:R-:W-:-:S05]  /*d360*/  IMAD.WIDE R8, R9, 0x2, R22 ;  /* 0x0000000209087825 */ /* 0x000fca00078e0216 */
[----:B------:R0:W3:Y:S02]  /*d370*/  @!P0 LDG.E.U16 R13, desc[UR8][R8.64] ;  /* 0x00000008080d8981 */ /* 0x0000e4000c1e1500 */
[--C-:B0-----:R-:W-:Y:S02]  /*d380*/  SHF.R.U32.HI R9, RZ, 0x4, R7.reuse ;  /* 0x00000004ff097819 */ /* 0x101fe40000011607 */
[----:B------:R-:W-:Y:S02]  /*d390*/  SHF.R.U32.HI R7, RZ, 0x4, R7 ;  /* 0x00000004ff077819 */ /* 0x000fe40000011607 */
[----:B------:R-:W-:Y:S02]  /*d3a0*/  SGXT.U32 R9, R9, 0x3 ;  /* 0x000000030909781a */ /* 0x000fe40000000000 */
[----:B------:R-:W-:Y:S02]  /*d3b0*/  SGXT.U32 R7, R7, 0x3 ;  /* 0x000000030707781a */ /* 0x000fe40000000000 */
[----:B------:R-:W-:-:S02]  /*d3c0*/  LOP3.LUT R8, R9, 0x18, RZ, 0xfc, !PT ;  /* 0x0000001809087812 */ /* 0x000fc400078efcff */
[----:B------:R-:W-:Y:S02]  /*d3d0*/  LOP3.LUT R9, R9, 0x10, RZ, 0xfc, !PT ;  /* 0x0000001009097812 */ /* 0x000fe400078efcff */
[----:B------:R-:W-:Y:S02]  /*d3e0*/  ISETP.GE.AND P0, PT, R8, UR7, PT ;  /* 0x0000000708007c0c */ /* 0x000fe4000bf06270 */
[----:B------:R-:W-:Y:S01]  /*d3f0*/  LOP3.LUT R7, R7, 0x20, RZ, 0xfc, !PT ;  /* 0x0000002007077812 */ /* 0x000fe200078efcff */
[----:B------:R-:W-:Y:S01]  /*d400*/  IMAD R9, R9, UR4, RZ ;  /* 0x0000000409097c24 */ /* 0x000fe2000f8e02ff */
[----:B------:R-:W-:-:S03]  /*d410*/  ULDC UR4, c[0x0][0x238] ;  /* 0x00008e0000047ab9 */ /* 0x000fc60000000800 */
[----:B------:R-:W-:-:S05]  /*d420*/  IMAD.WIDE R8, R9, 0x2, R22 ;  /* 0x0000000209087825 */ /* 0x000fca00078e0216 */
[----:B------:R0:W3:Y:S01]  /*d430*/  @!P1 LDG.E.U16 R18, desc[UR8][R8.64] ;  /* 0x0000000808129981 */ /* 0x0000e2000c1e1500 */
[----:B------:R-:W-:Y:S02]  /*d440*/  ISETP.GE.AND P1, PT, R7, UR7, PT ;  /* 0x0000000707007c0c */ /* 0x000fe4000bf26270 */
[----:B------:R-:W1:Y:S01]  /*d450*/  S2R R7, SR_TID.X ;  /* 0x0000000000077919 */ /* 0x000e620000002100 */
[----:B0-----:R-:W0:Y:S01]  /*d460*/  S2R R9, SR_TID.X ;  /* 0x0000000000097919 */ /* 0x001e220000002100 */
[----:B-1----:R-:W-:-:S04]  /*d470*/  SHF.R.U32.HI R7, RZ, 0x4, R7 ;  /* 0x00000004ff077819 */ /* 0x002fc80000011607 */
[----:B------:R-:W-:Y:S02]  /*d480*/  SGXT.U32 R7, R7, 0x3 ;  /* 0x000000030707781a */ /* 0x000fe40000000000 */
[----:B0-----:R-:W-:-:S04]  /*d490*/  SHF.R.U32.HI R9, RZ, 0x4, R9 ;  /* 0x00000004ff097819 */ /* 0x001fc80000011609 */
[----:B------:R-:W-:-:S04]  /*d4a0*/  SGXT.U32 R9, R9, 0x3 ;  /* 0x000000030909781a */ /* 0x000fc80000000000 */
[----:B------:R-:W-:-:S05]  /*d4b0*/  LOP3.LUT R9, R9, 0x18, RZ, 0xfc, !PT ;  /* 0x0000001809097812 */ /* 0x000fca00078efcff */
[----:B------:R-:W-:Y:S01]  /*d4c0*/  IMAD R9, R9, UR4, RZ ;  /* 0x0000000409097c24 */ /* 0x000fe2000f8e02ff */
[----:B------:R-:W-:-:S03]  /*d4d0*/  ULDC UR4, c[0x0][0x238] ;  /* 0x00008e0000047ab9 */ /* 0x000fc60000000800 */
[----:B------:R-:W-:-:S05]  /*d4e0*/  IMAD.WIDE R8, R9, 0x2, R22 ;  /* 0x0000000209087825 */ /* 0x000fca00078e0216 */
[----:B------:R0:W3:Y:S02]  /*d4f0*/  @!P0 LDG.E.U16 R20, desc[UR8][R8.64] ;  /* 0x0000000808148981 */ /* 0x0000e4000c1e1500 */
[C---:B0-----:R-:W-:Y:S02]  /*d500*/  LOP3.LUT R9, R7.reuse, 0x20, RZ, 0xfc, !PT ;  /* 0x0000002007097812 */ /* 0x041fe400078efcff */
[----:B------:R-:W-:Y:S02]  /*d510*/  LOP3.LUT R8, R7, 0x28, RZ, 0xfc, !PT ;  /* 0x0000002807087812 */ /* 0x000fe400078efcff */
[----:B------:R-:W0:Y:S01]  /*d520*/  S2R R7, SR_TID.X ;  /* 0x0000000000077919 */ /* 0x000e220000002100 */
[----:B------:R-:W-:Y:S01]  /*d530*/  IMAD R9, R9, UR4, RZ ;  /* 0x0000000409097c24 */ /* 0x000fe2000f8e02ff */
[----:B------:R-:W-:Y:S01]  /*d540*/  ISETP.GE.AND P0, PT, R8, UR7, PT ;  /* 0x0000000708007c0c */ /* 0x000fe2000bf06270 */
[----:B------:R-:W-:Y:S02]  /*d550*/  ULDC UR4, c[0x0][0x238] ;  /* 0x00008e0000047ab9 */ /* 0x000fe40000000800 */
[----:B------:R-:W-:-:S05]  /*d560*/  IMAD.WIDE R8, R9, 0x2, R22 ;  /* 0x0000000209087825 */ /* 0x000fca00078e0216 */
[----:B------:R1:W3:Y:S02]  /*d570*/  @!P1 LDG.E.U16 R19, desc[UR8][R8.64] ;  /* 0x0000000808139981 */ /* 0x0002e4000c1e1500 */
[----:B-1----:R-:W1:Y:S01]  /*d580*/  S2R R9, SR_TID.X ;  /* 0x0000000000097919 */ /* 0x002e620000002100 */
[----:B0-----:R-:W-:-:S04]  /*d590*/  SHF.R.U32.HI R7, RZ, 0x4, R7 ;  /* 0x00000004ff077819 */ /* 0x001fc80000011607 */
[----:B------:R-:W-:Y:S02]  /*d5a0*/  SGXT.U32 R7, R7, 0x3 ;  /* 0x000000030707781a */ /* 0x000fe40000000000 */
[----:B-1----:R-:W-:-:S04]  /*d5b0*/  SHF.R.U32.HI R9, RZ, 0x4, R9 ;  /* 0x00000004ff097819 */ /* 0x002fc80000011609 */
[----:B------:R-:W-:-:S04]  /*d5c0*/  SGXT.U32 R9, R9, 0x3 ;  /* 0x000000030909781a */ /* 0x000fc80000000000 */
[----:B------:R-:W-:-:S05]  /*d5d0*/  LOP3.LUT R9, R9, 0x28, RZ, 0xfc, !PT ;  /* 0x0000002809097812 */ /* 0x000fca00078efcff */
[----:B------:R-:W-:Y:S01]  /*d5e0*/  IMAD R9, R9, UR4, RZ ;  /* 0x0000000409097c24 */ /* 0x000fe2000f8e02ff */
[----:B------:R-:W-:Y:S01]  /*d5f0*/  LOP3.LUT R7, R7, 0x30, RZ, 0xfc, !PT ;  /* 0x0000003007077812 */ /* 0x000fe200078efcff */
[----:B------:R-:W-:Y:S02]  /*d600*/  ULDC UR4, c[0x0][0x238] ;  /* 0x00008e0000047ab9 */ /* 0x000fe40000000800 */
[----:B------:R-:W-:-:S05]  /*d610*/  IMAD.WIDE R8, R9, 0x2, R22 ;  /* 0x0000000209087825 */ /* 0x000fca00078e0216 */
[----:B------:R0:W3:Y:S01]  /*d620*/  @!P0 LDG.E.U16 R12, desc[UR8][R8.64] ;  /* 0x00000008080c8981 */ /* 0x0000e2000c1e1500 */
[----:B------:R-:W-:Y:S02]  /*d630*/  ISETP.GE.AND P0, PT, R7, UR7, PT ;  /* 0x0000000707007c0c */ /* 0x000fe4000bf06270 */
[----:B------:R-:W-:-:S04]  /*d640*/  LOP3.LUT R7, R14, 0x40, RZ, 0xfc, !PT ;  /* 0x000000400e077812 */ /* 0x000fc800078efcff */
[----:B------:R-:W-:Y:S02]  /*d650*/  ISETP.GE.AND P1, PT, R7, UR7, PT ;  /* 0x0000000707007c0c */ /* 0x000fe4000bf26270 */
[----:B------:R-:W1:Y:S01]  /*d660*/  S2R R7, SR_TID.X ;  /* 0x0000000000077919 */ /* 0x000e620000002100 */
[----:B------:R-:W-:-:S04]  /*d670*/  SHF.R.U32.HI R15, RZ, 0x4, R15 ;  /* 0x00000004ff0f7819 */ /* 0x000fc8000001160f */
[----:B------:R-:W-:-:S04]  /*d680*/  SGXT.U32 R15, R15, 0x3 ;  /* 0x000000030f0f781a */ /* 0x000fc80000000000 */
[----:B------:R-:W-:Y:S02]  /*d690*/  LOP3.LUT R15, R15, 0x30, RZ, 0xfc, !PT ;  /* 0x000000300f0f7812 */ /* 0x000fe400078efcff */
[----:B------:R-:W-:-:S03]  /*d6a0*/  LOP3.LUT R14, R14, 0x40, RZ, 0xfc, !PT ;  /* 0x000000400e0e7812 */ /* 0x000fc600078efcff */
[----:B------:R-:W-:Y:S01]  /*d6b0*/  IMAD R15, R15, UR4, RZ ;  /* 0x000000040f0f7c24 */ /* 0x000fe2000f8e02ff */
[----:B------:R-:W-:Y:S01]  /*d6c0*/  PRMT R11, RZ, 0x7610, R11 ;  /* 0x00007610ff0b7816 */ /* 0x000fe2000000000b */
[----:B------:R-:W-:Y:S02]  /*d6d0*/  ULDC UR4, c[0x0][0x238] ;  /* 0x00008e0000047ab9 */ /* 0x000fe40000000800 */
[----:B0-----:R-:W-:-:S04]  /*d6e0*/  IMAD.WIDE R8, R15, 0x2, R22 ;  /* 0x000000020f087825 */ /* 0x001fc800078e0216 */
[----:B------:R-:W-:Y:S01]  /*d6f0*/  IMAD R14, R14, UR4, RZ ;  /* 0x000000040e0e7c24 */ /* 0x000fe2000f8e02ff */
[----:B------:R0:W3:Y:S01]  /*d700*/  @!P0 LDG.E.U16 R11, desc[UR8][R8.64] ;  /* 0x00000008080b8981 */ /* 0x0000e2000c1e1500 */
[----:B------:R-:W-:Y:S02]  /*d710*/  ULDC UR4, c[0x0][0x238] ;  /* 0x00008e0000047ab9 */ /* 0x000fe40000000800 */
[----:B------:R-:W-:Y:S01]  /*d720*/  IMAD.WIDE R14, R14, 0x2, R22 ;  /* 0x000000020e0e7825 */ /* 0x000fe200078e0216 */
[----:B0-----:R-:W-:-:S06]  /*d730*/  PRMT R9, RZ, 0x7610, R9 ;  /* 0x00007610ff097816 */ /* 0x001fcc0000000009 */
[----:B------:R1:W3:Y:S02]  /*d740*/  @!P1 LDG.E.U16 R9, desc[UR8][R14.64] ;  /* 0x000000080e099981 */ /* 0x0002e4000c1e1500 */
[----:B-1----:R-:W-:-:S04]  /*d750*/  SHF.R.U32.HI R14, RZ, 0x4, R7 ;  /* 0x00000004ff0e7819 */ /* 0x002fc80000011607 */
[----:B------:R-:W-:-:S04]  /*d760*/  SGXT.U32 R14, R14, 0x3 ;  /* 0x000000030e0e781a */ /* 0x000fc80000000000 */
[C---:B------:R-:W-:Y:S02]  /*d770*/  LOP3.LUT R7, R14.reuse, 0x48, RZ, 0xfc, !PT ;  /* 0x000000480e077812 */ /* 0x040fe400078efcff */
[----:B------:R-:W-:Y:S02]  /*d780*/  LOP3.LUT R15, R14, 0x48, RZ, 0xfc, !PT ;  /* 0x000000480e0f7812 */ /* 0x000fe400078efcff */
[----:B------:R-:W-:-:S03]  /*d790*/  ISETP.GE.AND P0, PT, R7, UR7, PT ;  /* 0x0000000707007c0c */ /* 0x000fc6000bf06270 */
[----:B------:R-:W-:Y:S01]  /*d7a0*/  IMAD R15, R15, UR4, RZ ;  /* 0x000000040f0f7c24 */ /* 0x000fe2000f8e02ff */
[----:B------:R-:W-:Y:S01]  /*d7b0*/  LOP3.LUT R7, R14, 0x50, RZ, 0xfc, !PT ;  /* 0x000000500e077812 */ /* 0x000fe200078efcff */
[----:B------:R-:W-:Y:S01]  /*d7c0*/  ULDC UR4, c[0x0][0x238] ;  /* 0x00008e0000047ab9 */ /* 0x000fe20000000800 */
[----:B------:R-:W-:Y:S01]  /*d7d0*/  PRMT R8, RZ, 0x7610, R8 ;  /* 0x00007610ff087816 */ /* 0x000fe20000000008 */
[----:B------:R-:W-:-:S06]  /*d7e0*/  IMAD.WIDE R14, R15, 0x2, R22 ;  /* 0x000000020f0e7825 */ /* 0x000fcc00078e0216 */
[----:B------:R0:W3:Y:S02]  /*d7f0*/  @!P0 LDG.E.U16 R8, desc[UR8][R14.64] ;  /* 0x000000080e088981 */ /* 0x0000e4000c1e1500 */
[----:B0-----:R-:W0:Y:S01]  /*d800*/  S2R R15, SR_TID.X ;  /* 0x00000000000f7919 */ /* 0x001e220000002100 */
[----:B------:R-:W-:Y:S02]  /*d810*/  ISETP.GE.AND P1, PT, R7, UR7, PT ;  /* 0x0000000707007c0c */ /* 0x000fe4000bf26270 */
[----:B------:R-:W-:Y:S02]  /*d820*/  PRMT R7, RZ, 0x7610, R7 ;  /* 0x00007610ff077816 */ /* 0x000fe40000000007 */
[----:B0-----:R-:W-:-:S04]  /*d830*/  SHF.R.U32.HI R15, RZ, 0x4, R15 ;  /* 0x00000004ff0f7819 */ /* 0x001fc8000001160f */
[----:B------:R-:W-:-:S04]  /*d840*/  SGXT.U32 R15, R15, 0x3 ;  /* 0x000000030f0f781a */ /* 0x000fc80000000000 */
[----:B------:R-:W-:-:S05]  /*d850*/  LOP3.LUT R15, R15, 0x50, RZ, 0xfc, !PT ;  /* 0x000000500f0f7812 */ /* 0x000fca00078efcff */
[----:B------:R-:W-:-:S04]  /*d860*/  IMAD R15, R15, UR4, RZ ;  /* 0x000000040f0f7c24 */ /* 0x000fc8000f8e02ff */
[----:B------:R-:W-:-:S05]  /*d870*/  IMAD.WIDE R14, R15, 0x2, R22 ;  /* 0x000000020f0e7825 */ /* 0x000fca00078e0216 */
[----:B------:R0:W3:Y:S02]  /*d880*/  @!P1 LDG.E.U16 R7, desc[UR8][R14.64] ;  /* 0x000000080e079981 */ /* 0x0000e4000c1e1500 */
[----:B0-----:R-:W-:-:S04]  /*d890*/  LEA.HI R14, R21, 0x78, RZ, 0x1c ;  /* 0x00000078150e7811 */ /* 0x001fc800078fe0ff */
[C---:B------:R-:W-:Y:S01]  /*d8a0*/  ISETP.GE.AND P0, PT, R14.reuse, UR7, PT ;  /* 0x000000070e007c0c */ /* 0x040fe2000bf06270 */
[----:B------:R-:W-:Y:S01]  /*d8b0*/  IMAD R14, R14, UR10, RZ ;  /* 0x0000000a0e0e7c24 */ /* 0x000fe2000f8e02ff */
[----:B------:R-:W-:-:S03]  /*d8c0*/  PRMT R17, RZ, 0x7610, R17 ;  /* 0x00007610ff117816 */ /* 0x000fc60000000011 */
[----:B------:R-:W-:Y:S02]  /*d8d0*/  IMAD.WIDE R14, R14, 0x2, R22 ;  /* 0x000000020e0e7825 */ /* 0x000fe400078e0216 */
[----:B--2---:R-:W2:Y:S06]  /*d8e0*/  LDL.LU.64 R22, [R1+0xbd0] ;  /* 0x000bd00001167983 */ /* 0x004eac0000300a00 */
[----:B------:R0:W3:Y:S02]  /*d8f0*/  @!P0 LDG.E.U16 R17, desc[UR8][R14.64] ;  /* 0x000000080e118981 */ /* 0x0000e4000c1e1500 */
[----:B0-----:R-:W0:Y:S02]  /*d900*/  S2R R15, SR_TID.X ;  /* 0x00000000000f7919 */ /* 0x001e240000002100 */
[----:B0-----:R-:W-:-:S02]  /*d910*/  LOP3.LUT R14, R15, 0x7f, RZ, 0xc0, !PT ;  /* 0x0000007f0f0e7812 */ /* 0x001fc400078ec0ff */
[----:B------:R-:W4:Y:S02]  /*d920*/  LDL R15, [R1+0x574] ;  /* 0x00057400010f7983 */ /* 0x000f240000100800 */
[----:B------:R-:W-:Y:S02]  /*d930*/  ISETP.GE.AND P0, PT, R14, UR7, PT ;  /* 0x000000070e007c0c */ /* 0x000fe4000bf06270 */
[----:B------:R-:W-:Y:S01]  /*d940*/  PRMT R26, RZ, 0x7610, R26 ;  /* 0x00007610ff1a7816 */ /* 0x000fe2000000001a */
[----:B------:R-:W-:Y:S01]  /*d950*/  BAR.SYNC.DEFER_BLOCKING 0x0 ;  /* 0x0000000000007b1d */ /* 0x000fe20000010000 */
[----:B----45:R-:W-:-:S05]  /*d960*/  IADD3 R14, P1, R15, R2, RZ ;  /* 0x000000020f0e7210 */ /* 0x030fca0007f3e0ff */
[----:B------:R-:W4:Y:S02]  /*d970*/  LDL R15, [R1+0x198] ;  /* 0x00019800010f7983 */ /* 0x000f240000100800 */
[----:B----4-:R-:W-:-:S05]  /*d980*/  IMAD.X R15, R15, 0x1, R0, P1 ;  /* 0x000000010f0f7824 */ /* 0x010fca00008e0600 */
[----:B------:R0:W4:Y:S04]  /*d990*/  @!P0 LDG.E.U16 R26, desc[UR8][R14.64] ;  /* 0x000000080e1a8981 */ /* 0x000128000c1e1500 */
[----:B------:R-:W0:Y:S02]  /*d9a0*/  LDL R15, [R1+0x5a4] ;  /* 0x0005a400010f7983 */ /* 0x000e240000100800 */
[----:B0-----:R-:W-:Y:S02]  /*d9b0*/  IADD3 R14, P1, R15, R2, RZ ;  /* 0x000000020f0e7210 */ /* 0x001fe40007f3e0ff */
[----:B------:R-:W2:Y:S01]  /*d9c0*/  LDL R15, [R1+0x5a0] ;  /* 0x0005a000010f7983 */ /* 0x000ea20000100800 */
[----:B------:R-:W-:Y:S02]  /*d9d0*/  PRMT R27, RZ, 0x7610, R27 ;  /* 0x00007610ff1b7816 */ /* 0x000fe4000000001b */
[----:B--2---:R-:W-:-:S05]  /*d9e0*/  IMAD.X R15, R15, 0x1, R0, P1 ;  /* 0x000000010f0f7824 */ /* 0x004fca00008e0600 */
[----:B------:R0:W2:Y:S04]  /*d9f0*/  @!P0 LDG.E.U16 R27, desc[UR8][R14.64] ;  /* 0x000000080e1b8981 */ /* 0x0000a8000c1e1500 */
[----:B------:R-:W0:Y:S02]  /*da00*/  LDL R15, [R1+0x554] ;  /* 0x00055400010f7983 */ /* 0x000e240000100800 */
[----:B0-----:R-:W-:Y:S02]  /*da10*/  IADD3 R14, P1, R15, R2, RZ ;  /* 0x000000020f0e7210 */ /* 0x001fe40007f3e0ff */
[----:B------:R-:W3:Y:S01]  /*da20*/  LDL R15, [R1+0x34c] ;  /* 0x00034c00010f7983 */ /* 0x000ee20000100800 */
[----:B------:R-:W-:Y:S02]  /*da30*/  PRMT R25, RZ, 0x7610, R25 ;  /* 0x00007610ff197816 */ /* 0x000fe40000000019 */
[----:B---3--:R-:W-:-:S05]  /*da40*/  IADD3.X R15, R15, R0, RZ, P1, !PT ;  /* 0x000000000f0f7210 */ /* 0x008fca0000ffe4ff */
[----:B------:R0:W3:Y:S04]  /*da50*/  @!P0 LDG.E.U16 R25, desc[UR8][R14.64] ;  /* 0x000000080e198981 */ /* 0x0000e8000c1e1500 */
[----:B------:R-:W0:Y:S02]  /*da60*/  LDL R15, [R1+0x534] ;  /* 0x00053400010f7983 */ /* 0x000e240000100800 */
[----:B0-----:R-:W-:Y:S02]  /*da70*/  IADD3 R14, P1, R15, R2, RZ ;  /* 0x000000020f0e7210 */ /* 0x001fe40007f3e0ff */
[----:B------:R-:W4:Y:S01]  /*da80*/  LDL R15, [R1+0x30c] ;  /* 0x00030c00010f7983 */ /* 0x000f220000100800 */
[----:B------:R-:W-:Y:S02]  /*da90*/  PRMT R24, RZ, 0x7610, R24 ;  /* 0x00007610ff187816 */ /* 0x000fe40000000018 */
        /* <DEDUP_REMOVED lines=8> */
[----:B------:R-:W3:Y:S01]  /*db20*/  LDL R15, [R1+0x4f0] ;  /* 0x0004f000010f7983 */ /* 0x000ee20000100800 */
[----:B0-----:R-:W-:Y:S01]  /*db30*/  SHF.R.S32.HI R14, RZ, 0x6, R21 ;  /* 0x00000006ff0e7819 */ /* 0x001fe20000011415 */
[----:B------:R-:W-:-:S03]  /*db40*/  IMAD.SHL.U32 R21, R21, 0x2, RZ ;  /* 0x0000000215157824 */ /* 0x000fc600078e00ff */
[----:B------:R-:W-:-:S04]  /*db50*/  SGXT R14, R14, 0x1 ;  /* 0x000000010e0e781a */ /* 0x000fc80000000200 */
[----:B------:R-:W-:-:S04]  /*db60*/  LOP3.LUT R14, R14, 0x90, RZ, 0xc0, !PT ;  /* 0x000000900e0e7812 */ /* 0x000fc800078ec0ff */
[----:B------:R-:W-:Y:S02]  /*db70*/  LOP3.LUT R21, R14, 0x7e, R21, 0x78, !PT ;  /* 0x0000007e0e157812 */ /* 0x000fe400078e7815 */
[----:B---3--:R-:W-:Y:S02]  /*db80*/  IADD3 R14, P1, R15, R2, RZ ;  /* 0x000000020f0e7210 */ /* 0x008fe40007f3e0ff */
[----:B------:R-:W3:Y:S01]  /*db90*/  LDL R15, [R1+0x28c] ;  /* 0x00028c00010f7983 */ /* 0x000ee20000100800 */
[----:B------:R-:W-:Y:S02]  /*dba0*/  PRMT R29, RZ, 0x7610, R29 ;  /* 0x00007610ff1d7816 */ /* 0x000fe4000000001d */
[----:B---3--:R-:W-:-:S05]  /*dbb0*/  IMAD.X R15, R15, 0x1, R0, P1 ;  /* 0x000000010f0f7824 */ /* 0x008fca00008e0600 */
[----:B------:R0:W3:Y:S04]  /*dbc0*/  @!P0 LDG.E.U16 R29, desc[UR8][R14.64] ;  /* 0x000000080e1d8981 */ /* 0x0000e8000c1e1500 */
[----:B------:R-:W0:Y:S02]  /*dbd0*/  LDL R15, [R1+0x4d0] ;  /* 0x0004d000010f7983 */ /* 0x000e240000100800 */
[----:B0-----:R-:W-:Y:S02]  /*dbe0*/  IADD3 R14, P1, R15, R2, RZ ;  /* 0x000000020f0e7210 */ /* 0x001fe40007f3e0ff */
[----:B------:R-:W4:Y:S01]  /*dbf0*/  LDL R15, [R1+0x24c] ;  /* 0x00024c00010f7983 */ /* 0x000f220000100800 */
[----:B------:R-:W-:Y:S02]  /*dc00*/  PRMT R22, RZ, 0x7610, R22 ;  /* 0x00007610ff167816 */ /* 0x000fe40000000016 */
[----:B----4-:R-:W-:-:S05]  /*dc10*/  IMAD.X R15, R15, 0x1, R0, P1 ;  /* 0x000000010f0f7824 */ /* 0x010fca00008e0600 */
[----:B------:R0:W4:Y:S04]  /*dc20*/  @!P0 LDG.E.U16 R22, desc[UR8][R14.64] ;  /* 0x000000080e168981 */ /* 0x000128000c1e1500 */
[----:B------:R-:W0:Y:S01]  /*dc30*/  LDL R15, [R1+0x4b0] ;  /* 0x0004b000010f7983 */ /* 0x000e220000100800 */
[----:B------:R-:W1:Y:S01]  /*dc40*/  S2UR UR5, SR_CgaCtaId ;  /* 0x00000000000579c3 */ /* 0x000e620000008800 */
[----:B------:R-:W-:Y:S01]  /*dc50*/  UMOV UR4, 0x400 ;  /* 0x0000040000047882 */ /* 0x000fe20000000000 */
[----:B0-----:R-:W-:Y:S02]  /*dc60*/  IADD3 R14, P1, R15, R2, RZ ;  /* 0x000000020f0e7210 */ /* 0x001fe40007f3e0ff */
[----:B------:R-:W2:Y:S01]  /*dc70*/  LDL R15, [R1+0x204] ;  /* 0x00020400010f7983 */ /* 0x000ea20000100800 */
[----:B-1----:R-:W-:-:S09]  /*dc80*/  ULEA UR4, UR5, UR4, 0x18 ;  /* 0x0000000405047291 */ /* 0x002fd2000f8ec03f */
[----:B------:R0:W-:Y:S02]  /*dc90*/  STS.U16 [R21+UR4+0x8000], R16 ;  /* 0x0080001015007988 */ /* 0x0001e40008000404 */
[----:B0-----:R-:W-:Y:S01]  /*dca0*/  PRMT R16, RZ, 0x7610, R16 ;  /* 0x00007610ff107816 */ /* 0x001fe20000000010 */
[----:B--2---:R-:W-:-:S05]  /*dcb0*/  IMAD.X R15, R15, 0x1, R0, P1 ;  /* 0x000000010f0f7824 */ /* 0x004fca00008e0600 */
[----:B------:R0:W2:Y:S04]  /*dcc0*/  @!P0 LDG.E.U16 R16, desc[UR8][R14.64] ;  /* 0x000000080e108981 */ /* 0x0000a8000c1e1500 */
[----:B------:R-:W0:Y:S02]  /*dcd0*/  LDL R15, [R1+0x490] ;  /* 0x00049000010f7983 */ /* 0x000e240000100800 */
[----:B0-----:R-:W-:Y:S02]  /*dce0*/  IADD3 R14, P1, R15, R2, RZ ;  /* 0x000000020f0e7210 */ /* 0x001fe40007f3e0ff */
[----:B------:R-:W3:Y:S04]  /*dcf0*/  LDL R15, [R1+0x1c4] ;  /* 0x0001c400010f7983 */ /* 0x000ee80000100800 */
[----:B------:R0:W-:Y:S02]  /*dd00*/  STS.U16 [R21+UR4+0x8100], R13 ;  /* 0x0081000d15007988 */ /* 0x0001e40008000404 */
[----:B0-----:R-:W-:-:S02]  /*dd10*/  PRMT R13, RZ, 0x7610, R13 ;  /* 0x00007610ff0d7816 */ /* 0x001fc4000000000d */
[----:B------:R0:W-:Y:S04]  /*dd20*/  STS.U16 [R21+UR4+0x8900], R8 ;  /* 0x0089000815007988 */ /* 0x0001e80008000404 */
[----:B------:R1:W-:Y:S04]  /*dd30*/  STS.U16 [R21+UR4+0x8800], R9 ;  /* 0x0088000915007988 */ /* 0x0003e80008000404 */
[----:B0-----:R-:W4:Y:S04]  /*dd40*/  LDL R8, [R1+0x1d8] ;  /* 0x0001d80001087983 */ /* 0x001f280000100800 */
[----:B-1----:R-:W2:Y:S04]  /*dd50*/  LDL R9, [R1+0x450] ;  /* 0x0004500001097983 */ /* 0x002ea80000100800 */
[----:B------:R0:W-:Y:S04]  /*dd60*/  STS.U16 [R21+UR4+0x8d00], R4 ;  /* 0x008d000415007988 */ /* 0x0001e80008000404 */
[----:B------:R1:W-:Y:S04]  /*dd70*/  STS.U16 [R21+UR4+0x8c00], R5 ;  /* 0x008c000515007988 */ /* 0x0003e80008000404 */
[----:B0-----:R-:W2:Y:S04]  /*dd80*/  LDL R4, [R1+0x220] ;  /* 0x0002200001047983 */ /* 0x001ea80000100800 */
[----:B-1----:R-:W2:Y:S01]  /*dd90*/  LDL R5, [R1+0x430] ;  /* 0x0004300001057983 */ /* 0x002ea20000100800 */
[----:B---3--:R-:W-:-:S05]  /*dda0*/  IMAD.X R15, R15, 0x1, R0, P1 ;  /* 0x000000010f0f7824 */ /* 0x008fca00008e0600 */
[----:B------:R0:W3:Y:S04]  /*ddb0*/  @!P0 LDG.E.U16 R13, desc[UR8][R14.64] ;  /* 0x000000080e0d8981 */ /* 0x0000e8000c1e1500 */
[----:B------:R-:W0:Y:S02]  /*ddc0*/  LDL R15, [R1+0x470] ;  /* 0x00047000010f7983 */ /* 0x000e240000100800 */
[----:B0-----:R-:W-:-:S05]  /*ddd0*/  IADD3 R14, P1, R15, R2, RZ ;  /* 0x000000020f0e7210 */ /* 0x001fca0007f3e0ff */
[----:B----4-:R-:W-:Y:S01]  /*dde0*/  IMAD.X R15, R8, 0x1, R0, P1 ;  /* 0x00000001080f7824 */ /* 0x010fe200008e0600 */
[----:B--2---:R-:W-:-:S05]  /*ddf0*/  IADD3 R8, P1, R9, R2, RZ ;  /* 0x0000000209087210 */ /* 0x004fca0007f3e0ff */
[----:B------:R-:W-:Y:S01]  /*de00*/  IMAD.X R9, R4, 0x1, R0, P1 ;  /* 0x0000000104097824 */ /* 0x000fe200008e0600 */
[----:B------:R-:W-:Y:S02]  /*de10*/  IADD3 R4, P1, R5, R2, RZ ;  /* 0x0000000205047210 */ /* 0x000fe40007f3e0ff */
[----:B------:R-:W2:Y:S04]  /*de20*/  LDL R5, [R1+0x260] ;  /* 0x0002600001057983 */ /* 0x000ea80000100800 */
[----:B------:R0:W-:Y:S02]  /*de30*/  STS.U16 [R21+UR4+0x8700], R10 ;  /* 0x0087000a15007988 */ /* 0x0001e40008000404 */
[----:B0-----:R-:W-:Y:S02]  /*de40*/  PRMT R10, RZ, 0x7610, R10 ;  /* 0x00007610ff0a7816 */ /* 0x001fe4000000000a */
[----:B------:R0:W-:Y:S04]  /*de50*/  STS.U16 [R21+UR4+0x8300], R20 ;  /* 0x0083001415007988 */ /* 0x0001e80008000404 */
[----:B0-----:R-:W4:Y:S01]  /*de60*/  LDL R20, [R1+0x2a0] ;  /* 0x0002a00001147983 */ /* 0x001f220000100800 */
[----:B--2---:R-:W-:-:S05]  /*de70*/  IMAD.X R5, R5, 0x1, R0, P1 ;  /* 0x0000000105057824 */ /* 0x004fca00008e0600 */
[----:B------:R0:W2:Y:S04]  /*de80*/  @!P0 LDG.E.U16 R10, desc[UR8][R4.64] ;  /* 0x00000008040a8981 */ /* 0x0000a8000c1e1500 */
[----:B------:R-:W0:Y:S04]  /*de90*/  LDL R5, [R1+0x410] ;  /* 0x0004100001057983 */ /* 0x000e280000100800 */
[----:B------:R1:W-:Y:S04]  /*dea0*/  STS.U16 [R21+UR4+0x8600], R11 ;  /* 0x0086000b15007988 */ /* 0x0003e80008000404 */
[----:B------:R3:W-:Y:S01]  /*deb0*/  STS.U16 [R21+UR4+0x8e00], R3 ;  /* 0x008e000315007988 */ /* 0x0007e20008000404 */
[----:B-1----:R-:W-:-:S02]  /*dec0*/  PRMT R11, RZ, 0x7610, R11 ;  /* 0x00007610ff0b7816 */ /* 0x002fc4000000000b */
[----:B---3--:R-:W-:-:S06]  /*ded0*/  PRMT R3, RZ, 0x7610, R3 ;  /* 0x00007610ff037816 */ /* 0x008fcc0000000003 */
[----:B------:R-:W3:Y:S04]  /*dee0*/  @!P0 LDG.E.U16 R3, desc[UR8][R14.64] ;  /* 0x000000080e038981 */ /* 0x000ee8000c1e1500 */
[----:B------:R-:W2:Y:S04]  /*def0*/  LDL R15, [R1+0x2e0] ;  /* 0x0002e000010f7983 */ /* 0x000ea80000100800 */
[----:B------:R1:W-:Y:S04]  /*df00*/  STS.U16 [R21+UR4+0x8500], R12 ;  /* 0x0085000c15007988 */ /* 0x0003e80008000404 */
[----:B------:R-:W3:Y:S01]  /*df10*/  LDL R14, [R1+0x3d0] ;  /* 0x0003d000010e7983 */ /* 0x000ee20000100800 */
[----:B0-----:R-:W-:-:S05]  /*df20*/  IADD3 R4, P1, R5, R2, RZ ;  /* 0x0000000205047210 */ /* 0x001fca0007f3e0ff */
[----:B----4-:R-:W-:Y:S01]  /*df30*/  IMAD.X R5, R20, 0x1, R0, P1 ;  /* 0x0000000114057824 */ /* 0x010fe200008e0600 */
[----:B-1----:R-:W-:Y:S01]  /*df40*/  PRMT R12, RZ, 0x7610, R12 ;  /* 0x00007610ff0c7816 */ /* 0x002fe2000000000c */
[----:B------:R0:W-:Y:S04]  /*df50*/  STS.U16 [R21+UR4+0x8a00], R7 ;  /* 0x008a000715007988 */ /* 0x0001e80008000404 */
[----:B------:R-:W4:Y:S04]  /*df60*/  @!P0 LDG.E.U16 R11, desc[UR8][R4.64] ;  /* 0x00000008040b8981 */ /* 0x000f28000c1e1500 */
[----:B------:R1:W4:Y:S04]  /*df70*/  @!P0 LDG.E.U16 R12, desc[UR8][R8.64] ;  /* 0x00000008080c8981 */ /* 0x000328000c1e1500 */
[----:B------:R-:W4:Y:S04]  /*df80*/  LDL R20, [R1+0x3a0] ;  /* 0x0003a00001147983 */ /* 0x000f280000100800 */
[----:B------:R-:W2:Y:S01]  /*df90*/  LDL R5, [R1+0x3f0] ;  /* 0x0003f00001057983 */ /* 0x000ea20000100800 */
[----:B-1----:R-:W-:-:S02]  /*dfa0*/  PRMT R9, RZ, 0x7610, R9 ;  /* 0x00007610ff097816 */ /* 0x002fc40000000009 */
[----:B--2---:R-:W-:-:S05]  /*dfb0*/  IADD3 R4, P1, R5, R2, RZ ;  /* 0x0000000205047210 */ /* 0x004fca0007f3e0ff */
[----:B------:R-:W-:Y:S01]  /*dfc0*/  IMAD.X R5, R15, 0x1, R0, P1 ;  /* 0x000000010f057824 */ /* 0x000fe200008e0600 */
[----:B------:R-:W-:Y:S01]  /*dfd0*/  PRMT R8, RZ, 0x7610, R8 ;  /* 0x00007610ff087816 */ /* 0x000fe20000000008 */
[----:B------:R-:W2:Y:S04]  /*dfe0*/  LDL R15, [R1+0x598] ;  /* 0x00059800010f7983 */ /* 0x000ea80000100800 */
[----:B------:R3:W2:Y:S04]  /*dff0*/  @!P0 LDG.E.U16 R9, desc[UR8][R4.64] ;  /* 0x0000000804098981 */ /* 0x0006a8000c1e1500 */
[----:B------:R-:W4:Y:S01]  /*e000*/  LDL R5, [R1+0x320] ;  /* 0x0003200001057983 */ /* 0x000f220000100800 */
[----:B---3--:R-:W-:-:S02]  /*e010*/  IADD3 R4, P1, R14, R2, RZ ;  /* 0x000000020e047210 */ /* 0x008fc40007f3e0ff */
[----:B0-----:R-:W-:Y:S01]  /*e020*/  PRMT R7, RZ, 0x7610, R7 ;  /* 0x00007610ff077816 */ /* 0x001fe20000000007 */
[----:B------:R-:W3:Y:S02]  /*e030*/  LDL R14, [R1+0x570] ;  /* 0x00057000010e7983 */ /* 0x000ee40000100800 */
[----:B----4-:R-:W-:-:S05]  /*e040*/  IMAD.X R5, R5, 0x1, R0, P1 ;  /* 0x0000000105057824 */ /* 0x010fca00008e0600 */
[----:B------:R0:W4:Y:S04]  /*e050*/  @!P0 LDG.E.U16 R8, desc[UR8][R4.64] ;  /* 0x0000000804088981 */ /* 0x000128000c1e1500 */
[----:B------:R-:W0:Y:S02]  /*e060*/  LDL R5, [R1+0x3b0] ;  /* 0x0003b00001057983 */ /* 0x000e240000100800 */
[----:B0-----:R-:W-:Y:S02]  /*e070*/  IADD3 R4, P1, R5, R2, RZ ;  /* 0x0000000205047210 */ /* 0x001fe40007f3e0ff */
[----:B------:R-:W2:Y:S03]  /*e080*/  LDL R5, [R1+0x360] ;  /* 0x0003600001057983 */ /* 0x000ea60000100800 */
[----:B--2---:R-:W-:-:S05]  /*e090*/  IMAD.X R5, R5, 0x1, R0, P1 ;  /* 0x0000000105057824 */ /* 0x004fca00008e0600 */
[----:B------:R0:W2:Y:S04]  /*e0a0*/  @!P0 LDG.E.U16 R7, desc[UR8][R4.64] ;  /* 0x0000000804078981 */ /* 0x0000a8000c1e1500 */
[----:B------:R-:W3:Y:S01]  /*e0b0*/  LDL R5, [R1+0x398] ;  /* 0x0003980001057983 */ /* 0x000ee20000100800 */
[----:B0-----:R-:W-:Y:S02]  /*e0c0*/  IADD3 R4, P1, R20, R2, RZ ;  /* 0x0000000214047210 */ /* 0x001fe40007f3e0ff */
[----:B------:R-:W-:Y:S01]  /*e0d0*/  PRMT R28, RZ, 0x7610, R28 ;  /* 0x00007610ff1c7816 */ /* 0x000fe2000000001c */
[----:B------:R-:W4:Y:S02]  /*e0e0*/  LDL R20, [R1+0x304] ;  /* 0x0003040001147983 */ /* 0x000f240000100800 */
[----:B---3--:R-:W-:-:S05]  /*e0f0*/  IMAD.X R5, R5, 0x1, R0, P1 ;  /* 0x0000000105057824 */ /* 0x008fca00008e0600 */
[----:B------:R-:W3:Y:S04]  /*e100*/  @!P0 LDG.E.U16 R28, desc[UR8][R4.64] ;  /* 0x00000008041c8981 */ /* 0x000ee8000c1e1500 */
[----:B---3--:R0:W-:Y:S04]  /*e110*/  STL [R1+0x10], R28 ;  /* 0x0000101c01007387 */ /* 0x0081e80000100800 */
[----:B0-----:R-:W3:Y:S04]  /*e120*/  LDL.LU R28, [R1+0xbc8] ;  /* 0x000bc800011c7983 */ /* 0x001ee80000300800 */
[----:B------:R-:W2:Y:S02]  /*e130*/  LDL R5, [R1+0x59c] ;  /* 0x00059c0001057983 */ /* 0x000ea40000100800 */
[----:B--2---:R-:W-:-:S05]  /*e140*/  IADD3 R4, P1, R5, R2, RZ ;  /* 0x0000000205047210 */ /* 0x004fca0007f3e0ff */
[----:B------:R-:W-:Y:S02]  /*e150*/  IMAD.X R5, R15, 0x1, R0, P1 ;  /* 0x000000010f057824 */ /* 0x000fe400008e0600 */
[----:B------:R-:W2:Y:S04]  /*e160*/  LDL R15, [R1+0x384] ;  /* 0x00038400010f7983 */ /* 0x000ea80000100800 */
[----:B------:R0:W-:Y:S01]  /*e170*/  STS.U16 [R21+UR4+0x8b00], R6 ;  /* 0x008b000615007988 */ /* 0x0001e20008000404 */
[----:B------:R-:W-:Y:S02]  /*e180*/  IADD3 R14, P1, R14, R2, RZ ;  /* 0x000000020e0e7210 */ /* 0x000fe40007f3e0ff */
[----:B0-----:R-:W-:-:S06]  /*e190*/  PRMT R6, RZ, 0x7610, R6 ;  /* 0x00007610ff067816 */ /* 0x001fcc0000000006 */
[----:B------:R0:W3:Y:S02]  /*e1a0*/  @!P0 LDG.E.U16 R6, desc[UR8][R4.64] ;  /* 0x0000000804068981 */ /* 0x0000e4000c1e1500 */
[----:B0-----:R-:W-:Y:S02]  /*e1b0*/  PRMT R5, RZ, 0x7610, R5 ;  /* 0x00007610ff057816 */ /* 0x001fe40000000005 */
[----:B--2---:R-:W-:-:S05]  /*e1c0*/  IADD3.X R15, R15, R0, RZ, P1, !PT ;  /* 0x000000000f0f7210 */ /* 0x004fca0000ffe4ff */
[----:B------:R0:W2:Y:S04]  /*e1d0*/  @!P0 LDG.E.U16 R5, desc[UR8][R14.64] ;  /* 0x000000080e058981 */ /* 0x0000a8000c1e1500 */
[----:B------:R-:W0:Y:S02]  /*e1e0*/  LDL R15, [R1+0x550] ;  /* 0x00055000010f7983 */ /* 0x000e240000100800 */
[----:B0-----:R-:W-:Y:S02]  /*e1f0*/  IADD3 R14, P1, R15, R2, RZ ;  /* 0x000000020f0e7210 */ /* 0x001fe40007f3e0ff */
[----:B------:R-:W4:Y:S01]  /*e200*/  LDL R15, [R1+0x344] ;  /* 0x00034400010f7983 */ /* 0x000f220000100800 */
[----:B------:R-:W-:Y:S02]  /*e210*/  PRMT R4, RZ, 0x7610, R4 ;  /* 0x00007610ff047816 */ /* 0x000fe40000000004 */
[----:B----4-:R-:W-:-:S05]  /*e220*/  IMAD.X R15, R15, 0x1, R0, P1 ;  /* 0x000000010f0f7824 */ /* 0x010fca00008e0600 */
[----:B------:R0:W4:Y:S04]  /*e230*/  @!P0 LDG.E.U16 R4, desc[UR8][R14.64] ;  /* 0x000000080e048981 */ /* 0x000128000c1e1500 */
[----:B------:R-:W0:Y:S04]  /*e240*/  LDL R15, [R1+0x530] ;  /* 0x00053000010f7983 */ /* 0x000e280000100800 */
[----:B------:R1:W-:Y:S02]  /*e250*/  STS.U16 [R21+UR4+0x8200], R18 ;  /* 0x0082001215007988 */ /* 0x0003e40008000404 */
[----:B-1----:R-:W-:-:S02]  /*e260*/  PRMT R18, RZ, 0x7610, R18 ;  /* 0x00007610ff127816 */ /* 0x002fc40000000012 */
[----:B0-----:R-:W-:-:S05]  /*e270*/  IADD3 R14, P1, R15, R2, RZ ;  /* 0x000000020f0e7210 */ /* 0x001fca0007f3e0ff */
[----:B------:R-:W-:-:S05]  /*e280*/  IMAD.X R15, R20, 0x1, R0, P1 ;  /* 0x00000001140f7824 */ /* 0x000fca00008e0600 */
[----:B------:R0:W4:Y:S04]  /*e290*/  @!P0 LDG.E.U16 R18, desc[UR8][R14.64] ;  /* 0x000000080e128981 */ /* 0x000128000c1e1500 */
[----:B------:R-:W0:Y:S02]  /*e2a0*/  LDL R15, [R1+0x50c] ;  /* 0x00050c00010f7983 */ /* 0x000e240000100800 */
[----:B0-----:R-:W-:Y:S02]  /*e2b0*/  IADD3 R14, P1, R15, R2, RZ ;  /* 0x000000020f0e7210 */ /* 0x001fe40007f3e0ff */
[----:B------:R-:W3:Y:S04]  /*e2c0*/  LDL R15, [R1+0x2c4] ;  /* 0x0002c400010f7983 */ /* 0x000ee80000100800 */
[----:B------:R0:W-:Y:S02]  /*e2d0*/  STS.U16 [R21+UR4+0x8400], R19 ;  /* 0x0084001315007988 */ /* 0x0001e40008000404 */
[----:B0-----:R-:W-:Y:S01]  /*e2e0*/  PRMT R19, RZ, 0x7610, R19 ;  /* 0x00007610ff137816 */ /* 0x001fe20000000013 */
[----:B---3--:R-:W-:-:S05]  /*e2f0*/  IMAD.X R15, R15, 0x1, R0, P1 ;  /* 0x000000010f0f7824 */ /* 0x008fca00008e0600 */
[----:B------:R0:W3:Y:S04]  /*e300*/  @!P0 LDG.E.U16 R19, desc[UR8][R14.64] ;  /* 0x000000080e138981 */ /* 0x0000e8000c1e1500 */
[----:B------:R-:W0:Y:S02]  /*e310*/  LDL R15, [R1+0x4ec] ;  /* 0x0004ec00010f7983 */ /* 0x000e240000100800 */
[----:B0-----:R-:W-:Y:S02]  /*e320*/  IADD3 R14, P1, R15, R2, RZ ;  /* 0x000000020f0e7210 */ /* 0x001fe40007f3e0ff */
[----:B------:R-:W2:Y:S01]  /*e330*/  LDL R15, [R1+0x284] ;  /* 0x00028400010f7983 */ /* 0x000ea20000100800 */
[----:B------:R-:W-:Y:S02]  /*e340*/  PRMT R28, RZ, 0x7610, R28 ;  /* 0x00007610ff1c7816 */ /* 0x000fe4000000001c */
[----:B--2---:R-:W-:-:S05]  /*e350*/  IMAD.X R15, R15, 0x1, R0, P1 ;  /* 0x000000010f0f7824 */ /* 0x004fca00008e0600 */
[----:B------:R0:W2:Y:S04]  /*e360*/  @!P0 LDG.E.U16 R28, desc[UR8][R14.64] ;  /* 0x000000080e1c8981 */ /* 0x0000a8000c1e1500 */
[----:B------:R-:W0:Y:S01]  /*e370*/  LDL R15, [R1+0x4cc] ;  /* 0x0004cc00010f7983 */ /* 0x000e220000100800 */
[----:B------:R-:W1:Y:S01]  /*e380*/  S2R R20, SR_TID.X ;  /* 0x0000000000147919 */ /* 0x000e620000002100 */
[----:B0-----:R-:W-:Y:S02]  /*e390*/  IADD3 R14, P1, R15, R2, RZ ;  /* 0x000000020f0e7210 */ /* 0x001fe40007f3e0ff */
[----:B------:R-:W4:Y:S01]  /*e3a0*/  LDL R15, [R1+0x244] ;  /* 0x00024400010f7983 */ /* 0x000f220000100800 */
[----:B-1----:R-:W-:-:S05]  /*e3b0*/  LOP3.LUT R20, R20, 0x7f, RZ, 0xc0, !PT ;  /* 0x0000007f14147812 */ /* 0x002fca00078ec0ff */
[----:B------:R-:W-:Y:S01]  /*e3c0*/  IMAD.SHL.U32 R20, R20, 0x2, RZ ;  /* 0x0000000214147824 */ /* 0x000fe200078e00ff */
[----:B------:R-:W-:Y:S04]  /*e3d0*/  STS.U16 [R21+UR4+0x8f00], R17 ;  /* 0x008f001115007988 */ /* 0x000fe80008000404 */
[----:B------:R0:W-:Y:S02]  /*e3e0*/  STS.U16 [R20+UR4+0x800], R26 ;  /* 0x0008001a14007988 */ /* 0x0001e40008000404 */
[----:B0-----:R-:W-:Y:S01]  /*e3f0*/  PRMT R26, RZ, 0x7610, R26 ;  /* 0x00007610ff1a7816 */ /* 0x001fe2000000001a */
[----:B----4-:R-:W-:-:S05]  /*e400*/  IMAD.X R15, R15, 0x1, R0, P1 ;  /* 0x000000010f0f7824 */ /* 0x010fca00008e0600 */
        /* <DEDUP_REMOVED lines=10> */
[----:B------:R-:W2:Y:S04]  /*e4b0*/  LDL R15, [R1+0x1bc] ;  /* 0x0001bc00010f7983 */ /* 0x000ea80000100800 */
[----:B------:R0:W-:Y:S02]  /*e4c0*/  STS.U16 [R20+UR4+0x1800], R24 ;  /* 0x0018001814007988 */ /* 0x0001e40008000404 */
[----:B0-----:R-:W-:Y:S01]  /*e4d0*/  PRMT R24, RZ, 0x7610, R24 ;  /* 0x00007610ff187816 */ /* 0x001fe20000000018 */
[----:B--2---:R-:W-:-:S05]  /*e4e0*/  IMAD.X R15, R15, 0x1, R0, P1 ;  /* 0x000000010f0f7824 */ /* 0x004fca00008e0600 */
[----:B------:R0:W2:Y:S04]  /*e4f0*/  @!P0 LDG.E.U16 R24, desc[UR8][R14.64] ;  /* 0x000000080e188981 */ /* 0x0000a8000c1e1500 */
[----:B------:R-:W0:Y:S02]  /*e500*/  LDL R15, [R1+0x46c] ;  /* 0x00046c00010f7983 */ /* 0x000e240000100800 */
[----:B0-----:R-:W-:Y:S02]  /*e510*/  IADD3 R14, P1, R15, R2, RZ ;  /* 0x000000020f0e7210 */ /* 0x001fe40007f3e0ff */
[----:B------:R-:W4:Y:S04]  /*e520*/  LDL R15, [R1+0x1e0] ;  /* 0x0001e000010f7983 */ /* 0x000f280000100800 */
[----:B------:R0:W-:Y:S02]  /*e530*/  STS.U16 [R20+UR4+0x2000], R23 ;  /* 0x0020001714007988 */ /* 0x0001e40008000404 */
[----:B0-----:R-:W-:Y:S01]  /*e540*/  PRMT R23, RZ, 0x7610, R23 ;  /* 0x00007610ff177816 */ /* 0x001fe20000000017 */
[----:B----4-:R-:W-:-:S05]  /*e550*/  IMAD.X R15, R15, 0x1, R0, P1 ;  /* 0x000000010f0f7824 */ /* 0x010fca00008e0600 */
[----:B------:R0:W4:Y:S04]  /*e560*/  @!P0 LDG.E.U16 R23, desc[UR8][R14.64] ;  /* 0x000000080e178981 */ /* 0x000128000c1e1500 */
[----:B------:R-:W0:Y:S02]  /*e570*/  LDL R15, [R1+0x44c] ;  /* 0x00044c00010f7983 */ /* 0x000e240000100800 */
[----:B0-----:R-:W-:Y:S02]  /*e580*/  IADD3 R14, P1, R15, R2, RZ ;  /* 0x000000020f0e7210 */ /* 0x001fe40007f3e0ff */
[----:B------:R-:W3:Y:S04]  /*e590*/  LDL R15, [R1+0x228] ;  /* 0x00022800010f7983 */ /* 0x000ee80000100800 */
[----:B------:R0:W-:Y:S02]  /*e5a0*/  STS.U16 [R20+UR4], R27 ;  /* 0x0000001b14007988 */ /* 0x0001e40008000404 */
[----:B0-----:R-:W-:Y:S01]  /*e5b0*/  PRMT R27, RZ, 0x7610, R27 ;  /* 0x00007610ff1b7816 */ /* 0x001fe2000000001b */
[----:B---3--:R-:W-:-:S05]  /*e5c0*/  IMAD.X R15, R15, 0x1, R0, P1 ;  /* 0x000000010f0f7824 */ /* 0x008fca00008e0600 */
[----:B------:R0:W3:Y:S04]  /*e5d0*/  @!P0 LDG.E.U16 R27, desc[UR8][R14.64] ;  /* 0x000000080e1b8981 */ /* 0x0000e8000c1e1500 */
[----:B------:R-:W0:Y:S02]  /*e5e0*/  LDL R15, [R1+0x42c] ;  /* 0x00042c00010f7983 */ /* 0x000e240000100800 */
[----:B0-----:R-:W-:Y:S02]  /*e5f0*/  IADD3 R14, P1, R15, R2, RZ ;  /* 0x000000020f0e7210 */ /* 0x001fe40007f3e0ff */
[----:B------:R-:W2:Y:S04]  /*e600*/  LDL R15, [R1+0x268] ;  /* 0x00026800010f7983 */ /* 0x000ea80000100800 */
[----:B------:R-:W-:Y:S04]  /*e610*/  STS.U16 [R20+UR4+0x2800], R29 ;  /* 0x0028001d14007988 */ /* 0x000fe80008000404 */
[----:B------:R0:W-:Y:S02]  /*e620*/  STS.U16 [R20+UR4+0x3000], R22 ;  /* 0x0030001614007988 */ /* 0x0001e40008000404 */
[----:B0-----:R-:W-:Y:S01]  /*e630*/  PRMT R20, RZ, 0x7610, R20 ;  /* 0x00007610ff147816 */ /* 0x001fe20000000014 */
[----:B--2---:R-:W-:-:S05]  /*e640*/  IMAD.X R15, R15, 0x1, R0, P1 ;  /* 0x000000010f0f7824 */ /* 0x004fca00008e0600 */
[----:B------:R-:W2:Y:S04]  /*e650*/  @!P0 LDG.E.U16 R20, desc[UR8][R14.64] ;  /* 0x000000080e148981 */ /* 0x000ea8000c1e1500 */
[----:B--2---:R0:W-:Y:S04]  /*e660*/  STL [R1], R20 ;  /* 0x0000001401007387 */ /* 0x0041e80000100800 */
[----:B------:R-:W2:Y:S02]  /*e670*/  LDL R15, [R1+0x40c] ;  /* 0x00040c00010f7983 */ /* 0x000ea40000100800 */
[----:B--2---:R-:W-:-:S02]  /*e680*/  IADD3 R14, P1, R15, R2, RZ ;  /* 0x000000020f0e7210 */ /* 0x004fc40007f3e0ff */
[----:B------:R-:W2:Y:S01]  /*e690*/  LDL R15, [R1+0x2a8] ;  /* 0x0002a800010f7983 */ /* 0x000ea20000100800 */
[----:B------:R-:W-:Y:S02]  /*e6a0*/  PRMT R29, RZ, 0x7610, R29 ;  /* 0x00007610ff1d7816 */ /* 0x000fe4000000001d */
[----:B--2---:R-:W-:-:S05]  /*e6b0*/  IMAD.X R15, R15, 0x1, R0, P1 ;  /* 0x000000010f0f7824 */ /* 0x004fca00008e0600 */
[----:B------:R1:W2:Y:S04]  /*e6c0*/  @!P0 LDG.E.U16 R29, desc[UR8][R14.64] ;  /* 0x000000080e1d8981 */ /* 0x0002a8000c1e1500 */
[----:B------:R-:W1:Y:S02]  /*e6d0*/  LDL R15, [R1+0x3ec] ;  /* 0x0003ec00010f7983 */ /* 0x000e640000100800 */
[----:B-1----:R-:W-:Y:S02]  /*e6e0*/  IADD3 R14, P1, R15, R2, RZ ;  /* 0x000000020f0e7210 */ /* 0x002fe40007f3e0ff */
[----:B------:R-:W4:Y:S01]  /*e6f0*/  LDL R15, [R1+0x2e8] ;  /* 0x0002e800010f7983 */ /* 0x000f220000100800 */
[----:B------:R-:W-:Y:S01]  /*e700*/  PRMT R17, RZ, 0x7610, R17 ;  /* 0x00007610ff117816 */ /* 0x000fe20000000011 */
[----:B0-----:R-:W0:Y:S01]  /*e710*/  S2R R20, SR_TID.X ;  /* 0x0000000000147919 */ /* 0x001e220000002100 */
[----:B----4-:R-:W-:-:S05]  /*e720*/  IMAD.X R15, R15, 0x1, R0, P1 ;  /* 0x000000010f0f7824 */ /* 0x010fca00008e0600 */
[----:B------:R-:W4:Y:S04]  /*e730*/  @!P0 LDG.E.U16 R17, desc[UR8][R14.64] ;  /* 0x000000080e118981 */ /* 0x000f28000c1e1500 */
[----:B------:R-:W3:Y:S01]  /*e740*/  LDL R15, [R1+0x3cc] ;  /* 0x0003cc00010f7983 */ /* 0x000ee20000100800 */
[----:B0-----:R-:W-:-:S05]  /*e750*/  LOP3.LUT R20, R20, 0x7f, RZ, 0xc0, !PT ;  /* 0x0000007f14147812 */ /* 0x001fca00078ec0ff */
[----:B------:R-:W-:-:S05]  /*e760*/  IMAD.SHL.U32 R20, R20, 0x2, RZ ;  /* 0x0000000214147824 */ /* 0x000fca00078e00ff */
[----:B------:R0:W-:Y:S04]  /*e770*/  STS.U16 [R20+UR4+0x4000], R13 ;  /* 0x0040000d14007988 */ /* 0x0001e80008000404 */
[----:B0-----:R-:W2:Y:S04]  /*e780*/  LDL R13, [R1+0x3ac] ;  /* 0x0003ac00010d7983 */ /* 0x001ea80000100800 */
[----:B----4-:R-:W-:Y:S01]  /*e790*/  STL [R1+0xbc4], R17 ;  /* 0x000bc41101007387 */ /* 0x010fe20000100800 */
[----:B---3--:R-:W-:-:S03]  /*e7a0*/  IADD3 R14, P1, R15, R2, RZ ;  /* 0x000000020f0e7210 */ /* 0x008fc60007f3e0ff */
[----:B------:R-:W3:Y:S04]  /*e7b0*/  LDL R15, [R1+0x328] ;  /* 0x00032800010f7983 */ /* 0x000ee80000100800 */
[----:B------:R0:W-:Y:S02]  /*e7c0*/  STS.U16 [R20+UR4+0x4800], R3 ;  /* 0x0048000314007988 */ /* 0x0001e40008000404 */
[----:B0-----:R-:W-:Y:S01]  /*e7d0*/  PRMT R3, RZ, 0x7610, R3 ;  /* 0x00007610ff037816 */ /* 0x001fe20000000003 */
[----:B---3--:R-:W-:-:S05]  /*e7e0*/  IMAD.X R15, R15, 0x1, R0, P1 ;  /* 0x000000010f0f7824 */ /* 0x008fca00008e0600 */
[----:B------:R-:W3:Y:S04]  /*e7f0*/  @!P0 LDG.E.U16 R3, desc[UR8][R14.64] ;  /* 0x000000080e038981 */ /* 0x000ee8000c1e1500 */
[----:B------:R2:W-:Y:S04]  /*e800*/  STS.U16 [R20+UR4+0x5000], R12 ;  /* 0x0050000c14007988 */ /* 0x0005e80008000404 */
[----:B------:R-:W4:Y:S04]  /*e810*/  LDL R14, [R1+0x33c] ;  /* 0x00033c00010e7983 */ /* 0x000f280000100800 */
[----:B------:R-:W4:Y:S01]  /*e820*/  LDL R15, [R1+0x56c] ;  /* 0x00056c00010f7983 */ /* 0x000f220000100800 */
[----:B--2---:R-:W-:-:S03]  /*e830*/  IADD3 R12, P1, R13, R2, RZ ;  /* 0x000000020d0c7210 */ /* 0x004fc60007f3e0ff */
[----:B---3--:R-:W-:Y:S04]  /*e840*/  STL [R1+0xbc0], R3 ;  /* 0x000bc00301007387 */ /* 0x008fe80000100800 */
[----:B------:R-:W2:Y:S04]  /*e850*/  LDL R13, [R1+0x368] ;  /* 0x00036800010d7983 */ /* 0x000ea80000100800 */
[----:B------:R0:W-:Y:S02]  /*e860*/  STS.U16 [R20+UR4+0x3800], R16 ;  /* 0x0038001014007988 */ /* 0x0001e40008000404 */
[----:B0-----:R-:W-:Y:S01]  /*e870*/  PRMT R16, RZ, 0x7610, R16 ;  /* 0x00007610ff107816 */ /* 0x001fe20000000010 */
[----:B--2---:R-:W-:-:S05]  /*e880*/  IMAD.X R13, R13, 0x1, R0, P1 ;  /* 0x000000010d0d7824 */ /* 0x004fca00008e0600 */
[----:B------:R0:W2:Y:S04]  /*e890*/  @!P0 LDG.E.U16 R16, desc[UR8][R12.64] ;  /* 0x000000080c108981 */ /* 0x0000a8000c1e1500 */
[----:B------:R-:W0:Y:S02]  /*e8a0*/  LDL R13, [R1+0x54c] ;  /* 0x00054c00010d7983 */ /* 0x000e240000100800 */
[----:B0-----:R-:W-:-:S04]  /*e8b0*/  IADD3 R12, P1, R13, R2, RZ ;  /* 0x000000020d0c7210 */ /* 0x001fc80007f3e0ff */
[----:B----4-:R-:W-:Y:S02]  /*e8c0*/  IADD3.X R13, R14, R0, RZ, P1, !PT ;  /* 0x000000000e0d7210 */ /* 0x010fe40000ffe4ff */
[----:B------:R-:W-:Y:S02]  /*e8d0*/  IADD3 R14, P1, R15, R2, RZ ;  /* 0x000000020f0e7210 */ /* 0x000fe40007f3e0ff */
[----:B------:R-:W3:Y:S04]  /*e8e0*/  LDL R15, [R1+0x37c] ;  /* 0x00037c00010f7983 */ /* 0x000ee80000100800 */
[----:B------:R0:W-:Y:S02]  /*e8f0*/  STS.U16 [R20+UR4+0x5800], R10 ;  /* 0x0058000a14007988 */ /* 0x0001e40008000404 */
[----:B0-----:R-:W-:-:S06]  /*e900*/  PRMT R10, RZ, 0x7610, R10 ;  /* 0x00007610ff0a7816 */ /* 0x001fcc000000000a */
[----:B------:R0:W4:Y:S02]  /*e910*/  @!P0 LDG.E.U16 R10, desc[UR8][R12.64] ;  /* 0x000000080c0a8981 */ /* 0x000124000c1e1500 */
[----:B0-----:R-:W-:Y:S02]  /*e920*/  PRMT R12, RZ, 0x7610, R12 ;  /* 0x00007610ff0c7816 */ /* 0x001fe4000000000c */
[----:B------:R0:W-:Y:S01]  /*e930*/  STS.U16 [R20+UR4+0x6800], R9 ;  /* 0x0068000914007988 */ /* 0x0001e20008000404 */
[----:B------:R-:W-:-:S03]  /*e940*/  PRMT R21, RZ, 0x7610, R21 ;  /* 0x00007610ff157816 */ /* 0x000fc60000000015 */
[----:B------:R-:W2:Y:S04]  /*e950*/  LDL R13, [R1+0x2bc] ;  /* 0x0002bc00010d7983 */ /* 0x000ea80000100800 */
[----:B0-----:R-:W4:Y:S01]  /*e960*/  LDL R9, [R1+0x52c] ;  /* 0x00052c0001097983 */ /* 0x001f220000100800 */
[----:B---3--:R-:W-:-:S05]  /*e970*/  IMAD.X R15, R15, 0x1, R0, P1 ;  /* 0x000000010f0f7824 */ /* 0x008fca00008e0600 */
[----:B------:R0:W3:Y:S04]  /*e980*/  @!P0 LDG.E.U16 R12, desc[UR8][R14.64] ;  /* 0x000000080e0c8981 */ /* 0x0000e8000c1e1500 */
[----:B------:R-:W0:Y:S02]  /*e990*/  LDL R15, [R1+0x590] ;  /* 0x00059000010f7983 */ /* 0x000e240000100800 */
[----:B0-----:R-:W-:Y:S02]  /*e9a0*/  IADD3 R14, P1, R15, R2, RZ ;  /* 0x000000020f0e7210 */ /* 0x001fe40007f3e0ff */
[----:B------:R-:W2:Y:S03]  /*e9b0*/  LDL R15, [R1+0x38c] ;  /* 0x00038c00010f7983 */ /* 0x000ea60000100800 */
[----:B--2---:R-:W-:-:S05]  /*e9c0*/  IMAD.X R15, R15, 0x1, R0, P1 ;  /* 0x000000010f0f7824 */ /* 0x004fca00008e0600 */
[----:B------:R0:W2:Y:S04]  /*e9d0*/  @!P0 LDG.E.U16 R21, desc[UR8][R14.64] ;  /* 0x000000080e158981 */ /* 0x0000a8000c1e1500 */
[----:B------:R-:W3:Y:S04]  /*e9e0*/  LDL R14, [R1+0x2fc] ;  /* 0x0002fc00010e7983 */ /* 0x000ee80000100800 */
[----:B------:R-:W0:Y:S04]  /*e9f0*/  LDL R15, [R1+0x508] ;  /* 0x00050800010f7983 */ /* 0x000e280000100800 */
[----:B------:R4:W-:Y:S04]  /*ea00*/  STS.U16 [R20+UR4+0x7000], R8 ;  /* 0x0070000814007988 */ /* 0x0009e80008000404 */
[----:B------:R1:W-:Y:S01]  /*ea10*/  STS.U16 [R20+UR4+0x6000], R11 ;  /* 0x0060000b14007988 */ /* 0x0003e20008000404 */
[----:B----4-:R-:W-:-:S02]  /*ea20*/  IADD3 R8, P1, R9, R2, RZ ;  /* 0x0000000209087210 */ /* 0x010fc40007f3e0ff */
[----:B-1----:R-:W-:Y:S01]  /*ea30*/  PRMT R11, RZ, 0x7610, R11 ;  /* 0x00007610ff0b7816 */ /* 0x002fe2000000000b */
[----:B------:R1:W-:Y:S04]  /*ea40*/  STS.U16 [R20+UR4+0x7800], R7 ;  /* 0x0078000714007988 */ /* 0x0003e80008000404 */
[----:B-1----:R-:W4:Y:S01]  /*ea50*/  LDL R7, [R1+0x4e8] ;  /* 0x0004e80001077983 */ /* 0x002f220000100800 */
[----:B---3--:R-:W-:Y:S01]  /*ea60*/  IMAD.X R9, R14, 0x1, R0, P1 ;  /* 0x000000010e097824 */ /* 0x008fe200008e0600 */
[----:B0-----:R-:W-:-:S04]  /*ea70*/  IADD3 R14, P1, R15, R2, RZ ;  /* 0x000000020f0e7210 */ /* 0x001fc80007f3e0ff */
[----:B------:R0:W3:Y:S01]  /*ea80*/  @!P0 LDG.E.U16 R11, desc[UR8][R8.64] ;  /* 0x00000008080b8981 */ /* 0x0000e2000c1e1500 */
[----:B------:R-:W-:Y:S01]  /*ea90*/  IMAD.X R15, R13, 0x1, R0, P1 ;  /* 0x000000010d0f7824 */ /* 0x000fe200008e0600 */
[----:B0-----:R-:W-:-:S06]  /*eaa0*/  PRMT R9, RZ, 0x7610, R9 ;  /* 0x00007610ff097816 */ /* 0x001fcc0000000009 */
[----:B------:R0:W3:Y:S04]  /*eab0*/  @!P0 LDG.E.U16 R9, desc[UR8][R14.64] ;  /* 0x000000080e098981 */ /* 0x0000e8000c1e1500 */
[----:B------:R-:W2:Y:S04]  /*eac0*/  LDL R14, [R1+0x27c] ;  /* 0x00027c00010e7983 */ /* 0x000ea80000100800 */
[----:B------:R-:W0:Y:S01]  /*ead0*/  LDL R15, [R1+0x4c8] ;  /* 0x0004c800010f7983 */ /* 0x000e220000100800 */
[----:B------:R-:W-:-:S05]  /*eae0*/  LOP3.LUT R13, R20, 0x10, RZ, 0x3c, !PT ;  /* 0x00000010140d7812 */ /* 0x000fca00078e3cff */
[----:B------:R4:W-:Y:S02]  /*eaf0*/  STS.U16 [R13+UR4+0x100], R6 ;  /* 0x000100060d007988 */ /* 0x0009e40008000404 */
[----:B----4-:R-:W-:-:S05]  /*eb00*/  IADD3 R6, P1, R7, R2, RZ ;  /* 0x0000000207067210 */ /* 0x010fca0007f3e0ff */
[----:B--2---:R-:W-:Y:S01]  /*eb10*/  IMAD.X R7, R14, 0x1, R0, P1 ;  /* 0x000000010e077824 */ /* 0x004fe200008e0600 */
[----:B0-----:R-:W-:Y:S02]  /*eb20*/  IADD3 R14, P1, R15, R2, RZ ;  /* 0x000000020f0e7210 */ /* 0x001fe40007f3e0ff */
[----:B------:R-:W2:Y:S01]  /*eb30*/  LDL R15, [R1+0x23c] ;  /* 0x00023c00010f7983 */ /* 0x000ea20000100800 */
[----:B------:R-:W-:-:S03]  /*eb40*/  PRMT R8, RZ, 0x7610, R8 ;  /* 0x00007610ff087816 */ /* 0x000fc60000000008 */
[----:B------:R0:W-:Y:S04]  /*eb50*/  STS.U16 [R13+UR4+0x900], R5 ;  /* 0x000900050d007988 */ /* 0x0001e80008000404 */
[----:B------:R1:W4:Y:S04]  /*eb60*/  @!P0 LDG.E.U16 R8, desc[UR8][R6.64] ;  /* 0x0000000806088981 */ /* 0x000328000c1e1500 */
[----:B0-----:R-:W3:Y:S01]  /*eb70*/  LDL R5, [R1+0x4a8] ;  /* 0x0004a80001057983 */ /* 0x001ee20000100800 */
[----:B-1----:R-:W-:Y:S01]  /*eb80*/  PRMT R7, RZ, 0x7610, R7 ;  /* 0x00007610ff077816 */ /* 0x002fe20000000007 */
[----:B--2---:R-:W-:-:S05]  /*eb90*/  IMAD.X R15, R15, 0x1, R0, P1 ;  /* 0x000000010f0f7824 */ /* 0x004fca00008e0600 */
[----:B------:R-:W2:Y:S04]  /*eba0*/  @!P0 LDG.E.U16 R7, desc[UR8][R14.64] ;  /* 0x000000080e078981 */ /* 0x000ea8000c1e1500 */
[----:B------:R-:W4:Y:S04]  /*ebb0*/  LDL R14, [R1+0x1f4] ;  /* 0x0001f400010e7983 */ /* 0x000f280000100800 */
[----:B------:R3:W-:Y:S01]  /*ebc0*/  STS.U16 [R13+UR4+0x1100], R4 ;  /* 0x001100040d007988 */ /* 0x0007e20008000404 */
[----:B------:R-:W-:Y:S02]  /*ebd0*/  PRMT R6, RZ, 0x7610, R6 ;  /* 0x00007610ff067816 */ /* 0x000fe40000000006 */
[----:B------:R-:W-:Y:S01]  /*ebe0*/  PRMT R20, RZ, 0x7610, R20 ;  /* 0x00007610ff147816 */ /* 0x000fe20000000014 */
[----:B------:R0:W-:Y:S04]  /*ebf0*/  STS.U16 [R13+UR4+0x2100], R19 ;  /* 0x002100130d007988 */ /* 0x0001e80008000404 */
[----:B------:R-:W2:Y:S01]  /*ec00*/  LDL R15, [R1+0x230] ;  /* 0x00023000010f7983 */ /* 0x000ea20000100800 */
[----:B---3--:R-:W-:-:S05]  /*ec10*/  IADD3 R4, P1, R5, R2, RZ ;  /* 0x0000000205047210 */ /* 0x008fca0007f3e0ff */
[----:B----4-:R-:W-:Y:S01]  /*ec20*/  IMAD.X R5, R14, 0x1, R0, P1 ;  /* 0x000000010e057824 */ /* 0x010fe200008e0600 */
[----:B0-----:R-:W-:Y:S01]  /*ec30*/  PRMT R19, RZ, 0x7610, R19 ;  /* 0x00007610ff137816 */ /* 0x001fe20000000013 */
[----:B------:R-:W3:Y:S04]  /*ec40*/  LDL R14, [R1+0x428] ;  /* 0x00042800010e7983 */ /* 0x000ee80000100800 */
[----:B------:R0:W4:Y:S04]  /*ec50*/  @!P0 LDG.E.U16 R6, desc[UR8][R4.64] ;  /* 0x0000000804068981 */ /* 0x000128000c1e1500 */
[----:B------:R-:W0:Y:S02]  /*ec60*/  LDL R5, [R1+0x488] ;  /* 0x0004880001057983 */ /* 0x000e240000100800 */
[----:B0-----:R-:W-:-:S02]  /*ec70*/  IADD3 R4, P1, R5, R2, RZ ;  /* 0x0000000205047210 */ /* 0x001fc40007f3e0ff */
[----:B------:R-:W2:Y:S03]  /*ec80*/  LDL R5, [R1+0x1b4] ;  /* 0x0001b40001057983 */ /* 0x000ea60000100800 */
[----:B--2---:R-:W-:-:S05]  /*ec90*/  IMAD.X R5, R5, 0x1, R0, P1 ;  /* 0x0000000105057824 */ /* 0x004fca00008e0600 */
[----:B------:R0:W2:Y:S04]  /*eca0*/  @!P0 LDG.E.U16 R20, desc[UR8][R4.64] ;  /* 0x0000000804148981 */ /* 0x0000a8000c1e1500 */
[----:B------:R-:W0:Y:S02]  /*ecb0*/  LDL R5, [R1+0x468] ;  /* 0x0004680001057983 */ /* 0x000e240000100800 */
[----:B0-----:R-:W-:Y:S02]  /*ecc0*/  IADD3 R4, P1, R5, R2, RZ ;  /* 0x0000000205047210 */ /* 0x001fe40007f3e0ff */
[----:B------:R-:W3:Y:S03]  /*ecd0*/  LDL R5, [R1+0x1e8] ;  /* 0x0001e80001057983 */ /* 0x000ee60000100800 */
[----:B---3--:R-:W-:-:S05]  /*ece0*/  IMAD.X R5, R5, 0x1, R0, P1 ;  /* 0x0000000105057824 */ /* 0x008fca00008e0600 */
[----:B------:R0:W3:Y:S04]  /*ecf0*/  @!P0 LDG.E.U16 R19, desc[UR8][R4.64] ;  /* 0x0000000804138981 */ /* 0x0000e8000c1e1500 */
[----:B------:R-:W0:Y:S02]  /*ed00*/  LDL R5, [R1+0x448] ;  /* 0x0004480001057983 */ /* 0x000e240000100800 */
[----:B0-----:R-:W-:-:S05]  /*ed10*/  IADD3 R4, P1, R5, R2, RZ ;  /* 0x0000000205047210 */ /* 0x001fca0007f3e0ff */
[----:B------:R-:W-:Y:S02]  /*ed20*/  IMAD.X R5, R15, 0x1, R0, P1 ;  /* 0x000000010f057824 */ /* 0x000fe400008e0600 */
[----:B------:R-:W4:Y:S04]  /*ed30*/  LDL R15, [R1+0x270] ;  /* 0x00027000010f7983 */ /* 0x000f280000100800 */
[----:B------:R0:W-:Y:S01]  /*ed40*/  STS.U16 [R13+UR4+0x1900], R18 ;  /* 0x001900120d007988 */ /* 0x0001e20008000404 */
[----:B------:R-:W-:Y:S02]  /*ed50*/  IADD3 R14, P1, R14, R2, RZ ;  /* 0x000000020e0e7210 */ /* 0x000fe40007f3e0ff */
[----:B0-----:R-:W-:-:S06]  /*ed60*/  PRMT R18, RZ, 0x7610, R18 ;  /* 0x00007610ff127816 */ /* 0x001fcc0000000012 */
[----:B------:R0:W3:Y:S02]  /*ed70*/  @!P0 LDG.E.U16 R18, desc[UR8][R4.64] ;  /* 0x0000000804128981 */ /* 0x0000e4000c1e1500 */
[----:B0-----:R-:W-:Y:S01]  /*ed80*/  PRMT R5, RZ, 0x7610, R5 ;  /* 0x00007610ff057816 */ /* 0x001fe20000000005 */
        /* <DEDUP_REMOVED lines=12> */
[----:B---3--:R-:W-:-:S05]  /*ee50*/  IMAD.X R15, R15, 0x1, R0, P1 ;  /* 0x000000010f0f7824 */ /* 0x008fca00008e0600 */
[----:B------:R0:W3:Y:S04]  /*ee60*/  @!P0 LDG.E.U16 R22, desc[UR8][R14.64] ;  /* 0x000000080e168981 */ /* 0x0000e8000c1e1500 */
        /* <DEDUP_REMOVED lines=9> */
[----:B------:R-:W2:Y:S04]  /*ef00*/  LDL R15, [R1+0x370] ;  /* 0x00037000010f7983 */ /* 0x000ea80000100800 */
[----:B------:R0:W-:Y:S02]  /*ef10*/  STS.U16 [R13+UR4+0x5100], R27 ;  /* 0x0051001b0d007988 */ /* 0x0001e40008000404 */
[----:B0-----:R-:W-:Y:S01]  /*ef20*/  PRMT R27, RZ, 0x7610, R27 ;  /* 0x00007610ff1b7816 */ /* 0x001fe2000000001b */
[----:B--2---:R-:W-:-:S05]  /*ef30*/  IMAD.X R15, R15, 0x1, R0, P1 ;  /* 0x000000010f0f7824 */ /* 0x004fca00008e0600 */
[----:B------:R0:W2:Y:S04]  /*ef40*/  @!P0 LDG.E.U16 R27, desc[UR8][R14.64] ;  /* 0x000000080e1b8981 */ /* 0x0000a8000c1e1500 */
[----:B------:R-:W3:Y:S04]  /*ef50*/  LDL.LU R14, [R1] ;  /* 0x00000000010e7983 */ /* 0x000ee80000300800 */
[----:B------:R-:W0:Y:S04]  /*ef60*/  LDL R15, [R1+0x568] ;  /* 0x00056800010f7983 */ /* 0x000e280000100800 */
[----:B---3--:R0:W-:Y:S02]  /*ef70*/  STS.U16 [R13+UR4+0x5900], R14 ;  /* 0x0059000e0d007988 */ /* 0x0081e40008000404 */
[----:B0-----:R-:W-:-:S02]  /*ef80*/  IADD3 R14, P1, R15, R2, RZ ;  /* 0x000000020f0e7210 */ /* 0x001fc40007f3e0ff */
[----:B------:R-:W3:Y:S04]  /*ef90*/  LDL R15, [R1+0x374] ;  /* 0x00037400010f7983 */ /* 0x000ee80000100800 */
[----:B------:R0:W-:Y:S02]  /*efa0*/  STS.U16 [R13+UR4+0x2900], R28 ;  /* 0x0029001c0d007988 */ /* 0x0001e40008000404 */
[----:B0-----:R-:W-:Y:S01]  /*efb0*/  PRMT R28, RZ, 0x7610, R28 ;  /* 0x00007610ff1c7816 */ /* 0x001fe2000000001c */
[----:B---3--:R-:W-:-:S05]  /*efc0*/  IMAD.X R15, R15, 0x1, R0, P1 ;  /* 0x000000010f0f7824 */ /* 0x008fca00008e0600 */
[----:B------:R0:W3:Y:S04]  /*efd0*/  @!P0 LDG.E.U16 R28, desc[UR8][R14.64] ;  /* 0x000000080e1c8981 */ /* 0x0000e8000c1e1500 */
[----:B------:R-:W0:Y:S02]  /*efe0*/  LDL R15, [R1+0x588] ;  /* 0x00058800010f7983 */ /* 0x000e240000100800 */
[----:B0-----:R-:W-:Y:S02]  /*eff0*/  IADD3 R14, P1, R15, R2, RZ ;  /* 0x000000020f0e7210 */ /* 0x001fe40007f3e0ff */
[----:B------:R-:W4:Y:S01]  /*f000*/  LDL R15, [R1+0x1ac] ;  /* 0x0001ac00010f7983 */ /* 0x000f220000100800 */
[----:B------:R-:W-:Y:S02]  /*f010*/  PRMT R17, RZ, 0x7610, R17 ;  /* 0x00007610ff117816 */ /* 0x000fe40000000011 */
[----:B----4-:R-:W-:-:S05]  /*f020*/  IADD3.X R15, R15, R0, RZ, P1, !PT ;  /* 0x000000000f0f7210 */ /* 0x010fca0000ffe4ff */
[----:B------:R-:W4:Y:S04]  /*f030*/  @!P0 LDG.E.U16 R17, desc[UR8][R14.64] ;  /* 0x000000080e118981 */ /* 0x000f28000c1e1500 */
[----:B----4-:R0:W-:Y:S04]  /*f040*/  STL [R1+0x4], R17 ;  /* 0x0000041101007387 */ /* 0x0101e80000100800 */
[----:B0-----:R-:W4:Y:S04]  /*f050*/  LDL.LU R17, [R1+0xbc4] ;  /* 0x000bc40001117983 */ /* 0x001f280000300800 */
[----:B------:R-:W2:Y:S02]  /*f060*/  LDL R15, [R1+0x548] ;  /* 0x00054800010f7983 */ /* 0x000ea40000100800 */
[----:B--2---:R-:W-:-:S02]  /*f070*/  IADD3 R14, P1, R15, R2, RZ ;  /* 0x000000020f0e7210 */ /* 0x004fc40007f3e0ff */
[----:B------:R-:W2:Y:S01]  /*f080*/  LDL R15, [R1+0x334] ;  /* 0x00033400010f7983 */ /* 0x000ea20000100800 */
[----:B------:R-:W-:Y:S02]  /*f090*/  PRMT R3, RZ, 0x7610, R3 ;  /* 0x00007610ff037816 */ /* 0x000fe40000000003 */
[----:B--2---:R-:W-:-:S05]  /*f0a0*/  IMAD.X R15, R15, 0x1, R0, P1 ;  /* 0x000000010f0f7824 */ /* 0x004fca00008e0600 */
[----:B------:R-:W2:Y:S04]  /*f0b0*/  @!P0 LDG.E.U16 R3, desc[UR8][R14.64] ;  /* 0x000000080e038981 */ /* 0x000ea8000c1e1500 */
[----:B--2---:R0:W-:Y:S04]  /*f0c0*/  STL [R1], R3 ;  /* 0x0000000301007387 */ /* 0x0041e80000100800 */
[----:B0-----:R-:W2:Y:S04]  /*f0d0*/  LDL.LU R3, [R1+0xbc0] ;  /* 0x000bc00001037983 */ /* 0x001ea80000300800 */
[----:B------:R-:W3:Y:S02]  /*f0e0*/  LDL R15, [R1+0x528] ;  /* 0x00052800010f7983 */ /* 0x000ee40000100800 */
[----:B---3--:R-:W-:-:S02]  /*f0f0*/  IADD3 R14, P1, R15, R2, RZ ;  /* 0x000000020f0e7210 */ /* 0x008fc40007f3e0ff */
[----:B------:R-:W3:Y:S04]  /*f100*/  LDL R15, [R1+0x2f4] ;  /* 0x0002f400010f7983 */ /* 0x000ee80000100800 */
[----:B--2---:R0:W-:Y:S02]  /*f110*/  STS.U16 [R13+UR4+0x7100], R3 ;  /* 0x007100030d007988 */ /* 0x0041e40008000404 */
[----:B0-----:R-:W0:Y:S02]  /*f120*/  S2R R3, SR_TID.X ;  /* 0x0000000000037919 */ /* 0x001e240000002100 */
[----:B------:R1:W-:Y:S02]  /*f130*/  STS.U16 [R13+UR4+0x6100], R29 ;  /* 0x0061001d0d007988 */ /* 0x0003e40008000404 */
[----:B-1----:R-:W-:-:S02]  /*f140*/  PRMT R29, RZ, 0x7610, R29 ;  /* 0x00007610ff1d7816 */ /* 0x002fc4000000001d */
[----:B------:R1:W-:Y:S01]  /*f150*/  STS.U16 [R13+UR4+0x3100], R26 ;  /* 0x0031001a0d007988 */ /* 0x0003e20008000404 */
[----:B0-----:R-:W-:-:S05]  /*f160*/  LOP3.LUT R3, R3, 0x7f, RZ, 0xc0, !PT ;  /* 0x0000007f03037812 */ /* 0x001fca00078ec0ff */
[----:B------:R-:W-:Y:S01]  /*f170*/  IMAD.SHL.U32 R3, R3, 0x2, RZ ;  /* 0x0000000203037824 */ /* 0x000fe200078e00ff */
[----:B------:R-:W-:Y:S04]  /*f180*/  STS.U16 [R13+UR4+0x4100], R24 ;  /* 0x004100180d007988 */ /* 0x000fe80008000404 */
[----:B------:R-:W-:Y:S04]  /*f190*/  STS.U16 [R13+UR4+0x4900], R23 ;  /* 0x004900170d007988 */ /* 0x000fe80008000404 */
[----:B----4-:R-:W-:Y:S04]  /*f1a0*/  STS.U16 [R13+UR4+0x6900], R17 ;  /* 0x006900110d007988 */ /* 0x010fe80008000404 */
[----:B------:R0:W-:Y:S01]  /*f1b0*/  STS.U16 [R13+UR4+0x7900], R16 ;  /* 0x007900100d007988 */ /* 0x0001e20008000404 */
[----:B---3--:R-:W-:Y:S01]  /*f1c0*/  IMAD.X R15, R15, 0x1, R0, P1 ;  /* 0x000000010f0f7824 */ /* 0x008fe200008e0600 */
[----:B-1----:R-:W-:-:S02]  /*f1d0*/  PRMT R26, RZ, 0x7610, R26 ;  /* 0x00007610ff1a7816 */ /* 0x002fc4000000001a */
[----:B0-----:R-:W2:Y:S04]  /*f1e0*/  LDL R13, [R1+0x4e4] ;  /* 0x0004e400010d7983 */ /* 0x001ea80000100800 */
[----:B------:R0:W3:Y:S02]  /*f1f0*/  @!P0 LDG.E.U16 R29, desc[UR8][R14.64] ;  /* 0x000000080e1d8981 */ /* 0x0000e4000c1e1500 */
[----:B0-----:R-:W-:Y:S02]  /*f200*/  LOP3.LUT R14, R3, 0x20, RZ, 0x3c, !PT ;  /* 0x00000020030e7812 */ /* 0x001fe400078e3cff */
[----:B------:R-:W4:Y:S04]  /*f210*/  LDL R15, [R1+0x504] ;  /* 0x00050400010f7983 */ /* 0x000f280000100800 */
[----:B------:R0:W-:Y:S04]  /*f220*/  STS.U16 [R14+UR4+0x1200], R10 ;  /* 0x0012000a0e007988 */ /* 0x0001e80008000404 */
[----:B0-----:R-:W2:Y:S01]  /*f230*/  LDL R10, [R1+0x2b4] ;  /* 0x0002b400010a7983 */ /* 0x001ea20000100800 */
[----:B----4-:R-:W-:-:S05]  /*f240*/  IADD3 R14, P1, R15, R2, RZ ;  /* 0x000000020f0e7210 */ /* 0x010fca0007f3e0ff */
[----:B--2---:R-:W-:Y:S02]  /*f250*/  IMAD.X R15, R10, 0x1, R0, P1 ;  /* 0x000000010a0f7824 */ /* 0x004fe400008e0600 */
[----:B------:R-:W2:Y:S04]  /*f260*/  LDL R10, [R1+0x4a4] ;  /* 0x0004a400010a7983 */ /* 0x000ea80000100800 */
[----:B------:R0:W4:Y:S02]  /*f270*/  @!P0 LDG.E.U16 R26, desc[UR8][R14.64] ;  /* 0x000000080e1a8981 */ /* 0x000124000c1e1500 */
[----:B0-----:R-:W-:-:S05]  /*f280*/  LOP3.LUT R15, R3, 0x20, RZ, 0x3c, !PT ;  /* 0x00000020030f7812 */ /* 0x001fca00078e3cff */
[----:B------:R0:W-:Y:S02]  /*f290*/  STS.U16 [R15+UR4+0xa00], R12 ;  /* 0x000a000c0f007988 */ /* 0x0001e40008000404 */
[----:B0-----:R-:W-:Y:S02]  /*f2a0*/  IADD3 R12, P1, R13, R2, RZ ;  /* 0x000000020d0c7210 */ /* 0x001fe40007f3e0ff */
[----:B----4-:R-:W-:Y:S04]  /*f2b0*/  STL [R1+0xbbc], R26 ;  /* 0x000bbc1a01007387 */ /* 0x010fe80000100800 */
[----:B------:R-:W4:Y:S01]  /*f2c0*/  LDL R13, [R1+0x274] ;  /* 0x00027400010d7983 */ /* 0x000f220000100800 */
[----:B------:R-:W-:-:S03]  /*f2d0*/  PRMT R24, RZ, 0x7610, R24 ;  /* 0x00007610ff187816 */ /* 0x000fc60000000018 */
[----:B------:R-:W-:Y:S01]  /*f2e0*/  STS.U16 [R15+UR4+0x200], R21 ;  /* 0x000200150f007988 */ /* 0x000fe20008000404 */
[----:B------:R-:W-:-:S03]  /*f2f0*/  PRMT R17, RZ, 0x7610, R17 ;  /* 0x00007610ff117816 */ /* 0x000fc60000000011 */
[----:B------:R-:W3:Y:S01]  /*f300*/  LDL R14, [R1+0x1b0] ;  /* 0x0001b000010e7983 */ /* 0x000ee20000100800 */
[----:B----4-:R-:W-:-:S05]  /*f310*/  IMAD.X R13, R13, 0x1, R0, P1 ;  /* 0x000000010d0d7824 */ /* 0x010fca00008e0600 */
[----:B------:R0:W4:Y:S04]  /*f320*/  @!P0 LDG.E.U16 R24, desc[UR8][R12.64] ;  /* 0x000000080c188981 */ /* 0x000128000c1e1500 */
[----:B------:R-:W0:Y:S04]  /*f330*/  LDL R13, [R1+0x4c4] ;  /* 0x0004c400010d7983 */ /* 0x000e280000100800 */
[----:B------:R1:W-:Y:S04]  /*f340*/  STS.U16 [R15+UR4+0x1a00], R11 ;  /* 0x001a000b0f007988 */ /* 0x0003e80008000404 */
[----:B-1----:R-:W3:Y:S01]  /*f350*/  LDL R11, [R1+0x1ec] ;  /* 0x0001ec00010b7983 */ /* 0x002ee20000100800 */
[----:B0-----:R-:W-:-:S03]  /*f360*/  IADD3 R12, P1, R13, R2, RZ ;  /* 0x000000020d0c7210 */ /* 0x001fc60007f3e0ff */
[----:B------:R-:W2:Y:S04]  /*f370*/  LDL R13, [R1+0x234] ;  /* 0x00023400010d7983 */ /* 0x000ea80000100800 */
[----:B------:R0:W-:Y:S04]  /*f380*/  STS.U16 [R15+UR4+0x2200], R9 ;  /* 0x002200090f007988 */ /* 0x0001e80008000404 */
[----:B0-----:R-:W4:Y:S01]  /*f390*/  LDL R9, [R1+0x464] ;  /* 0x0004640001097983 */ /* 0x001f220000100800 */
[----:B--2---:R-:W-:Y:S01]  /*f3a0*/  IMAD.X R13, R13, 0x1, R0, P1 ;  /* 0x000000010d0d7824 */ /* 0x004fe200008e0600 */
[----:B------:R-:W-:-:S05]  /*f3b0*/  IADD3 R10, P1, R10, R2, RZ ;  /* 0x000000020a0a7210 */ /* 0x000fca0007f3e0ff */
[----:B---3--:R-:W-:-:S05]  /*f3c0*/  IMAD.X R11, R11, 0x1, R0, P1 ;  /* 0x000000010b0b7824 */ /* 0x008fca00008e0600 */
[----:B------:R0:W2:Y:S04]  /*f3d0*/  @!P0 LDG.E.U16 R17, desc[UR8][R10.64] ;  /* 0x000000080a118981 */ /* 0x0000a8000c1e1500 */
[----:B------:R-:W0:Y:S04]  /*f3e0*/  LDL R11, [R1+0x484] ;  /* 0x00048400010b7983 */ /* 0x000e280000100800 */
[----:B------:R4:W-:Y:S01]  /*f3f0*/  STS.U16 [R15+UR4+0x2a00], R8 ;  /* 0x002a00080f007988 */ /* 0x0009e20008000404 */
[----:B------:R-:W-:-:S06]  /*f400*/  PRMT R23, RZ, 0x7610, R23 ;  /* 0x00007610ff177816 */ /* 0x000fcc0000000017 */
[----:B------:R1:W3:Y:S01]  /*f410*/  @!P0 LDG.E.U16 R23, desc[UR8][R12.64] ;  /* 0x000000080c178981 */ /* 0x0002e2000c1e1500 */
[----:B0-----:R-:W-:-:S05]  /*f420*/  IADD3 R10, P1, R11, R2, RZ ;  /* 0x000000020b0a7210 */ /* 0x001fca0007f3e0ff */
[----:B------:R-:W-:Y:S01]  /*f430*/  IMAD.X R11, R14, 0x1, R0, P1 ;  /* 0x000000010e0b7824 */ /* 0x000fe200008e0600 */
[----:B----4-:R-:W-:Y:S01]  /*f440*/  IADD3 R8, P1, R9, R2, RZ ;  /* 0x0000000209087210 */ /* 0x010fe20007f3e0ff */
[----:B------:R0:W-:Y:S04]  /*f450*/  STS.U16 [R15+UR4+0x3200], R7 ;  /* 0x003200070f007988 */ /* 0x0001e80008000404 */
[----:B------:R-:W4:Y:S01]  /*f460*/  LDL R9, [R1+0x1f0] ;  /* 0x0001f00001097983 */ /* 0x000f220000100800 */
[----:B-1----:R-:W-:Y:S02]  /*f470*/  PRMT R13, RZ, 0x7610, R13 ;  /* 0x00007610ff0d7816 */ /* 0x002fe4000000000d */
[----:B------:R-:W-:Y:S01]  /*f480*/  PRMT R12, RZ, 0x7610, R12 ;  /* 0x00007610ff0c7816 */ /* 0x000fe2000000000c */
[----:B------:R-:W2:Y:S04]  /*f490*/  LDL R14, [R1+0x2b8] ;  /* 0x0002b800010e7983 */ /* 0x000ea80000100800 */
[----:B------:R1:W3:Y:S04]  /*f4a0*/  @!P0 LDG.E.U16 R13, desc[UR8][R10.64] ;  /* 0x000000080a0d8981 */ /* 0x0002e8000c1e1500 */
[----:B0-----:R-:W2:Y:S01]  /*f4b0*/  LDL R7, [R1+0x424] ;  /* 0x0004240001077983 */ /* 0x001ea20000100800 */
[----:B-1----:R-:W-:Y:S01]  /*f4c0*/  PRMT R11, RZ, 0x7610, R11 ;  /* 0x00007610ff0b7816 */ /* 0x002fe2000000000b */
[----:B----4-:R-:W-:-:S05]  /*f4d0*/  IMAD.X R9, R9, 0x1, R0, P1 ;  /* 0x0000000109097824 */ /* 0x010fca00008e0600 */
[----:B------:R0:W4:Y:S04]  /*f4e0*/  @!P0 LDG.E.U16 R11, desc[UR8][R8.64] ;  /* 0x00000008080b8981 */ /* 0x000128000c1e1500 */
[----:B------:R-:W0:Y:S02]  /*f4f0*/  LDL R9, [R1+0x444] ;  /* 0x0004440001097983 */ /* 0x000e240000100800 */
[-C--:B0-----:R-:W-:Y:S02]  /*f500*/  IADD3 R8, P1, R9, R2.reuse, RZ ;  /* 0x0000000209087210 */ /* 0x081fe40007f3e0ff */
[----:B------:R-:W3:Y:S04]  /*f510*/  LDL R9, [R1+0x238] ;  /* 0x0002380001097983 */ /* 0x000ee80000100800 */
[----:B------:R2:W-:Y:S01]  /*f520*/  STS.U16 [R15+UR4+0x3a00], R6 ;  /* 0x003a00060f007988 */ /* 0x0005e20008000404 */
[----:B---3--:R-:W-:Y:S01]  /*f530*/  IMAD.X R9, R9, 0x1, R0, P1 ;  /* 0x0000000109097824 */ /* 0x008fe200008e0600 */
[----:B--2---:R-:W-:-:S02]  /*f540*/  IADD3 R6, P1, R7, R2, RZ ;  /* 0x0000000207067210 */ /* 0x004fc40007f3e0ff */
[----:B------:R-:W2:Y:S03]  /*f550*/  LDL R7, [R1+0x278] ;  /* 0x0002780001077983 */ /* 0x000ea60000100800 */
[----:B--2---:R-:W-:-:S05]  /*f560*/  IMAD.X R7, R7, 0x1, R0, P1 ;  /* 0x0000000107077824 */ /* 0x004fca00008e0600 */
[----:B------:R-:W2:Y:S04]  /*f570*/  @!P0 LDG.E.U16 R12, desc[UR8][R6.64] ;  /* 0x00000008060c8981 */ /* 0x000ea8000c1e1500 */
[----:B------:R-:W3:Y:S01]  /*f580*/  LDL R7, [R1+0x404] ;  /* 0x0004040001077983 */ /* 0x000ee20000100800 */
[----:B------:R-:W-:-:S06]  /*f590*/  PRMT R16, RZ, 0x7610, R16 ;  /* 0x00007610ff107816 */ /* 0x000fcc0000000010 */
[----:B------:R0:W2:Y:S02]  /*f5a0*/  @!P0 LDG.E.U16 R16, desc[UR8][R8.64] ;  /* 0x0000000808108981 */ /* 0x0000a4000c1e1500 */
[----:B0-----:R-:W-:Y:S02]  /*f5b0*/  PRMT R8, RZ, 0x7610, R8 ;  /* 0x00007610ff087816 */ /* 0x001fe40000000008 */
[----:B---3--:R-:W-:-:S05]  /*f5c0*/  IADD3 R6, P1, R7, R2, RZ ;  /* 0x0000000207067210 */ /* 0x008fca0007f3e0ff */
[----:B------:R-:W-:Y:S01]  /*f5d0*/  IMAD.X R7, R14, 0x1, R0, P1 ;  /* 0x000000010e077824 */ /* 0x000fe200008e0600 */
[----:B------:R-:W-:Y:S01]  /*f5e0*/  PRMT R9, RZ, 0x7610, R9 ;  /* 0x00007610ff097816 */ /* 0x000fe20000000009 */
[----:B------:R-:W3:Y:S04]  /*f5f0*/  LDL R14, [R1+0x3a8] ;  /* 0x0003a800010e7983 */ /* 0x000ee80000100800 */
[----:B------:R0:W2:Y:S04]  /*f600*/  @!P0 LDG.E.U16 R8, desc[UR8][R6.64] ;  /* 0x0000000806088981 */ /* 0x0000a8000c1e1500 */
[----:B------:R-:W0:Y:S02]  /*f610*/  LDL R7, [R1+0x3e4] ;  /* 0x0003e40001077983 */ /* 0x000e240000100800 */
[----:B0-----:R-:W-:-:S02]  /*f620*/  IADD3 R6, P1, R7, R2, RZ ;  /* 0x0000000207067210 */ /* 0x001fc40007f3e0ff */
[----:B------:R-:W4:Y:S03]  /*f630*/  LDL R7, [R1+0x2f8] ;  /* 0x0002f80001077983 */ /* 0x000f260000100800 */
[----:B----4-:R-:W-:-:S05]  /*f640*/  IMAD.X R7, R7, 0x1, R0, P1 ;  /* 0x0000000107077824 */ /* 0x010fca00008e0600 */
[----:B------:R0:W4:Y:S04]  /*f650*/  @!P0 LDG.E.U16 R9, desc[UR8][R6.64] ;  /* 0x0000000806098981 */ /* 0x000128000c1e1500 */
[----:B------:R-:W0:Y:S02]  /*f660*/  LDL R7, [R1+0x3c4] ;  /* 0x0003c40001077983 */ /* 0x000e240000100800 */
[----:B0-----:R-:W-:Y:S02]  /*f670*/  IADD3 R6, P1, R7, R2, RZ ;  /* 0x0000000207067210 */ /* 0x001fe40007f3e0ff */
[----:B------:R-:W3:Y:S01]  /*f680*/  LDL R7, [R1+0x338] ;  /* 0x0003380001077983 */ /* 0x000ee20000100800 */
[----:B------:R-:W-:Y:S02]  /*f690*/  PRMT R10, RZ, 0x7610, R10 ;  /* 0x00007610ff0a7816 */ /* 0x000fe4000000000a */
[----:B---3--:R-:W-:-:S05]  /*f6a0*/  IMAD.X R7, R7, 0x1, R0, P1 ;  /* 0x0000000107077824 */ /* 0x008fca00008e0600 */
[----:B------:R-:W3:Y:S04]  /*f6b0*/  @!P0 LDG.E.U16 R10, desc[UR8][R6.64] ;  /* 0x00000008060a8981 */ /* 0x000ee8000c1e1500 */
[----:B------:R-:W-:Y:S04]  /*f6c0*/  STS.U16 [R15+UR4+0x4200], R20 ;  /* 0x004200140f007988 */ /* 0x000fe80008000404 */
[----:B------:R-:W-:Y:S04]  /*f6d0*/  STS.U16 [R15+UR4+0x4a00], R19 ;  /* 0x004a00130f007988 */ /* 0x000fe80008000404 */
[----:B------:R-:W-:Y:S04]  /*f6e0*/  STS.U16 [R15+UR4+0x5200], R18 ;  /* 0x005200120f007988 */ /* 0x000fe80008000404 */
[----:B------:R0:W-:Y:S04]  /*f6f0*/  STS.U16 [R15+UR4+0x5a00], R5 ;  /* 0x005a00050f007988 */ /* 0x0001e80008000404 */
[----:B---3--:R1:W-:Y:S04]  /*f700*/  STL [R1+0xbb8], R10 ;  /* 0x000bb80a01007387 */ /* 0x0083e80000100800 */
[----:B0-----:R-:W3:Y:S01]  /*f710*/  LDL R5, [R1+0x378] ;  /* 0x0003780001057983 */ /* 0x001ee20000100800 */
[----:B------:R-:W-:-:S02]  /*f720*/  IADD3 R14, P1, R14, R2, RZ ;  /* 0x000000020e0e7210 */ /* 0x000fc40007f3e0ff */
[----:B------:R-:W-:Y:S01]  /*f730*/  PRMT R7, RZ, 0x7610, R7 ;  /* 0x00007610ff077816 */ /* 0x000fe20000000007 */
[----:B-1----:R-:W2:Y:S02]  /*f740*/  LDL R10, [R1+0x564] ;  /* 0x00056400010a7983 */ /* 0x002ea40000100800 */
[----:B---3--:R-:W-:Y:S01]  /*f750*/  IMAD.X R15, R5, 0x1, R0, P1 ;  /* 0x00000001050f7824 */ /* 0x008fe200008e0600 */
[----:B------:R-:W-:-:S04]  /*f760*/  LOP3.LUT R5, R3, 0x20, RZ, 0x3c, !PT ;  /* 0x0000002003057812 */ /* 0x000fc800078e3cff */
[----:B------:R-:W3:Y:S04]  /*f770*/  @!P0 LDG.E.U16 R7, desc[UR8][R14.64] ;  /* 0x000000080e078981 */ /* 0x000ee8000c1e1500 */
[----:B------:R0:W-:Y:S04]  /*f780*/  STS.U16 [R5+UR4+0x6200], R4 ;  /* 0x0062000405007988 */ /* 0x0001e80008000404 */
[----:B------:R-:W4:Y:S04]  /*f790*/  LDL R14, [R1+0x1a8] ;  /* 0x0001a800010e7983 */ /* 0x000f280000100800 */
[----:B------:R-:W3:Y:S04]  /*f7a0*/  LDL.LU R15, [R1+0x4] ;  /* 0x00000400010f7983 */ /* 0x000ee80000300800 */
[----:B0-----:R-:W4:Y:S01]  /*f7b0*/  LDL R5, [R1+0x36c] ;  /* 0x00036c0001057983 */ /* 0x001f220000100800 */
[----:B--2---:R-:W-:-:S02]  /*f7c0*/  IADD3 R4, P1, R10, R2, RZ ;  /* 0x000000020a047210 */ /* 0x004fc40007f3e0ff */
[----:B------:R-:W-:Y:S01]  /*f7d0*/  PRMT R6, RZ, 0x7610, R6 ;  /* 0x00007610ff067816 */ /* 0x000fe20000000006 */
[----:B------:R-:W2:Y:S02]  /*f7e0*/  LDL R10, [R1+0x2ec] ;  /* 0x0002ec00010a7983 */ /* 0x000ea40000100800 */
[----:B----4-:R-:W-:-:S05]  /*f7f0*/  IMAD.X R5, R5, 0x1, R0, P1 ;  /* 0x0000000105057824 */ /* 0x010fca00008e0600 */
[----:B------:R0:W4:Y:S04]  /*f800*/  @!P0 LDG.E.U16 R6, desc[UR8][R4.64] ;  /* 0x0000000804068981 */ /* 0x000128000c1e1500 */
[----:B------:R-:W3:Y:S01]  /*f810*/  LDL R5, [R1+0x584] ;  /* 0x0005840001057983 */ /* 0x000ee20000100800 */
[----:B0-----:R-:W-:-:S05]  /*f820*/  LOP3.LUT R4, R3, 0x20, RZ, 0x3c, !PT ;  /* 0x0000002003047812 */ /* 0x001fca00078e3cff */
[----:B------:R0:W-:Y:S02]  /*f830*/  STS.U16 [R4+UR4+0x6a00], R22 ;  /* 0x006a001604007988 */ /* 0x0001e40008000404 */
[----:B0-----:R-:W-:Y:S02]  /*f840*/  PRMT R22, RZ, 0x7610, R22 ;  /* 0x00007610ff167816 */ /* 0x001fe40000000016 */
[----:B---3--:R-:W-:-:S04]  /*f850*/  IADD3 R4, P1, R5, R2, RZ ;  /* 0x0000000205047210 */ /* 0x008fc80007f3e0ff */
[----:B------:R-:W-:Y:S02]  /*f860*/  IADD3.X R5, R14, R0, RZ, P1, !PT ;  /* 0x000000000e057210 */ /* 0x000fe40000ffe4ff */
[----:B------:R-:W-:Y:S01]  /*f870*/  PRMT R21, RZ, 0x7610, R21 ;  /* 0x00007610ff157816 */ /* 0x000fe20000000015 */
[----:B------:R-:W3:Y:S04]  /*f880*/  LDL R14, [R1+0x4e0] ;  /* 0x0004e000010e7983 */ /* 0x000ee80000100800 */
[----:B------:R0:W4:Y:S04]  /*f890*/  @!P0 LDG.E.U16 R22, desc[UR8][R4.64] ;  /* 0x0000000804168981 */ /* 0x000128000c1e1500 */
[----:B------:R-:W2:Y:S01]  /*f8a0*/  LDL R5, [R1+0x544] ;  /* 0x0005440001057983 */ /* 0x000ea20000100800 */
[----:B0-----:R-:W-:-:S05]  /*f8b0*/  LOP3.LUT R4, R3, 0x20, RZ, 0x3c, !PT ;  /* 0x0000002003047812 */ /* 0x001fca00078e3cff */
[----:B------:R2:W-:Y:S02]  /*f8c0*/  STS.U16 [R4+UR4+0x7200], R25 ;  /* 0x0072001904007988 */ /* 0x0005e40008000404 */
[----:B--2---:R-:W-:Y:S02]  /*f8d0*/  IADD3 R4, P1, R5, R2, RZ ;  /* 0x0000000205047210 */ /* 0x004fe40007f3e0ff */
[----:B------:R-:W2:Y:S03]  /*f8e0*/  LDL R5, [R1+0x32c] ;  /* 0x00032c0001057983 */ /* 0x000ea60000100800 */
[----:B--2---:R-:W-:-:S05]  /*f8f0*/  IMAD.X R5, R5, 0x1, R0, P1 ;  /* 0x0000000105057824 */ /* 0x004fca00008e0600 */
[----:B------:R0:W2:Y:S04]  /*f900*/  @!P0 LDG.E.U16 R21, desc[UR8][R4.64] ;  /* 0x0000000804158981 */ /* 0x0000a8000c1e1500 */
[----:B------:R-:W3:Y:S01]  /*f910*/  LDL R5, [R1+0x524] ;  /* 0x0005240001057983 */ /* 0x000ee20000100800 */
[----:B0-----:R-:W-:-:S05]  /*f920*/  LOP3.LUT R4, R3, 0x20, RZ, 0x3c, !PT ;  /* 0x0000002003047812 */ /* 0x001fca00078e3cff */
[----:B------:R3:W-:Y:S01]  /*f930*/  STS.U16 [R4+UR4+0x7a00], R27 ;  /* 0x007a001b04007988 */ /* 0x0007e20008000404 */
[----:B------:R-:W-:Y:S02]  /*f940*/  PRMT R20, RZ, 0x7610, R20 ;  /* 0x00007610ff147816 */ /* 0x000fe40000000014 */
[----:B---3--:R-:W-:-:S05]  /*f950*/  IADD3 R4, P1, R5, R2, RZ ;  /* 0x0000000205047210 */ /* 0x008fca0007f3e0ff */
[----:B------:R-:W-:-:S05]  /*f960*/  IMAD.X R5, R10, 0x1, R0, P1 ;  /* 0x000000010a057824 */ /* 0x000fca00008e0600 */
[----:B------:R0:W3:Y:S04]  /*f970*/  @!P0 LDG.E.U16 R20, desc[UR8][R4.64] ;  /* 0x0000000804148981 */ /* 0x0000e8000c1e1500 */
[----:B------:R-:W0:Y:S01]  /*f980*/  LDL R5, [R1+0x500] ;  /* 0x0005000001057983 */ /* 0x000e220000100800 */
[----:B------:R-:W-:-:S05]  /*f990*/  LOP3.LUT R10, R3, 0x30, RZ, 0x3c, !PT ;  /* 0x00000030030a7812 */ /* 0x000fca00078e3cff */
[----:B------:R-:W-:Y:S04]  /*f9a0*/  STS.U16 [R10+UR4+0xb00], R28 ;  /* 0x000b001c0a007988 */ /* 0x000fe80008000404 */
[----:B------:R1:W-:Y:S04]  /*f9b0*/  STS.U16 [R10+UR4+0x300], R15 ;  /* 0x0003000f0a007988 */ /* 0x0003e80008000404 */
[----:B-1----:R-:W4:Y:S01]  /*f9c0*/  LDL R15, [R1+0x26c] ;  /* 0x00026c00010f7983 */ /* 0x002f220000100800 */
[----:B0-----:R-:W-:-:S03]  /*f9d0*/  IADD3 R4, P1, R5, R2, RZ ;  /* 0x0000000205047210 */ /* 0x001fc60007f3e0ff */
[----:B------:R-:W2:Y:S01]  /*f9e0*/  LDL R5, [R1+0x2ac] ;  /* 0x0002ac0001057983 */ /* 0x000ea20000100800 */
[----:B------:R-:W-:Y:S01]  /*f9f0*/  PRMT R19, RZ, 0x7610, R19 ;  /* 0x00007610ff137816 */ /* 0x000fe20000000013 */
[----:B--2---:R-:W-:Y:S01]  /*fa00*/  IMAD.X R5, R5, 0x1, R0, P1 ;  /* 0x0000000105057824 */ /* 0x004fe200008e0600 */
[----:B------:R-:W-:-:S04]  /*fa10*/  IADD3 R14, P1, R14, R2, RZ ;  /* 0x000000020e0e7210 */ /* 0x000fc80007f3e0ff */
[----:B------:R0:W2:Y:S01]  /*fa20*/  @!P0 LDG.E.U16 R19, desc[UR8][R4.64] ;  /* 0x0000000804138981 */ /* 0x0000a2000c1e1500 */
[----:B----4-:R-:W-:Y:S01]  /*fa30*/  IMAD.X R15, R15, 0x1, R0, P1 ;  /* 0x000000010f0f7824 */ /* 0x010fe200008e0600 */
[----:B0-----:R-:W-:-:S06]  /*fa40*/  PRMT R5, RZ, 0x7610, R5 ;  /* 0x00007610ff057816 */ /* 0x001fcc0000000005 */
[----:B------:R0:W4:Y:S04]  /*fa50*/  @!P0 LDG.E.U16 R5, desc[UR8][R14.64] ;  /* 0x000000080e058981 */ /* 0x000128000c1e1500 */
[----:B------:R-:W3:Y:S04]  /*fa60*/  LDL.LU R14, [R1] ;  /* 0x00000000010e7983 */ /* 0x000ee80000300800 */
[----:B------:R-:W0:Y:S04]  /*fa70*/  LDL R15, [R1+0x4c0] ;  /* 0x0004c000010f7983 */ /* 0x000e280000100800 */
[----:B---3--:R0:W-:Y:S02]  /*fa80*/  STS.U16 [R10+UR4+0x1300], R14 ;  /* 0x0013000e0a007988 */ /* 0x0081e40008000404 */
[----:B0-----:R-:W-:-:S02]  /*fa90*/  IADD3 R14, P1, R15, R2, RZ ;  /* 0x000000020f0e7210 */ /* 0x001fc40007f3e0ff */
[----:B------:R-:W3:Y:S01]  /*faa0*/  LDL R15, [R1+0x22c] ;  /* 0x00022c00010f7983 */ /* 0x000ee20000100800 */
[----:B------:R-:W-:Y:S02]  /*fab0*/  PRMT R4, RZ, 0x7610, R4 ;  /* 0x00007610ff047816 */ /* 0x000fe40000000004 */
[----:B---3--:R-:W-:-:S05]  /*fac0*/  IMAD.X R15, R15, 0x1, R0, P1 ;  /* 0x000000010f0f7824 */ /* 0x008fca00008e0600 */
[----:B------:R0:W3:Y:S04]  /*fad0*/  @!P0 LDG.E.U16 R4, desc[UR8][R14.64] ;  /* 0x000000080e048981 */ /* 0x0000e8000c1e1500 */
[----:B------:R-:W0:Y:S02]  /*fae0*/  LDL R15, [R1+0x4a0] ;  /* 0x0004a000010f7983 */ /* 0x000e240000100800 */
[----:B0-----:R-:W-:Y:S02]  /*faf0*/  IADD3 R14, P1, R15, R2, RZ ;  /* 0x000000020f0e7210 */ /* 0x001fe40007f3e0ff */
[----:B------:R-:W2:Y:S01]  /*fb00*/  LDL R15, [R1+0x1e4] ;  /* 0x0001e400010f7983 */ /* 0x000ea20000100800 */
[----:B------:R-:W-:Y:S02]  /*fb10*/  PRMT R26, RZ, 0x7610, R26 ;  /* 0x00007610ff1a7816 */ /* 0x000fe4000000001a */
[----:B--2---:R-:W-:-:S05]  /*fb20*/  IMAD.X R15, R15, 0x1, R0, P1 ;  /* 0x000000010f0f7824 */ /* 0x004fca00008e0600 */
[----:B------:R-:W2:Y:S04]  /*fb30*/  @!P0 LDG.E.U16 R26, desc[UR8][R14.64] ;  /* 0x000000080e1a8981 */ /* 0x000ea8000c1e1500 */
[----:B--2---:R0:W-:Y:S04]  /*fb40*/  STL [R1], R26 ;  /* 0x0000001a01007387 */ /* 0x0041e80000100800 */
[----:B0-----:R-:W2:Y:S04]  /*fb50*/  LDL.LU R26, [R1+0xbbc] ;  /* 0x000bbc00011a7983 */ /* 0x001ea80000300800 */
[----:B------:R-:W4:Y:S02]  /*fb60*/  LDL R15, [R1+0x480] ;  /* 0x00048000010f7983 */ /* 0x000f240000100800 */
[----:B----4-:R-:W-:-:S02]  /*fb70*/  IADD3 R14, P1, R15, R2, RZ ;  /* 0x000000020f0e7210 */ /* 0x010fc40007f3e0ff */
[----:B------:R-:W4:Y:S04]  /*fb80*/  LDL R15, [R1+0x1b8] ;  /* 0x0001b800010f7983 */ /* 0x000f280000100800 */
[----:B------:R0:W-:Y:S02]  /*fb90*/  STS.U16 [R10+UR4+0x1b00], R29 ;  /* 0x001b001d0a007988 */ /* 0x0001e40008000404 */
[----:B0-----:R-:W-:Y:S01]  /*fba0*/  PRMT R29, RZ, 0x7610, R29 ;  /* 0x00007610ff1d7816 */ /* 0x001fe2000000001d */
[----:B----4-:R-:W-:-:S05]  /*fbb0*/  IMAD.X R15, R15, 0x1, R0, P1 ;  /* 0x000000010f0f7824 */ /* 0x010fca00008e0600 */
[----:B------:R0:W4:Y:S04]  /*fbc0*/  @!P0 LDG.E.U16 R29, desc[UR8][R14.64] ;  /* 0x000000080e1d8981 */ /* 0x000128000c1e1500 */
        /* <DEDUP_REMOVED lines=32> */
[----:B------:R-:W0:Y:S04]  /*fdd0*/  LDL R15, [R1+0x3c0] ;  /* 0x0003c000010f7983 */ /* 0x000e280000100800 */
[----:B------:R-:W-:Y:S04]  /*fde0*/  STS.U16 [R10+UR4+0x3300], R23 ;  /* 0x003300170a007988 */ /* 0x000fe80008000404 */
[----:B------:R-:W-:Y:S04]  /*fdf0*/  STS.U16 [R10+UR4+0x3b00], R17 ;  /* 0x003b00110a007988 */ /* 0x000fe80008000404 */
[----:B------:R1:W-:Y:S04]  /*fe00*/  STS.U16 [R10+UR4+0x4300], R13 ;  /* 0x0043000d0a007988 */ /* 0x0003e80008000404 */
[----:B-1----:R-:W4:Y:S01]  /*fe10*/  LDL R13, [R1+0x3a4] ;  /* 0x0003a400010d7983 */ /* 0x002f220000100800 */
[----:B0-----:R-:W-:-:S03]  /*fe20*/  IADD3 R14, P1, R15, R2, RZ ;  /* 0x000000020f0e7210 */ /* 0x001fc60007f3e0ff */
[----:B------:R-:W3:Y:S04]  /*fe30*/  LDL R15, [R1+0x340] ;  /* 0x00034000010f7983 */ /* 0x000ee80000100800 */
[----:B------:R-:W-:Y:S04]  /*fe40*/  STS.U16 [R10+UR4+0x4b00], R11 ;  /* 0x004b000b0a007988 */ /* 0x000fe80008000404 */
[----:B------:R-:W-:Y:S04]  /*fe50*/  STS.U16 [R10+UR4+0x5300], R16 ;  /* 0x005300100a007988 */ /* 0x000fe80008000404 */
[----:B------:R4:W-:Y:S01]  /*fe60*/  STS.U16 [R10+UR4+0x5b00], R12 ;  /* 0x005b000c0a007988 */ /* 0x0009e20008000404 */
[----:B---3--:R-:W-:Y:S01]  /*fe70*/  IMAD.X R15, R15, 0x1, R0, P1 ;  /* 0x000000010f0f7824 */ /* 0x008fe200008e0600 */
[----:B----4-:R-:W-:-:S02]  /*fe80*/  IADD3 R12, P1, R13, R2, RZ ;  /* 0x000000020d0c7210 */ /* 0x010fc40007f3e0ff */
[----:B------:R-:W3:Y:S01]  /*fe90*/  LDL R13, [R1+0x380] ;  /* 0x00038000010d7983 */ /* 0x000ee20000100800 */
[----:B------:R-:W-:Y:S02]  /*fea0*/  PRMT R18, RZ, 0x7610, R18 ;  /* 0x00007610ff127816 */ /* 0x000fe40000000012 */
[----:B---3--:R-:W-:-:S05]  /*feb0*/  IMAD.X R13, R13, 0x1, R0, P1 ;  /* 0x000000010d0d7824 */ /* 0x008fca00008e0600 */
[----:B------:R0:W3:Y:S04]  /*fec0*/  @!P0 LDG.E.U16 R18, desc[UR8][R12.64] ;  /* 0x000000080c128981 */ /* 0x0000e8000c1e1500 */
[----:B------:R-:W0:Y:S01]  /*fed0*/  LDL R13, [R1+0x560] ;  /* 0x00056000010d7983 */ /* 0x000e220000100800 */
[----:B------:R-:W-:-:S06]  /*fee0*/  PRMT R23, RZ, 0x7610, R23 ;  /* 0x00007610ff177816 */ /* 0x000fcc0000000017 */
[----:B------:R1:W4:Y:S01]  /*fef0*/  @!P0 LDG.E.U16 R23, desc[UR8][R14.64] ;  /* 0x000000080e178981 */ /* 0x000322000c1e1500 */
[----:B0-----:R-:W-:-:S03]  /*ff00*/  IADD3 R12, P1, R13, R2, RZ ;  /* 0x000000020d0c7210 */ /* 0x001fc60007f3e0ff */
[----:B------:R0:W-:Y:S04]  /*ff10*/  STS.U16 [R10+UR4+0x6300], R8 ;  /* 0x006300080a007988 */ /* 0x0001e80008000404 */
[----:B------:R-:W2:Y:S01]  /*ff20*/  LDL R13, [R1+0x364] ;  /* 0x00036400010d7983 */ /* 0x000ea20000100800 */
[----:B-1----:R-:W-:-:S03]  /*ff30*/  PRMT R15, RZ, 0x7610, R15 ;  /* 0x00007610ff0f7816 */ /* 0x002fc6000000000f */
[----:B------:R-:W3:Y:S04]  /*ff40*/  LDL R14, [R1+0x324] ;  /* 0x00032400010e7983 */ /* 0x000ee80000100800 */
[----:B0-----:R-:W4:Y:S01]  /*ff50*/  LDL R8, [R1+0x580] ;  /* 0x0005800001087983 */ /* 0x001f220000100800 */
[----:B--2---:R-:W-:-:S05]  /*ff60*/  IMAD.X R13, R13, 0x1, R0, P1 ;  /* 0x000000010d0d7824 */ /* 0x004fca00008e0600 */
[----:B------:R-:W2:Y:S04]  /*ff70*/  @!P0 LDG.E.U16 R15, desc[UR8][R12.64] ;  /* 0x000000080c0f8981 */ /* 0x000ea8000c1e1500 */
[----:B------:R-:W-:Y:S04]  /*ff80*/  STS.U16 [R10+UR4+0x6b00], R9 ;  /* 0x006b00090a007988 */ /* 0x000fe80008000404 */
[----:B--2---:R0:W-:Y:S04]  /*ff90*/  STL [R1+0x4], R15 ;  /* 0x0000040f01007387 */ /* 0x0041e80000100800 */
[----:B0-----:R-:W2:Y:S04]  /*ffa0*/  LDL R15, [R1+0x2e4] ;  /* 0x0002e400010f7983 */ /* 0x001ea80000100800 */
[----:B------:R-:W3:Y:S04]  /*ffb0*/  LDL.LU R10, [R1+0xbb8] ;  /* 0x000bb800010a7983 */ /* 0x000ee80000300800 */
[----:B------:R-:W2:Y:S01]  /*ffc0*/  LDL R9, [R1+0x1a4] ;  /* 0x0001a40001097983 */ /* 0x000ea20000100800 */
[----:B----4-:R-:W-:-:S02]  /*ffd0*/  IADD3 R8, P1, R8, R2, RZ ;  /* 0x0000000208087210 */ /* 0x010fc40007f3e0ff */
[----:B------:R-:W-:-:S03]  /*ffe0*/  PRMT R3, RZ, 0x7610, R3 ;  /* 0x00007610ff037816 */ /* 0x000fc60000000003 */
[----:B--2---:R-:W-:-:S05]  /*fff0*/  IMAD.X R9, R9, 0x1, R0, P1 ;  /* 0x0000000109097824 */ /* 0x004fca00008e0600 */
[----:B------:R-:W2:Y:S04]  /*10000*/  @!P0 LDG.E.U16 R3, desc[UR8][R8.64] ;  /* 0x0000000808038981 */ /* 0x000ea8000c1e1500 */
[----:B--2---:R0:W-:Y:S04]  /*10010*/  STL [R1+0x8], R3 ;  /* 0x0000080301007387 */ /* 0x0041e80000100800 */
[----:B------:R-:W2:Y:S01]  /*10020*/  LDL R9, [R1+0x540] ;  /* 0x0005400001097983 */ /* 0x000ea20000100800 */
[----:B0-----:R-:W0:Y:S01]  /*10030*/  S2R R3, SR_TID.X ;  /* 0x0000000000037919 */ /* 0x001e220000002100 */
[----:B------:R-:W-:-:S02]  /*10040*/  PRMT R17, RZ, 0x7610, R17 ;  /* 0x00007610ff117816 */ /* 0x000fc40000000011 */
[----:B0-----:R-:W-:-:S04]  /*10050*/  LOP3.LUT R3, R3, 0x7f, RZ, 0xc0, !PT ;  /* 0x0000007f03037812 */ /* 0x001fc800078ec0ff */
[----:B------:R-:W-:-:S04]  /*10060*/  SHF.L.U32 R3, R3, 0x1, RZ ;  /* 0x0000000103037819 */ /* 0x000fc800000006ff */
[----:B------:R-:W-:-:S05]  /*10070*/  LOP3.LUT R8, R3, 0x30, RZ, 0x3c, !PT ;  /* 0x0000003003087812 */ /* 0x000fca00078e3cff */
[----:B---3--:R2:W-:Y:S02]  /*10080*/  STS.U16 [R8+UR4+0x7300], R10 ;  /* 0x0073000a08007988 */ /* 0x0085e40008000404 */
[----:B--2---:R-:W-:-:S05]  /*10090*/  IADD3 R8, P1, R9, R2, RZ ;  /* 0x0000000209087210 */ /* 0x004fca0007f3e0ff */
[----:B------:R-:W-:Y:S02]  /*100a0*/  IMAD.X R9, R14, 0x1, R0, P1 ;  /* 0x000000010e097824 */ /* 0x000fe400008e0600 */
[----:B------:R-:W2:Y:S04]  /*100b0*/  LDL R14, [R1+0x4dc] ;  /* 0x0004dc00010e7983 */ /* 0x000ea80000100800 */
[----:B------:R0:W3:Y:S04]  /*100c0*/  @!P0 LDG.E.U16 R17, desc[UR8][R8.64] ;  /* 0x0000000808118981 */ /* 0x0000e8000c1e1500 */
[----:B------:R-:W4:Y:S01]  /*100d0*/  LDL R9, [R1+0x520] ;  /* 0x0005200001097983 */ /* 0x000f220000100800 */
[----:B0-----:R-:W-:-:S05]  /*100e0*/  LOP3.LUT R8, R3, 0x30, RZ, 0x3c, !PT ;  /* 0x0000003003087812 */ /* 0x001fca00078e3cff */
[----:B------:R0:W-:Y:S04]  /*100f0*/  STS.U16 [R8+UR4+0x7b00], R7 ;  /* 0x007b000708007988 */ /* 0x0001e80008000404 */
[----:B---3--:R-:W-:Y:S04]  /*10100*/  STL [R1+0xbb0], R17 ;  /* 0x000bb01101007387 */ /* 0x008fe80000100800 */
[----:B------:R1:W-:Y:S04]  /*10110*/  STL [R1+0xbb4], R17 ;  /* 0x000bb41101007387 */ /* 0x0003e80000100800 */
[----:B0-----:R-:W3:Y:S04]  /*10120*/  LDL R7, [R1+0x4fc] ;  /* 0x0004fc0001077983 */ /* 0x001ee80000100800 */
[----:B-1----:R-:W2:Y:S01]  /*10130*/  LDL R17, [R1+0x2a4] ;  /* 0x0002a40001117983 */ /* 0x002ea20000100800 */
[----:B----4-:R-:W-:-:S05]  /*10140*/  IADD3 R8, P1, R9, R2, RZ ;  /* 0x0000000209087210 */ /* 0x010fca0007f3e0ff */
[----:B------:R-:W-:Y:S01]  /*10150*/  IMAD.X R9, R15, 0x1, R0, P1 ;  /* 0x000000010f097824 */ /* 0x000fe200008e0600 */
[----:B------:R-:W-:-:S05]  /*10160*/  LOP3.LUT R15, R3, 0x40, RZ, 0x3c, !PT ;  /* 0x00000040030f7812 */ /* 0x000fca00078e3cff */
[----:B------:R3:W-:Y:S01]  /*10170*/  STS.U16 [R15+UR4+0xc00], R6 ;  /* 0x000c00060f007988 */ /* 0x0007e20008000404 */
[----:B------:R-:W-:Y:S02]  /*10180*/  PRMT R12, RZ, 0x7610, R12 ;  /* 0x00007610ff0c7816 */ /* 0x000fe4000000000c */
[----:B---3--:R-:W-:-:S05]  /*10190*/  IADD3 R6, P1, R7, R2, RZ ;  /* 0x0000000207067210 */ /* 0x008fca0007f3e0ff */
[----:B--2---:R-:W-:Y:S01]  /*101a0*/  IMAD.X R7, R17, 0x1, R0, P1 ;  /* 0x0000000111077824 */ /* 0x004fe200008e0600 */
[----:B------:R-:W-:Y:S01]  /*101b0*/  PRMT R13, RZ, 0x7610, R13 ;  /* 0x00007610ff0d7816 */ /* 0x000fe2000000000d */
[----:B------:R-:W2:Y:S04]  /*101c0*/  LDL R17, [R1+0x47c] ;  /* 0x00047c0001117983 */ /* 0x000ea80000100800 */
[----:B------:R0:W3:Y:S01]  /*101d0*/  @!P0 LDG.E.U16 R12, desc[UR8][R6.64] ;  /* 0x00000008060c8981 */ /* 0x0000e2000c1e1500 */
[----:B------:R-:W-:-:S03]  /*101e0*/  PRMT R11, RZ, 0x7610, R11 ;  /* 0x00007610ff0b7816 */ /* 0x000fc6000000000b */
[----:B------:R-:W4:Y:S04]  /*101f0*/  @!P0 LDG.E.U16 R13, desc[UR8][R8.64] ;  /* 0x00000008080d8981 */ /* 0x000f28000c1e1500 */
[----:B------:R-:W2:Y:S01]  /*10200*/  LDL R7, [R1+0x264] ;  /* 0x0002640001077983 */ /* 0x000ea20000100800 */
[----:B0-----:R-:W-:-:S03]  /*10210*/  IADD3 R6, P1, R14, R2, RZ ;  /* 0x000000020e067210 */ /* 0x001fc60007f3e0ff */
[----:B------:R-:W3:Y:S04]  /*10220*/  LDL R9, [R1+0x224] ;  /* 0x0002240001097983 */ /* 0x000ee80000100800 */
[----:B------:R-:W4:Y:S04]  /*10230*/  LDL R8, [R1+0x49c] ;  /* 0x00049c0001087983 */ /* 0x000f280000100800 */
[----:B------:R-:W4:Y:S01]  /*10240*/  LDL.LU R14, [R1] ;  /* 0x00000000010e7983 */ /* 0x000f220000300800 */
[----:B--2---:R-:W-:-:S05]  /*10250*/  IMAD.X R7, R7, 0x1, R0, P1 ;  /* 0x0000000107077824 */ /* 0x004fca00008e0600 */
[----:B------:R0:W2:Y:S04]  /*10260*/  @!P0 LDG.E.U16 R11, desc[UR8][R6.64] ;  /* 0x00000008060b8981 */ /* 0x0000a8000c1e1500 */
[----:B------:R-:W0:Y:S04]  /*10270*/  LDL R7, [R1+0x4bc] ;  /* 0x0004bc0001077983 */ /* 0x000e280000100800 */
[----:B------:R-:W-:Y:S01]  /*10280*/  STS.U16 [R15+UR4+0x400], R22 ;  /* 0x000400160f007988 */ /* 0x000fe20008000404 */
[----:B0-----:R-:W-:-:S05]  /*10290*/  IADD3 R6, P1, R7, R2, RZ ;  /* 0x0000000207067210 */ /* 0x001fca0007f3e0ff */
[----:B---3--:R-:W-:Y:S02]  /*102a0*/  IMAD.X R7, R9, 0x1, R0, P1 ;  /* 0x0000000109077824 */ /* 0x008fe400008e0600 */
[----:B------:R-:W3:Y:S04]  /*102b0*/  LDL R9, [R1+0x1dc] ;  /* 0x0001dc0001097983 */ /* 0x000ee80000100800 */
[----:B------:R0:W-:Y:S01]  /*102c0*/  STS.U16 [R15+UR4+0x1400], R21 ;  /* 0x001400150f007988 */ /* 0x0001e20008000404 */
[----:B----4-:R-:W-:Y:S02]  /*102d0*/  IADD3 R8, P1, R8, R2, RZ ;  /* 0x0000000208087210 */ /* 0x010fe40007f3e0ff */
[----:B0-----:R-:W-:-:S06]  /*102e0*/  PRMT R21, RZ, 0x7610, R21 ;  /* 0x00007610ff157816 */ /* 0x001fcc0000000015 */
[----:B------:R0:W4:Y:S02]  /*102f0*/  @!P0 LDG.E.U16 R21, desc[UR8][R6.64] ;  /* 0x0000000806158981 */ /* 0x000124000c1e1500 */
[----:B0-----:R-:W-:Y:S01]  /*10300*/  PRMT R7, RZ, 0x7610, R7 ;  /* 0x00007610ff077816 */ /* 0x001fe20000000007 */
[----:B---3--:R-:W-:-:S05]  /*10310*/  IMAD.X R9, R9, 0x1, R0, P1 ;  /* 0x0000000109097824 */ /* 0x008fca00008e0600 */
[----:B------:R0:W3:Y:S04]  /*10320*/  @!P0 LDG.E.U16 R7, desc[UR8][R8.64] ;  /* 0x0000000808078981 */ /* 0x0000e8000c1e1500 */
[----:B------:R-:W2:Y:S01]  /*10330*/  LDL R9, [R1+0x1c0] ;  /* 0x0001c00001097983 */ /* 0x000ea20000100800 */
[----:B0-----:R-:W-:Y:S02]  /*10340*/  IADD3 R8, P1, R17, R2, RZ ;  /* 0x0000000211087210 */ /* 0x001fe40007f3e0ff */
[----:B------:R-:W-:Y:S02]  /*10350*/  PRMT R6, RZ, 0x7610, R6 ;  /* 0x00007610ff067816 */ /* 0x000fe40000000006 */
[----:B------:R-:W-:Y:S01]  /*10360*/  PRMT R16, RZ, 0x7610, R16 ;  /* 0x00007610ff107816 */ /* 0x000fe20000000010 */
[----:B------:R-:W-:Y:S04]  /*10370*/  STS.U16 [R15+UR4+0x1c00], R20 ;  /* 0x001c00140f007988 */ /* 0x000fe80008000404 */
[----:B------:R-:W4:Y:S01]  /*10380*/  LDL R17, [R1+0x288] ;  /* 0x0002880001117983 */ /* 0x000f220000100800 */
        /* <DEDUP_REMOVED lines=8> */
[----:B0-----:R-:W-:Y:S02]  /*10410*/  IADD3 R8, P1, R9, R2, RZ ;  /* 0x0000000209087210 */ /* 0x001fe40007f3e0ff */
[----:B------:R-:W4:Y:S04]  /*10420*/  LDL R9, [R1+0x248] ;  /* 0x0002480001097983 */ /* 0x000f280000100800 */
[----:B------:R-:W-:Y:S04]  /*10430*/  STS.U16 [R15+UR4+0x2400], R19 ;  /* 0x002400130f007988 */ /* 0x000fe80008000404 */
[----:B------:R0:W-:Y:S02]  /*10440*/  STS.U16 [R15+UR4+0x2c00], R5 ;  /* 0x002c00050f007988 */ /* 0x0001e40008000404 */
[----:B0-----:R-:W-:Y:S01]  /*10450*/  PRMT R5, RZ, 0x7610, R5 ;  /* 0x00007610ff057816 */ /* 0x001fe20000000005 */
[----:B----4-:R-:W-:-:S05]  /*10460*/  IMAD.X R9, R9, 0x1, R0, P1 ;  /* 0x0000000109097824 */ /* 0x010fca00008e0600 */
[----:B------:R0:W4:Y:S04]  /*10470*/  @!P0 LDG.E.U16 R5, desc[UR8][R8.64] ;  /* 0x0000000808058981 */ /* 0x000128000c1e1500 */
[----:B------:R-:W0:Y:S04]  /*10480*/  LDL R9, [R1+0x41c] ;  /* 0x00041c0001097983 */ /* 0x000e280000100800 */
[----:B------:R1:W-:Y:S02]  /*10490*/  STS.U16 [R15+UR4+0x3400], R4 ;  /* 0x003400040f007988 */ /* 0x0003e40008000404 */
[----:B-1----:R-:W-:-:S02]  /*104a0*/  PRMT R4, RZ, 0x7610, R4 ;  /* 0x00007610ff047816 */ /* 0x002fc40000000004 */
[----:B0-----:R-:W-:-:S05]  /*104b0*/  IADD3 R8, P1, R9, R2, RZ ;  /* 0x0000000209087210 */ /* 0x001fca0007f3e0ff */
[----:B------:R-:W-:Y:S01]  /*104c0*/  IMAD.X R9, R17, 0x1, R0, P1 ;  /* 0x0000000111097824 */ /* 0x000fe200008e0600 */
[----:B------:R-:W-:Y:S01]  /*104d0*/  PRMT R22, RZ, 0x7610, R22 ;  /* 0x00007610ff167816 */ /* 0x000fe20000000016 */
[----:B------:R0:W-:Y:S04]  /*104e0*/  STS.U16 [R15+UR4+0x3c00], R14 ;  /* 0x003c000e0f007988 */ /* 0x0001e80008000404 */
[----:B------:R1:W4:Y:S01]  /*104f0*/  @!P0 LDG.E.U16 R4, desc[UR8][R8.64] ;  /* 0x0000000808048981 */ /* 0x000322000c1e1500 */
[----:B------:R-:W-:-:S03]  /*10500*/  PRMT R20, RZ, 0x7610, R20 ;  /* 0x00007610ff147816 */ /* 0x000fc60000000014 */
[----:B------:R-:W2:Y:S04]  /*10510*/  LDL R17, [R1+0x388] ;  /* 0x0003880001117983 */ /* 0x000ea80000100800 */
[----:B0-----:R-:W3:Y:S04]  /*10520*/  LDL R14, [R1+0x3bc] ;  /* 0x0003bc00010e7983 */ /* 0x001ee80000100800 */
[----:B------:R-:W1:Y:S02]  /*10530*/  LDL R9, [R1+0x3fc] ;  /* 0x0003fc0001097983 */ /* 0x000e640000100800 */
[----:B-1----:R-:W-:-:S02]  /*10540*/  IADD3 R8, P1, R9, R2, RZ ;  /* 0x0000000209087210 */ /* 0x002fc40007f3e0ff */
[----:B------:R-:W4:Y:S03]  /*10550*/  LDL R9, [R1+0x2c8] ;  /* 0x0002c80001097983 */ /* 0x000f260000100800 */
[----:B----4-:R-:W-:-:S05]  /*10560*/  IMAD.X R9, R9, 0x1, R0, P1 ;  /* 0x0000000109097824 */ /* 0x010fca00008e0600 */
[----:B------:R0:W4:Y:S04]  /*10570*/  @!P0 LDG.E.U16 R22, desc[UR8][R8.64] ;  /* 0x0000000808168981 */ /* 0x000128000c1e1500 */
[----:B------:R-:W0:Y:S04]  /*10580*/  LDL R9, [R1+0x3dc] ;  /* 0x0003dc0001097983 */ /* 0x000e280000100800 */
[----:B------:R-:W-:Y:S04]  /*10590*/  STS.U16 [R15+UR4+0x4400], R29 ;  /* 0x0044001d0f007988 */ /* 0x000fe80008000404 */
[----:B------:R-:W-:Y:S04]  /*105a0*/  STS.U16 [R15+UR4+0x4c00], R28 ;  /* 0x004c001c0f007988 */ /* 0x000fe80008000404 */
[----:B------:R1:W-:Y:S04]  /*105b0*/  STS.U16 [R15+UR4+0x5400], R27 ;  /* 0x0054001b0f007988 */ /* 0x0003e80008000404 */
[----:B-1----:R-:W2:Y:S01]  /*105c0*/  LDL R15, [R1+0x348] ;  /* 0x00034800010f7983 */ /* 0x002ea20000100800 */
[----:B0-----:R-:W-:-:S03]  /*105d0*/  IADD3 R8, P1, R9, R2, RZ ;  /* 0x0000000209087210 */ /* 0x001fc60007f3e0ff */
[----:B------:R-:W3:Y:S02]  /*105e0*/  LDL R9, [R1+0x308] ;  /* 0x0003080001097983 */ /* 0x000ee40000100800 */
[----:B---3--:R-:W-:Y:S01]  /*105f0*/  IMAD.X R9, R9, 0x1, R0, P1 ;  /* 0x0000000109097824 */ /* 0x008fe200008e0600 */
[----:B------:R-:W-:-:S04]  /*10600*/  IADD3 R14, P1, R14, R2, RZ ;  /* 0x000000020e0e7210 */ /* 0x000fc80007f3e0ff */
[----:B------:R0:W3:Y:S01]  /*10610*/  @!P0 LDG.E.U16 R20, desc[UR8][R8.64] ;  /* 0x0000000808148981 */ /* 0x0000e2000c1e1500 */
[----:B--2---:R-:W-:Y:S01]  /*10620*/  IMAD.X R15, R15, 0x1, R0, P1 ;  /* 0x000000010f0f7824 */ /* 0x004fe200008e0600 */
[----:B0-----:R-:W-:-:S06]  /*10630*/  PRMT R8, RZ, 0x7610, R8 ;  /* 0x00007610ff087816 */ /* 0x001fcc0000000008 */
[----:B------:R0:W2:Y:S04]  /*10640*/  @!P0 LDG.E.U16 R8, desc[UR8][R14.64] ;  /* 0x000000080e088981 */ /* 0x0000a8000c1e1500 */
[----:B------:R-:W4:Y:S01]  /*10650*/  LDL R15, [R1+0x394] ;  /* 0x00039400010f7983 */ /* 0x000f220000100800 */
[----:B0-----:R-:W-:-:S05]  /*10660*/  LOP3.LUT R14, R3, 0x40, RZ, 0x3c, !PT ;  /* 0x00000040030e7812 */ /* 0x001fca00078e3cff */
[----:B------:R4:W-:Y:S01]  /*10670*/  STS.U16 [R14+UR4+0x5c00], R26 ;  /* 0x005c001a0e007988 */ /* 0x0009e20008000404 */
[----:B------:R-:W-:Y:S02]  /*10680*/  PRMT R9, RZ, 0x7610, R9 ;  /* 0x00007610ff097816 */ /* 0x000fe40000000009 */
[----:B----4-:R-:W-:-:S05]  /*10690*/  IADD3 R14, P1, R15, R2, RZ ;  /* 0x000000020f0e7210 */ /* 0x010fca0007f3e0ff */
[----:B------:R-:W-:Y:S01]  /*106a0*/  IMAD.X R15, R17, 0x1, R0, P1 ;  /* 0x00000001110f7824 */ /* 0x000fe200008e0600 */
[----:B------:R-:W-:Y:S01]  /*106b0*/  PRMT R10, RZ, 0x7610, R10 ;  /* 0x00007610ff0a7816 */ /* 0x000fe2000000000a */
[----:B------:R-:W4:Y:S04]  /*106c0*/  LDL R17, [R1+0x2dc] ;  /* 0x0002dc0001117983 */ /* 0x000f280000100800 */
[----:B------:R0:W2:Y:S04]  /*106d0*/  @!P0 LDG.E.U16 R9, desc[UR8][R14.64] ;  /* 0x000000080e098981 */ /* 0x0000a8000c1e1500 */
[----:B------:R-:W3:Y:S01]  /*106e0*/  LDL R15, [R1+0x57c] ;  /* 0x00057c00010f7983 */ /* 0x000ee20000100800 */
[----:B0-----:R-:W-:-:S05]  /*106f0*/  LOP3.LUT R14, R3, 0x40, RZ, 0x3c, !PT ;  /* 0x00000040030e7812 */ /* 0x001fca00078e3cff */
[----:B------:R3:W-:Y:S02]  /*10700*/  STS.U16 [R14+UR4+0x6400], R25 ;  /* 0x006400190e007988 */ /* 0x0007e40008000404 */
[----:B---3--:R-:W-:Y:S02]  /*10710*/  IADD3 R14, P1, R15, R2, RZ ;  /* 0x000000020f0e7210 */ /* 0x008fe40007f3e0ff */
[----:B------:R-:W3:Y:S03]  /*10720*/  LDL R15, [R1+0x1a0] ;  /* 0x0001a000010f7983 */ /* 0x000ee60000100800 */
[----:B---3--:R-:W-:-:S05]  /*10730*/  IMAD.X R15, R15, 0x1, R0, P1 ;  /* 0x000000010f0f7824 */ /* 0x008fca00008e0600 */
[----:B------:R0:W3:Y:S04]  /*10740*/  @!P0 LDG.E.U16 R10, desc[UR8][R14.64] ;  /* 0x000000080e0a8981 */ /* 0x0000e8000c1e1500 */
[----:B------:R-:W4:Y:S01]  /*10750*/  LDL R15, [R1+0x55c] ;  /* 0x00055c00010f7983 */ /* 0x000f220000100800 */
[----:B0-----:R-:W-:-:S05]  /*10760*/  LOP3.LUT R14, R3, 0x40, RZ, 0x3c, !PT ;  /* 0x00000040030e7812 */ /* 0x001fca00078e3cff */
[----:B------:R4:W-:Y:S02]  /*10770*/  STS.U16 [R14+UR4+0x6c00], R24 ;  /* 0x006c00180e007988 */ /* 0x0009e40008000404 */
[----:B----4-:R-:W-:Y:S02]  /*10780*/  IADD3 R14, P1, R15, R2, RZ ;  /* 0x000000020f0e7210 */ /* 0x010fe40007f3e0ff */
[----:B------:R-:W4:Y:S01]  /*10790*/  LDL R15, [R1+0x35c] ;  /* 0x00035c00010f7983 */ /* 0x000f220000100800 */
[----:B------:R-:W-:Y:S02]  /*107a0*/  PRMT R24, RZ, 0x7610, R24 ;  /* 0x00007610ff187816 */ /* 0x000fe40000000018 */
[----:B----4-:R-:W-:-:S05]  /*107b0*/  IMAD.X R15, R15, 0x1, R0, P1 ;  /* 0x000000010f0f7824 */ /* 0x010fca00008e0600 */
[----:B------:R0:W4:Y:S04]  /*107c0*/  @!P0 LDG.E.U16 R24, desc[UR8][R14.64] ;  /* 0x000000080e188981 */ /* 0x000128000c1e1500 */
[----:B------:R-:W2:Y:S01]  /*107d0*/  LDL R15, [R1+0x53c] ;  /* 0x00053c00010f7983 */ /* 0x000ea20000100800 */
[----:B0-----:R-:W-:-:S05]  /*107e0*/  LOP3.LUT R14, R3, 0x40, RZ, 0x3c, !PT ;  /* 0x00000040030e7812 */ /* 0x001fca00078e3cff */
[----:B------:R2:W-:Y:S02]  /*107f0*/  STS.U16 [R14+UR4+0x7400], R23 ;  /* 0x007400170e007988 */ /* 0x0005e40008000404 */
[----:B--2---:R-:W-:Y:S02]  /*10800*/  IADD3 R14, P1, R15, R2, RZ ;  /* 0x000000020f0e7210 */ /* 0x004fe40007f3e0ff */
[----:B------:R-:W2:Y:S01]  /*10810*/  LDL R15, [R1+0x31c] ;  /* 0x00031c00010f7983 */ /* 0x000ea20000100800 */
[----:B------:R-:W-:Y:S02]  /*10820*/  PRMT R23, RZ, 0x7610, R23 ;  /* 0x00007610ff177816 */ /* 0x000fe40000000017 */
[----:B--2---:R-:W-:-:S05]  /*10830*/  IADD3.X R15, R15, R0, RZ, P1, !PT ;  /* 0x000000000f0f7210 */ /* 0x004fca0000ffe4ff */
[----:B------:R0:W2:Y:S04]  /*10840*/  @!P0 LDG.E.U16 R23, desc[UR8][R14.64] ;  /* 0x000000080e178981 */ /* 0x0000a8000c1e1500 */
[----:B------:R-:W3:Y:S01]  /*10850*/  LDL R15, [R1+0x51c] ;  /* 0x00051c00010f7983 */ /* 0x000ee20000100800 */
[----:B0-----:R-:W-:-:S05]  /*10860*/  LOP3.LUT R14, R3, 0x40, RZ, 0x3c, !PT ;  /* 0x00000040030e7812 */ /* 0x001fca00078e3cff */
[----:B------:R0:W-:Y:S02]  /*10870*/  STS.U16 [R14+UR4+0x7c00], R18 ;  /* 0x007c00120e007988 */ /* 0x0001e40008000404 */
[----:B0-----:R-:W-:Y:S02]  /*10880*/  PRMT R18, RZ, 0x7610, R18 ;  /* 0x00007610ff127816 */ /* 0x001fe40000000012 */
[----:B---3--:R-:W-:-:S05]  /*10890*/  IADD3 R14, P1, R15, R2, RZ ;  /* 0x000000020f0e7210 */ /* 0x008fca0007f3e0ff */
[----:B------:R-:W-:-:S05]  /*108a0*/  IMAD.X R15, R17, 0x1, R0, P1 ;  /* 0x00000001110f7824 */ /* 0x000fca00008e0600 */
[----:B------:R0:W3:Y:S04]  /*108b0*/  @!P0 LDG.E.U16 R18, desc[UR8][R14.64] ;  /* 0x000000080e128981 */ /* 0x0000e8000c1e1500 */
[----:B------:R-:W4:Y:S04]  /*108c0*/  LDL.LU R14, [R1+0x4] ;  /* 0x00000400010e7983 */ /* 0x000f280000300800 */
[----:B------:R-:W0:Y:S01]  /*108d0*/  LDL R15, [R1+0x4f8] ;  /* 0x0004f800010f7983 */ /* 0x000e220000100800 */
[----:B------:R-:W-:-:S05]  /*108e0*/  LOP3.LUT R17, R3, 0x50, RZ, 0x3c, !PT ;  /* 0x0000005003117812 */ /* 0x000fca00078e3cff */
[----:B----4-:R0:W-:Y:S02]  /*108f0*/  STS.U16 [R17+UR4+0xd00], R14 ;  /* 0x000d000e11007988 */ /* 0x0101e40008000404 */
[----:B0-----:R-:W-:Y:S02]  /*10900*/  IADD3 R14, P1, R15, R2, RZ ;  /* 0x000000020f0e7210 */ /* 0x001fe40007f3e0ff */
[----:B------:R-:W4:Y:S01]  /*10910*/  LDL R15, [R1+0x29c] ;  /* 0x00029c00010f7983 */ /* 0x000f220000100800 */
[----:B------:R-:W-:Y:S02]  /*10920*/  PRMT R26, RZ, 0x7610, R26 ;  /* 0x00007610ff1a7816 */ /* 0x000fe4000000001a */
[----:B----4-:R-:W-:-:S05]  /*10930*/  IMAD.X R15, R15, 0x1, R0, P1 ;  /* 0x000000010f0f7824 */ /* 0x010fca00008e0600 */
[----:B------:R0:W4:Y:S04]  /*10940*/  @!P0 LDG.E.U16 R26, desc[UR8][R14.64] ;  /* 0x000000080e1a8981 */ /* 0x000128000c1e1500 */
[----:B------:R-:W2:Y:S04]  /*10950*/  LDL.LU R14, [R1+0x8] ;  /* 0x00000800010e7983 */ /* 0x000ea80000300800 */
[----:B------:R-:W0:Y:S04]  /*10960*/  LDL R15, [R1+0x4d8] ;  /* 0x0004d800010f7983 */ /* 0x000e280000100800 */
[----:B--2---:R1:W-:Y:S04]  /*10970*/  STS.U16 [R17+UR4+0x500], R14 ;  /* 0x0005000e11007988 */ /* 0x0043e80008000404 */
[----:B-1----:R-:W2:Y:S01]  /*10980*/  LDL.LU R17, [R1+0xbb4] ;  /* 0x000bb40001117983 */ /* 0x002ea20000300800 */
[----:B0-----:R-:W-:-:S03]  /*10990*/  IADD3 R14, P1, R15, R2, RZ ;  /* 0x000000020f0e7210 */ /* 0x001fc60007f3e0ff */
[----:B------:R-:W3:Y:S01]  /*109a0*/  LDL R15, [R1+0x25c] ;  /* 0x00025c00010f7983 */ /* 0x000ee20000100800 */
[----:B--2---:R-:W-:Y:S01]  /*109b0*/  PRMT R17, RZ, 0x7610, R17 ;  /* 0x00007610ff117816 */ /* 0x004fe20000000011 */
[----:B---3--:R-:W-:-:S05]  /*109c0*/  IMAD.X R15, R15, 0x1, R0, P1 ;  /* 0x000000010f0f7824 */ /* 0x008fca00008e0600 */
[----:B------:R0:W2:Y:S02]  /*109d0*/  @!P0 LDG.E.U16 R17, desc[UR8][R14.64] ;  /* 0x000000080e118981 */ /* 0x0000a4000c1e1500 */
[----:B0-----:R-:W0:Y:S02]  /*109e0*/  S2R R15, SR_TID.X ;  /* 0x00000000000f7919 */ /* 0x001e240000002100 */
[----:B0-----:R-:W-:-:S05]  /*109f0*/  LOP3.LUT R15, R15, 0x7f, RZ, 0xc0, !PT ;  /* 0x0000007f0f0f7812 */ /* 0x001fca00078ec0ff */
[----:B------:R-:W-:Y:S01]  /*10a00*/  IMAD.SHL.U32 R14, R15, 0x2, RZ ;  /* 0x000000020f0e7824 */ /* 0x000fe200078e00ff */
[----:B--2---:R0:W-:Y:S04]  /*10a10*/  STL [R1+0x4], R17 ;  /* 0x0000041101007387 */ /* 0x0041e80000100800 */
[----:B0-----:R-:W2:Y:S04]  /*10a20*/  LDL.LU R17, [R1+0xbb0] ;  /* 0x000bb00001117983 */ /* 0x001ea80000300800 */
[----:B------:R-:W3:Y:S01]  /*10a30*/  LDL R15, [R1+0x4b8] ;  /* 0x0004b800010f7983 */ /* 0x000ee20000100800 */
[----:B------:R-:W-:-:S05]  /*10a40*/  LOP3.LUT R14, R14, 0x50, RZ, 0x3c, !PT ;  /* 0x000000500e0e7812 */ /* 0x000fca00078e3cff */
[----:B--2---:R3:W-:Y:S02]  /*10a50*/  STS.U16 [R14+UR4+0x1500], R17 ;  /* 0x001500110e007988 */ /* 0x0047e40008000404 */
[----:B---3--:R-:W-:Y:S02]  /*10a60*/  IADD3 R14, P1, R15, R2, RZ ;  /* 0x000000020f0e7210 */ /* 0x008fe40007f3e0ff */
[----:B------:R-:W2:Y:S01]  /*10a70*/  LDL R15, [R1+0x214] ;  /* 0x00021400010f7983 */ /* 0x000ea20000100800 */
[----:B------:R-:W-:Y:S02]  /*10a80*/  PRMT R3, RZ, 0x7610, R3 ;  /* 0x00007610ff037816 */ /* 0x000fe40000000003 */
[----:B--2---:R-:W-:-:S05]  /*10a90*/  IMAD.X R15, R15, 0x1, R0, P1 ;  /* 0x000000010f0f7824 */ /* 0x004fca00008e0600 */
[----:B------:R-:W2:Y:S04]  /*10aa0*/  @!P0 LDG.E.U16 R3, desc[UR8][R14.64] ;  /* 0x000000080e038981 */ /* 0x000ea8000c1e1500 */
[----:B--2---:R0:W-:Y:S04]  /*10ab0*/  STL [R1], R3 ;  /* 0x0000000301007387 */ /* 0x0041e80000100800 */
[----:B------:R-:W2:Y:S01]  /*10ac0*/  LDL R15, [R1+0x498] ;  /* 0x00049800010f7983 */ /* 0x000ea20000100800 */
[----:B0-----:R-:W0:Y:S02]  /*10ad0*/  S2R R3, SR_TID.X ;  /* 0x0000000000037919 */ /* 0x001e240000002100 */
[----:B0-----:R-:W-:-:S05]  /*10ae0*/  LOP3.LUT R3, R3, 0x7f, RZ, 0xc0, !PT ;  /* 0x0000007f03037812 */ /* 0x001fca00078ec0ff */
[----:B------:R-:W-:-:S05]  /*10af0*/  IMAD.SHL.U32 R3, R3, 0x2, RZ ;  /* 0x0000000203037824 */ /* 0x000fca00078e00ff */
[----:B------:R-:W-:-:S05]  /*10b00*/  LOP3.LUT R14, R3, 0x50, RZ, 0x3c, !PT ;  /* 0x00000050030e7812 */ /* 0x000fca00078e3cff */
[----:B------:R0:W-:Y:S04]  /*10b10*/  STS.U16 [R14+UR4+0x1d00], R13 ;  /* 0x001d000d0e007988 */ /* 0x0001e80008000404 */
[----:B0-----:R-:W3:Y:S01]  /*10b20*/  LDL R13, [R1+0x478] ;  /* 0x00047800010d7983 */ /* 0x001ee20000100800 */
[----:B--2---:R-:W-:-:S03]  /*10b30*/  IADD3 R14, P1, R15, R2, RZ ;  /* 0x000000020f0e7210 */ /* 0x004fc60007f3e0ff */
[----:B------:R-:W2:Y:S01]  /*10b40*/  LDL R15, [R1+0x1d4] ;  /* 0x0001d400010f7983 */ /* 0x000ea20000100800 */
[----:B------:R-:W-:Y:S01]  /*10b50*/  PRMT R29, RZ, 0x7610, R29 ;  /* 0x00007610ff1d7816 */ /* 0x000fe2000000001d */
[----:B--2---:R-:W-:-:S05]  /*10b60*/  IMAD.X R15, R15, 0x1, R0, P1 ;  /* 0x000000010f0f7824 */ /* 0x004fca00008e0600 */
[----:B------:R0:W2:Y:S02]  /*10b70*/  @!P0 LDG.E.U16 R29, desc[UR8][R14.64] ;  /* 0x000000080e1d8981 */ /* 0x0000a4000c1e1500 */
[----:B0-----:R-:W-:Y:S02]  /*10b80*/  LOP3.LUT R14, R3, 0x50, RZ, 0x3c, !PT ;  /* 0x00000050030e7812 */ /* 0x001fe400078e3cff */
[----:B------:R-:W4:Y:S04]  /*10b90*/  LDL R15, [R1+0x250] ;  /* 0x00025000010f7983 */ /* 0x000f280000100800 */
[----:B------:R3:W-:Y:S02]  /*10ba0*/  STS.U16 [R14+UR4+0x2500], R12 ;  /* 0x0025000c0e007988 */ /* 0x0007e40008000404 */
[----:B---3--:R-:W-:-:S02]  /*10bb0*/  IADD3 R12, P1, R13, R2, RZ ;  /* 0x000000020d0c7210 */ /* 0x008fc40007f3e0ff */
        /* <DEDUP_REMOVED lines=11> */
[----:B------:R-:W-:Y:S02]  /*10c70*/  PRMT R25, RZ, 0x7610, R25 ;  /* 0x00007610ff197816 */ /* 0x000fe40000000019 */
[----:B0-----:R-:W-:-:S05]  /*10c80*/  IADD3 R12, P1, R13, R2, RZ ;  /* 0x000000020d0c7210 */ /* 0x001fca0007f3e0ff */
[----:B----4-:R-:W-:Y:S01]  /*10c90*/  IMAD.X R13, R15, 0x1, R0, P1 ;  /* 0x000000010f0d7824 */ /* 0x010fe200008e0600 */
[----:B------:R-:W-:Y:S04]  /*10ca0*/  STS.U16 [R14+UR4+0x2d00], R11 ;  /* 0x002d000b0e007988 */ /* 0x000fe80008000404 */
[----:B------:R0:W4:Y:S01]  /*10cb0*/  @!P0 LDG.E.U16 R25, desc[UR8][R12.64] ;  /* 0x000000080c198981 */ /* 0x000122000c1e1500 */
[----:B------:R-:W-:-:S03]  /*10cc0*/  PRMT R19, RZ, 0x7610, R19 ;  /* 0x00007610ff137816 */ /* 0x000fc60000000013 */
[----:B------:R-:W3:Y:S04]  /*10cd0*/  LDL R15, [R1+0x350] ;  /* 0x00035000010f7983 */ /* 0x000ee80000100800 */
[----:B------:R-:W0:Y:S02]  /*10ce0*/  LDL R13, [R1+0x418] ;  /* 0x00041800010d7983 */ /* 0x000e240000100800 */
[----:B0-----:R-:W-:Y:S02]  /*10cf0*/  IADD3 R12, P1, R13, R2, RZ ;  /* 0x000000020d0c7210 */ /* 0x001fe40007f3e0ff */
[----:B------:R-:W2:Y:S04]  /*10d00*/  LDL R13, [R1+0x290] ;  /* 0x00029000010d7983 */ /* 0x000ea80000100800 */
[----:B------:R0:W-:Y:S04]  /*10d10*/  STS.U16 [R14+UR4+0x3500], R21 ;  /* 0x003500150e007988 */ /* 0x0001e80008000404 */
[----:B------:R1:W-:Y:S01]  /*10d20*/  STS.U16 [R14+UR4+0x3d00], R7 ;  /* 0x003d00070e007988 */ /* 0x0003e20008000404 */
[----:B0-----:R-:W-:-:S03]  /*10d30*/  PRMT R21, RZ, 0x7610, R21 ;  /* 0x00007610ff157816 */ /* 0x001fc60000000015 */
[----:B-1----:R-:W4:Y:S01]  /*10d40*/  LDL R7, [R1+0x3f8] ;  /* 0x0003f80001077983 */ /* 0x002f220000100800 */
[----:B--2---:R-:W-:-:S05]  /*10d50*/  IMAD.X R13, R13, 0x1, R0, P1 ;  /* 0x000000010d0d7824 */ /* 0x004fca00008e0600 */
[----:B------:R0:W2:Y:S04]  /*10d60*/  @!P0 LDG.E.U16 R21, desc[UR8][R12.64] ;  /* 0x000000080c158981 */ /* 0x0000a8000c1e1500 */
[----:B------:R-:W3:Y:S04]  /*10d70*/  LDL R12, [R1+0x2d0] ;  /* 0x0002d000010c7983 */ /* 0x000ee80000100800 */
[----:B------:R-:W0:Y:S04]  /*10d80*/  LDL R13, [R1+0x3d8] ;  /* 0x0003d800010d7983 */ /* 0x000e280000100800 */
[----:B------:R4:W-:Y:S02]  /*10d90*/  STS.U16 [R14+UR4+0x4500], R6 ;  /* 0x004500060e007988 */ /* 0x0009e40008000404 */
[----:B----4-:R-:W-:-:S05]  /*10da0*/  IADD3 R6, P1, R7, R2, RZ ;  /* 0x0000000207067210 */ /* 0x010fca0007f3e0ff */
[----:B---3--:R-:W-:Y:S01]  /*10db0*/  IMAD.X R7, R12, 0x1, R0, P1 ;  /* 0x000000010c077824 */ /* 0x008fe200008e0600 */
[----:B0-----:R-:W-:-:S04]  /*10dc0*/  IADD3 R12, P1, R13, R2, RZ ;  /* 0x000000020d0c7210 */ /* 0x001fc80007f3e0ff */
[----:B------:R0:W3:Y:S04]  /*10dd0*/  @!P0 LDG.E.U16 R19, desc[UR8][R6.64] ;  /* 0x0000000806138981 */ /* 0x0000e8000c1e1500 */
[----:B------:R-:W4:Y:S01]  /*10de0*/  LDL R13, [R1+0x310] ;  /* 0x00031000010d7983 */ /* 0x000f220000100800 */
[----:B0-----:R-:W-:Y:S01]  /*10df0*/  PRMT R6, RZ, 0x7610, R6 ;  /* 0x00007610ff067816 */ /* 0x001fe20000000006 */
[----:B----4-:R-:W-:-:S05]  /*10e00*/  IMAD.X R13, R13, 0x1, R0, P1 ;  /* 0x000000010d0d7824 */ /* 0x010fca00008e0600 */
[----:B------:R0:W4:Y:S04]  /*10e10*/  @!P0 LDG.E.U16 R6, desc[UR8][R12.64] ;  /* 0x000000080c068981 */ /* 0x000128000c1e1500 */
[----:B------:R-:W0:Y:S04]  /*10e20*/  LDL R13, [R1+0x3b8] ;  /* 0x0003b800010d7983 */ /* 0x000e280000100800 */
[----:B------:R-:W-:Y:S04]  /*10e30*/  STS.U16 [R14+UR4+0x4d00], R16 ;  /* 0x004d00100e007988 */ /* 0x000fe80008000404 */
[----:B------:R1:W-:Y:S02]  /*10e40*/  STS.U16 [R14+UR4+0x5500], R5 ;  /* 0x005500050e007988 */ /* 0x0003e40008000404 */
[----:B-1----:R-:W-:-:S02]  /*10e50*/  PRMT R5, RZ, 0x7610, R5 ;  /* 0x00007610ff057816 */ /* 0x002fc40000000005 */
[----:B0-----:R-:W-:-:S05]  /*10e60*/  IADD3 R12, P1, R13, R2, RZ ;  /* 0x000000020d0c7210 */ /* 0x001fca0007f3e0ff */
[----:B------:R-:W-:Y:S01]  /*10e70*/  IMAD.X R13, R15, 0x1, R0, P1 ;  /* 0x000000010f0d7824 */ /* 0x000fe200008e0600 */
[----:B------:R0:W-:Y:S04]  /*10e80*/  STS.U16 [R14+UR4+0x5d00], R4 ;  /* 0x005d00040e007988 */ /* 0x0001e80008000404 */
[----:B------:R1:W4:Y:S01]  /*10e90*/  @!P0 LDG.E.U16 R5, desc[UR8][R12.64] ;  /* 0x000000080c058981 */ /* 0x000322000c1e1500 */
[----:B------:R-:W-:Y:S02]  /*10ea0*/  PRMT R16, RZ, 0x7610, R16 ;  /* 0x00007610ff107816 */ /* 0x000fe40000000010 */
[----:B------:R-:W-:Y:S01]  /*10eb0*/  PRMT R7, RZ, 0x7610, R7 ;  /* 0x00007610ff077816 */ /* 0x000fe20000000007 */
[----:B------:R-:W2:Y:S04]  /*10ec0*/  LDL R15, [R1+0x314] ;  /* 0x00031400010f7983 */ /* 0x000ea80000100800 */
[----:B------:R-:W1:Y:S02]  /*10ed0*/  LDL R13, [R1+0x39c] ;  /* 0x00039c00010d7983 */ /* 0x000e640000100800 */
[----:B-1----:R-:W-:-:S02]  /*10ee0*/  IADD3 R12, P1, R13, R2, RZ ;  /* 0x000000020d0c7210 */ /* 0x002fc40007f3e0ff */
[----:B------:R-:W3:Y:S01]  /*10ef0*/  LDL R13, [R1+0x390] ;  /* 0x00039000010d7983 */ /* 0x000ee20000100800 */
[----:B0-----:R-:W-:Y:S02]  /*10f00*/  PRMT R4, RZ, 0x7610, R4 ;  /* 0x00007610ff047816 */ /* 0x001fe40000000004 */
[----:B---3--:R-:W-:-:S05]  /*10f10*/  IMAD.X R13, R13, 0x1, R0, P1 ;  /* 0x000000010d0d7824 */ /* 0x008fca00008e0600 */
[----:B------:R0:W3:Y:S04]  /*10f20*/  @!P0 LDG.E.U16 R4, desc[UR8][R12.64] ;  /* 0x000000080c048981 */ /* 0x0000e8000c1e1500 */
[----:B------:R-:W0:Y:S02]  /*10f30*/  LDL R13, [R1+0x578] ;  /* 0x00057800010d7983 */ /* 0x000e240000100800 */
[----:B0-----:R-:W-:Y:S02]  /*10f40*/  IADD3 R12, P1, R13, R2, RZ ;  /* 0x000000020d0c7210 */ /* 0x001fe40007f3e0ff */
[----:B------:R-:W4:Y:S03]  /*10f50*/  LDL R13, [R1+0x19c] ;  /* 0x00019c00010d7983 */ /* 0x000f260000100800 */
[----:B----4-:R-:W-:-:S05]  /*10f60*/  IMAD.X R13, R13, 0x1, R0, P1 ;  /* 0x000000010d0d7824 */ /* 0x010fca00008e0600 */
[----:B------:R0:W4:Y:S04]  /*10f70*/  @!P0 LDG.E.U16 R16, desc[UR8][R12.64] ;  /* 0x000000080c108981 */ /* 0x000128000c1e1500 */
[----:B------:R-:W0:Y:S02]  /*10f80*/  LDL R13, [R1+0x558] ;  /* 0x00055800010d7983 */ /* 0x000e240000100800 */
[----:B0-----:R-:W-:Y:S02]  /*10f90*/  IADD3 R12, P1, R13, R2, RZ ;  /* 0x000000020d0c7210 */ /* 0x001fe40007f3e0ff */
[----:B------:R-:W2:Y:S02]  /*10fa0*/  LDL R13, [R1+0x354] ;  /* 0x00035400010d7983 */ /* 0x000ea40000100800 */
[----:B--2---:R-:W-:-:S05]  /*10fb0*/  IADD3.X R13, R13, R0, RZ, P1, !PT ;  /* 0x000000000d0d7210 */ /* 0x004fca0000ffe4ff */
[----:B------:R0:W2:Y:S04]  /*10fc0*/  @!P0 LDG.E.U16 R7, desc[UR8][R12.64] ;  /* 0x000000080c078981 */ /* 0x0000a8000c1e1500 */
[----:B------:R-:W0:Y:S04]  /*10fd0*/  LDL R13, [R1+0x538] ;  /* 0x00053800010d7983 */ /* 0x000e280000100800 */
[----:B------:R-:W-:Y:S04]  /*10fe0*/  STS.U16 [R14+UR4+0x6500], R22 ;  /* 0x006500160e007988 */ /* 0x000fe80008000404 */
[----:B------:R-:W-:Y:S04]  /*10ff0*/  STS.U16 [R14+UR4+0x6d00], R20 ;  /* 0x006d00140e007988 */ /* 0x000fe80008000404 */
[----:B------:R1:W-:Y:S02]  /*11000*/  STS.U16 [R14+UR4+0x7500], R8 ;  /* 0x007500080e007988 */ /* 0x0003e40008000404 */
[----:B-1----:R-:W-:-:S02]  /*11010*/  PRMT R8, RZ, 0x7610, R8 ;  /* 0x00007610ff087816 */ /* 0x002fc40000000008 */
[----:B0-----:R-:W-:-:S05]  /*11020*/  IADD3 R12, P1, R13, R2, RZ ;  /* 0x000000020d0c7210 */ /* 0x001fca0007f3e0ff */
[----:B------:R-:W-:Y:S01]  /*11030*/  IMAD.X R13, R15, 0x1, R0, P1 ;  /* 0x000000010f0d7824 */ /* 0x000fe200008e0600 */
[----:B------:R0:W-:Y:S04]  /*11040*/  STS.U16 [R14+UR4+0x7d00], R9 ;  /* 0x007d00090e007988 */ /* 0x0001e80008000404 */
[----:B------:R1:W4:Y:S01]  /*11050*/  @!P0 LDG.E.U16 R8, desc[UR8][R12.64] ;  /* 0x000000080c088981 */ /* 0x000322000c1e1500 */
[----:B------:R-:W-:-:S03]  /*11060*/  LOP3.LUT R3, R3, 0x60, RZ, 0x3c, !PT ;  /* 0x0000006003037812 */ /* 0x000fc600078e3cff */
[----:B------:R-:W3:Y:S01]  /*11070*/  LDL R15, [R1+0x254] ;  /* 0x00025400010f7983 */ /* 0x000ee20000100800 */
[----:B0-----:R-:W-:-:S03]  /*11080*/  PRMT R9, RZ, 0x7610, R9 ;  /* 0x00007610ff097816 */ /* 0x001fc60000000009 */
[----:B------:R-:W2:Y:S04]  /*11090*/  LDL R14, [R1+0x4b4] ;  /* 0x0004b400010e7983 */ /* 0x000ea80000100800 */
[----:B------:R-:W1:Y:S02]  /*110a0*/  LDL R13, [R1+0x518] ;  /* 0x00051800010d7983 */ /* 0x000e640000100800 */
[----:B-1----:R-:W-:Y:S02]  /*110b0*/  IADD3 R12, P1, R13, R2, RZ ;  /* 0x000000020d0c7210 */ /* 0x002fe40007f3e0ff */
[----:B------:R-:W4:Y:S03]  /*110c0*/  LDL R13, [R1+0x2d4] ;  /* 0x0002d400010d7983 */ /* 0x000f260000100800 */
        /* <DEDUP_REMOVED lines=9> */
[----:B------:R-:W0:Y:S01]  /*11160*/  LDL R13, [R1+0x4d4] ;  /* 0x0004d400010d7983 */ /* 0x000e220000100800 */
[----:B------:R-:W-:Y:S02]  /*11170*/  PRMT R11, RZ, 0x7610, R11 ;  /* 0x00007610ff0b7816 */ /* 0x000fe4000000000b */
[----:B0-----:R-:W-:-:S05]  /*11180*/  IADD3 R12, P1, R13, R2, RZ ;  /* 0x000000020d0c7210 */ /* 0x001fca0007f3e0ff */
[----:B------:R-:W-:Y:S02]  /*11190*/  IMAD.X R13, R15, 0x1, R0, P1 ;  /* 0x000000010f0d7824 */ /* 0x000fe400008e0600 */
[----:B------:R-:W4:Y:S01]  /*111a0*/  LDL R15, [R1+0x20c] ;  /* 0x00020c00010f7983 */ /* 0x000f220000100800 */
[----:B--2---:R-:W-:-:S03]  /*111b0*/  IADD3 R14, P1, R14, R2, RZ ;  /* 0x000000020e0e7210 */ /* 0x004fc60007f3e0ff */
[----:B------:R0:W2:Y:S02]  /*111c0*/  @!P0 LDG.E.U16 R11, desc[UR8][R12.64] ;  /* 0x000000080c0b8981 */ /* 0x0000a4000c1e1500 */
        /* <DEDUP_REMOVED lines=12> */
[----:B------:R-:W-:-:S03]  /*11290*/  PRMT R17, RZ, 0x7610, R17 ;  /* 0x00007610ff117816 */ /* 0x000fc60000000011 */
[----:B------:R-:W-:Y:S04]  /*112a0*/  STS.U16 [R3+UR4+0xe00], R24 ;  /* 0x000e001803007988 */ /* 0x000fe80008000404 */
[----:B------:R-:W-:Y:S04]  /*112b0*/  STS.U16 [R3+UR4+0x1600], R23 ;  /* 0x0016001703007988 */ /* 0x000fe80008000404 */
[----:B------:R-:W-:Y:S04]  /*112c0*/  STS.U16 [R3+UR4+0x1e00], R18 ;  /* 0x001e001203007988 */ /* 0x000fe80008000404 */
[----:B------:R0:W-:Y:S04]  /*112d0*/  STS.U16 [R3+UR4+0x2600], R26 ;  /* 0x0026001a03007988 */ /* 0x0001e80008000404 */
[----:B0-----:R-:W4:Y:S01]  /*112e0*/  LDL R26, [R1+0x414] ;  /* 0x00041400011a7983 */ /* 0x001f220000100800 */
[----:B--2---:R-:W-:-:S05]  /*112f0*/  IMAD.X R15, R15, 0x1, R0, P1 ;  /* 0x000000010f0f7824 */ /* 0x004fca00008e0600 */
[----:B------:R0:W2:Y:S04]  /*11300*/  @!P0 LDG.E.U16 R17, desc[UR8][R14.64] ;  /* 0x000000080e118981 */ /* 0x0000a8000c1e1500 */
[----:B------:R-:W3:Y:S04]  /*11310*/  LDL.LU R14, [R1+0x4] ;  /* 0x00000400010e7983 */ /* 0x000ee80000300800 */
[----:B------:R-:W0:Y:S04]  /*11320*/  LDL R15, [R1+0x454] ;  /* 0x00045400010f7983 */ /* 0x000e280000100800 */
[----:B---3--:R0:W-:Y:S02]  /*11330*/  STS.U16 [R3+UR4+0x2e00], R14 ;  /* 0x002e000e03007988 */ /* 0x0081e40008000404 */
[----:B0-----:R-:W-:-:S02]  /*11340*/  IADD3 R14, P1, R15, R2, RZ ;  /* 0x000000020f0e7210 */ /* 0x001fc40007f3e0ff */
[----:B------:R-:W3:Y:S01]  /*11350*/  LDL R15, [R1+0x210] ;  /* 0x00021000010f7983 */ /* 0x000ee20000100800 */
[----:B------:R-:W-:Y:S02]  /*11360*/  PRMT R18, RZ, 0x7610, R18 ;  /* 0x00007610ff127816 */ /* 0x000fe40000000012 */
[----:B---3--:R-:W-:-:S05]  /*11370*/  IMAD.X R15, R15, 0x1, R0, P1 ;  /* 0x000000010f0f7824 */ /* 0x008fca00008e0600 */
[----:B------:R0:W3:Y:S04]  /*11380*/  @!P0 LDG.E.U16 R18, desc[UR8][R14.64] ;  /* 0x000000080e128981 */ /* 0x0000e8000c1e1500 */
[----:B------:R-:W4:Y:S04]  /*11390*/  LDL.LU R14, [R1] ;  /* 0x00000000010e7983 */ /* 0x000f280000300800 */
[----:B------:R-:W0:Y:S04]  /*113a0*/  LDL R15, [R1+0x434] ;  /* 0x00043400010f7983 */ /* 0x000e280000100800 */
[----:B----4-:R0:W-:Y:S02]  /*113b0*/  STS.U16 [R3+UR4+0x3600], R14 ;  /* 0x0036000e03007988 */ /* 0x0101e40008000404 */
[----:B0-----:R-:W-:-:S02]  /*113c0*/  IADD3 R14, P1, R15, R2, RZ ;  /* 0x000000020f0e7210 */ /* 0x001fc40007f3e0ff */
[----:B------:R-:W4:Y:S01]  /*113d0*/  LDL R15, [R1+0x258] ;  /* 0x00025800010f7983 */ /* 0x000f220000100800 */
[----:B------:R-:W0:Y:S01]  /*113e0*/  S2R R3, SR_TID.X ;  /* 0x0000000000037919 */ /* 0x000e220000002100 */
[----:B------:R-:W-:Y:S02]  /*113f0*/  PRMT R20, RZ, 0x7610, R20 ;  /* 0x00007610ff147816 */ /* 0x000fe40000000014 */
[----:B0-----:R-:W-:-:S05]  /*11400*/  LOP3.LUT R3, R3, 0x7f, RZ, 0xc0, !PT ;  /* 0x0000007f03037812 */ /* 0x001fca00078ec0ff */
[----:B------:R-:W-:Y:S02]  /*11410*/  IMAD.SHL.U32 R3, R3, 0x2, RZ ;  /* 0x0000000203037824 */ /* 0x000fe400078e00ff */
[----:B----4-:R-:W-:-:S05]  /*11420*/  IMAD.X R15, R15, 0x1, R0, P1 ;  /* 0x000000010f0f7824 */ /* 0x010fca00008e0600 */
[----:B------:R0:W4:Y:S02]  /*11430*/  @!P0 LDG.E.U16 R20, desc[UR8][R14.64] ;  /* 0x000000080e148981 */ /* 0x000124000c1e1500 */
[----:B0-----:R-:W-:-:S05]  /*11440*/  LOP3.LUT R15, R3, 0x60, RZ, 0x3c, !PT ;  /* 0x00000060030f7812 */ /* 0x001fca00078e3cff */
[----:B------:R0:W-:Y:S04]  /*11450*/  STS.U16 [R15+UR4+0x3e00], R29 ;  /* 0x003e001d0f007988 */ /* 0x0001e80008000404 */
[----:B0-----:R-:W2:Y:S01]  /*11460*/  LDL R29, [R1+0x298] ;  /* 0x00029800011d7983 */ /* 0x001ea20000100800 */
[----:B------:R-:W-:Y:S02]  /*11470*/  IADD3 R14, P1, R26, R2, RZ ;  /* 0x000000021a0e7210 */ /* 0x000fe40007f3e0ff */
[----:B------:R-:W-:Y:S01]  /*11480*/  PRMT R22, RZ, 0x7610, R22 ;  /* 0x00007610ff167816 */ /* 0x000fe20000000016 */
[----:B------:R-:W3:Y:S02]  /*11490*/  LDL R26, [R1+0x3b4] ;  /* 0x0003b400011a7983 */ /* 0x000ee40000100800 */
[----:B--2---:R-:W-:Y:S01]  /*114a0*/  IMAD.X R15, R29, 0x1, R0, P1 ;  /* 0x000000011d0f7824 */ /* 0x004fe200008e0600 */
[----:B------:R-:W-:Y:S01]  /*114b0*/  PRMT R23, RZ, 0x7610, R23 ;  /* 0x00007610ff177816 */ /* 0x000fe20000000017 */
[----:B------:R-:W2:Y:S04]  /*114c0*/  LDL R29, [R1+0x358] ;  /* 0x00035800011d7983 */ /* 0x000ea80000100800 */
[----:B------:R0:W4:Y:S04]  /*114d0*/  @!P0 LDG.E.U16 R22, desc[UR8][R14.64] ;  /* 0x000000080e168981 */ /* 0x000128000c1e1500 */
[----:B------:R-:W3:Y:S01]  /*114e0*/  LDL R15, [R1+0x3f4] ;  /* 0x0003f400010f7983 */ /* 0x000ee20000100800 */
[----:B0-----:R-:W-:-:S05]  /*114f0*/  LOP3.LUT R14, R3, 0x60, RZ, 0x3c, !PT ;  /* 0x00000060030e7812 */ /* 0x001fca00078e3cff */
[----:B------:R3:W-:Y:S02]  /*11500*/  STS.U16 [R14+UR4+0x4600], R28 ;  /* 0x0046001c0e007988 */ /* 0x0007e40008000404 */
[----:B---3--:R-:W-:Y:S02]  /*11510*/  IADD3 R14, P1, R15, R2, RZ ;  /* 0x000000020f0e7210 */ /* 0x008fe40007f3e0ff */
[----:B------:R-:W3:Y:S01]  /*11520*/  LDL R15, [R1+0x2d8] ;  /* 0x0002d800010f7983 */ /* 0x000ee20000100800 */
[----:B------:R-:W-:-:S05]  /*11530*/  LOP3.LUT R28, R3, 0x60, RZ, 0x3c, !PT ;  /* 0x00000060031c7812 */ /* 0x000fca00078e3cff */
[----:B------:R0:W-:Y:S04]  /*11540*/  STS.U16 [R28+UR4+0x4e00], R27 ;  /* 0x004e001b1c007988 */ /* 0x0001e80008000404 */
[----:B0-----:R-:W2:Y:S01]  /*11550*/  LDL R27, [R1+0x318] ;  /* 0x00031800011b7983 */ /* 0x001ea20000100800 */
[----:B---3--:R-:W-:-:S05]  /*11560*/  IMAD.X R15, R15, 0x1, R0, P1 ;  /* 0x000000010f0f7824 */ /* 0x008fca00008e0600 */
[----:B------:R0:W3:Y:S04]  /*11570*/  @!P0 LDG.E.U16 R23, desc[UR8][R14.64] ;  /* 0x000000080e178981 */ /* 0x0000e8000c1e1500 */
[----:B------:R-:W0:Y:S01]  /*11580*/  LDL R15, [R1+0x3d4] ;  /* 0x0003d400010f7983 */ /* 0x000e220000100800 */
[----:B------:R-:W-:-:S03]  /*11590*/  PRMT R24, RZ, 0x7610, R24 ;  /* 0x00007610ff187816 */ /* 0x000fc60000000018 */
[----:B------:R1:W-:Y:S02]  /*115a0*/  STS.U16 [R28+UR4+0x5600], R25 ;  /* 0x005600191c007988 */ /* 0x0003e40008000404 */
[----:B-1----:R-:W-:Y:S02]  /*115b0*/  PRMT R25, RZ, 0x7610, R25 ;  /* 0x00007610ff197816 */ /* 0x002fe40000000019 */
[----:B------:R-:W-:Y:S04]  /*115c0*/  STS.U16 [R28+UR4+0x5e00], R21 ;  /* 0x005e00151c007988 */ /* 0x000fe80008000404 */
[----:B------:R-:W-:Y:S04]  /*115d0*/  STS.U16 [R28+UR4+0x6600], R19 ;  /* 0x006600131c007988 */ /* 0x000fe80008000404 */
[----:B------:R-:W-:Y:S04]  /*115e0*/  STS.U16 [R28+UR4+0x6e00], R6 ;  /* 0x006e00061c007988 */ /* 0x000fe80008000404 */
[----:B------:R1:W-:Y:S04]  /*115f0*/  STS.U16 [R28+UR4+0x7600], R5 ;  /* 0x007600051c007988 */ /* 0x0003e80008000404 */
[----:B------:R4:W-:Y:S01]  /*11600*/  STS.U16 [R28+UR4+0x7e00], R4 ;  /* 0x007e00041c007988 */ /* 0x0009e20008000404 */
[----:B0-----:R-:W-:-:S05]  /*11610*/  IADD3 R14, P1, R15, R2, RZ ;  /* 0x000000020f0e7210 */ /* 0x001fca0007f3e0ff */
[----:B--2---:R-:W-:-:S05]  /*11620*/  IMAD.X R15, R27, 0x1, R0, P1 ;  /* 0x000000011b0f7824 */ /* 0x004fca00008e0600 */
[----:B------:R0:W2:Y:S02]  /*11630*/  @!P0 LDG.E.U16 R24, desc[UR8][R14.64] ;  /* 0x000000080e188981 */ /* 0x0000a4000c1e1500 */
[----:B0-----:R-:W-:Y:S02]  /*11640*/  IADD3 R14, P1, R26, R2, RZ ;  /* 0x000000021a0e7210 */ /* 0x001fe40007f3e0ff */
[----:B------:R-:W2:Y:S03]  /*11650*/  LDL.LU R26, [R1+0x10] ;  /* 0x00001000011a7983 */ /* 0x000ea60000300800 */
[----:B------:R-:W-:-:S05]  /*11660*/  IMAD.X R15, R29, 0x1, R0, P1 ;  /* 0x000000011d0f7824 */ /* 0x000fca00008e0600 */
[----:B------:R0:W2:Y:S01]  /*11670*/  @!P0 LDG.E.U16 R25, desc[UR8][R14.64] ;  /* 0x000000080e198981 */ /* 0x0000a2000c1e1500 */
[----:B------:R-:W1:Y:S03]  /*11680*/  S2R R29, SR_TID.X ;  /* 0x00000000001d7919 */ /* 0x000e660000002100 */
[----:B------:R-:W-:Y:S04]  /*11690*/  STL [R1+0xad8], R2 ;  /* 0x000ad80201007387 */ /* 0x000fe80000100800 */
[----:B------:R-:W-:Y:S01]  /*116a0*/  STL [R1+0x6a4], R0 ;  /* 0x0006a40001007387 */ /* 0x000fe20000100800 */
[----:B-1----:R-:W-:Y:S01]  /*116b0*/  IMAD.SHL.U32 R5, R29, 0x20, RZ ;  /* 0x000000201d057824 */ /* 0x002fe200078e00ff */
[----:B----4-:R-:W-:-:S04]  /*116c0*/  SHF.R.S32.HI R4, RZ, 0x2, R29 ;  /* 0x00000002ff047819 */ /* 0x010fc8000001141d */
[----:B------:R-:W-:Y:S02]  /*116d0*/  LOP3.LUT R5, R5, 0x60, RZ, 0xc0, !PT ;  /* 0x0000006005057812 */ /* 0x000fe400078ec0ff */
[----:B------:R-:W-:Y:S01]  /*116e0*/  SGXT R4, R4, 0x1 ;  /* 0x000000010404781a */ /* 0x000fe20000000200 */
[C---:B0-----:R-:W-:Y:S01]  /*116f0*/  IMAD.SHL.U32 R14, R29.reuse, 0x2, RZ ;  /* 0x000000021d0e7824 */ /* 0x041fe200078e00ff */
[C---:B------:R-:W-:Y:S01]  /*11700*/  LOP3.LUT R6, R29.reuse, 0x7, RZ, 0xc0, !PT ;  /* 0x000000071d067812 */ /* 0x040fe200078ec0ff */
[----:B------:R-:W-:Y:S01]  /*11710*/  IMAD.SHL.U32 R28, R29, 0x10, RZ ;  /* 0x000000101d1c7824 */ /* 0x000fe200078e00ff */
[----:B------:R-:W-:Y:S01]  /*11720*/  LOP3.LUT R4, R5, 0x90, R4, 0xf8, !PT ;  /* 0x0000009005047812 */ /* 0x000fe200078ef804 */
[----:B------:R-:W-:Y:S01]  /*11730*/  IMAD.SHL.U32 R5, R29, 0x40, RZ ;  /* 0x000000401d057824 */ /* 0x000fe200078e00ff */
[----:B------:R-:W-:-:S05]  /*11740*/  LOP3.LUT R29, R3, 0x70, RZ, 0x3c, !PT ;  /* 0x00000070031d7812 */ /* 0x000fca00078e3cff */
[----:B------:R-:W-:Y:S04]  /*11750*/  STS.U16 [R29+UR4+0x1700], R8 ;  /* 0x001700081d007988 */ /* 0x000fe80008000404 */
[----:B------:R0:W-:Y:S04]  /*11760*/  STS.U16 [R29+UR4+0x1f00], R9 ;  /* 0x001f00091d007988 */ /* 0x0001e80008000404 */
[----:B------:R-:W-:Y:S04]  /*11770*/  STS.U16 [R29+UR4+0x2700], R10 ;  /* 0x0027000a1d007988 */ /* 0x000fe80008000404 */
[----:B------:R1:W-:Y:S04]  /*11780*/  STS.U16 [R29+UR4+0x2f00], R11 ;  /* 0x002f000b1d007988 */ /* 0x0003e80008000404 */
[----:B0-----:R-:W4:Y:S04]  /*11790*/  LDL.LU.64 R8, [R1+0x5e0] ;  /* 0x0005e00001087983 */ /* 0x001f280000300a00 */
[----:B-1----:R-:W4:Y:S01]  /*117a0*/  LDL.LU.64 R10, [R1+0x5e8] ;  /* 0x0005e800010a7983 */ /* 0x002f220000300a00 */
[----:B------:R-:W0:Y:S03]  /*117b0*/  S2UR UR6, SR_CgaCtaId ;  /* 0x00000000000679c3 */ /* 0x000e260000008800 */
[----:B------:R-:W-:Y:S04]  /*117c0*/  STS.U16 [R29+UR4+0x700], R16 ;  /* 0x000700101d007988 */ /* 0x000fe80008000404 */
[----:B------:R-:W-:Y:S04]  /*117d0*/  STS.U16 [R29+UR4+0xf00], R7 ;  /* 0x000f00071d007988 */ /* 0x000fe80008000404 */
[----:B------:R-:W-:Y:S04]  /*117e0*/  STS.U16 [R29+UR4+0x3700], R12 ;  /* 0x0037000c1d007988 */ /* 0x000fe80008000404 */
[----:B------:R1:W-:Y:S04]  /*117f0*/  STS.U16 [R29+UR4+0x3f00], R13 ;  /* 0x003f000d1d007988 */ /* 0x0003e80008000404 */
[----:B------:R-:W-:Y:S04]  /*11800*/  STS.U16 [R29+UR4+0x4700], R17 ;  /* 0x004700111d007988 */ /* 0x000fe80008000404 */
[----:B------:R-:W-:Y:S04]  /*11810*/  STS.U16 [R29+UR4+0x4f00], R18 ;  /* 0x004f00121d007988 */ /* 0x000fe80008000404 */
[----:B------:R-:W-:Y:S04]  /*11820*/  STS.U16 [R29+UR4+0x5700], R20 ;  /* 0x005700141d007988 */ /* 0x000fe80008000404 */
[----:B------:R-:W-:Y:S04]  /*11830*/  STS.U16 [R29+UR4+0x5f00], R22 ;  /* 0x005f00161d007988 */ /* 0x000fe80008000404 */
[----:B---3--:R-:W-:Y:S01]  /*11840*/  STS.U16 [R29+UR4+0x6700], R23 ;  /* 0x006700171d007988 */ /* 0x008fe20008000404 */
[----:B------:R-:W-:Y:S01]  /*11850*/  LOP3.LUT R5, R5, 0x1800, RZ, 0xc0, !PT ;  /* 0x0000180005057812 */ /* 0x000fe200078ec0ff */
[----:B------:R-:W-:Y:S01]  /*11860*/  UMOV UR5, 0x400 ;  /* 0x0000040000057882 */ /* 0x000fe20000000000 */
[----:B------:R-:W-:Y:S01]  /*11870*/  LOP3.LUT R4, R4, 0x10, R14, 0x78, !PT ;  /* 0x0000001004047812 */ /* 0x000fe200078e780e */
[----:B-1----:R-:W3:Y:S01]  /*11880*/  LDL.LU.64 R12, [R1+0x5d0] ;  /* 0x0005d000010c7983 */ /* 0x002ee20000300a00 */
[C---:B------:R-:W-:Y:S01]  /*11890*/  LEA R5, R6.reuse, R5, 0x8 ;  /* 0x0000000506057211 */ /* 0x040fe200078e40ff */
[----:B------:R-:W-:Y:S01]  /*118a0*/  IMAD.SHL.U32 R6, R6, 0x10, RZ ;  /* 0x0000001006067824 */ /* 0x000fe200078e00ff */
[----:B0-----:R-:W-:-:S04]  /*118b0*/  ULEA UR5, UR6, UR5, 0x18 ;  /* 0x0000000506057291 */ /* 0x001fc8000f8ec03f */
[----:B------:R-:W-:Y:S02]  /*118c0*/  LOP3.LUT R6, R6, 0x30, R14, 0x78, !PT ;  /* 0x0000003006067812 */ /* 0x000fe400078e780e */
[----:B------:R-:W-:Y:S01]  /*118d0*/  LOP3.LUT R28, R28, 0x100, RZ, 0xc0, !PT ;  /* 0x000001001c1c7812 */ /* 0x000fe200078ec0ff */
[----:B------:R-:W3:Y:S02]  /*118e0*/  LDL.LU.64 R14, [R1+0x5d8] ;  /* 0x0005d800010e7983 */ /* 0x000ee40000300a00 */
[----:B------:R-:W-:Y:S01]  /*118f0*/  IMAD.IADD R3, R5, 0x1, R6 ;  /* 0x0000000105037824 */ /* 0x000fe200078e0206 */
[----:B------:R-:W-:Y:S01]  /*11900*/  IADD3 R28, R4, UR5, R28 ;  /* 0x00000005041c7c10 */ /* 0x000fe2000fffe01c */
[----:B--2---:R-:W-:Y:S04]  /*11910*/  STS.U16 [R29+UR4+0x6f00], R24 ;  /* 0x006f00181d007988 */ /* 0x004fe80008000404 */
[----:B------:R-:W-:Y:S04]  /*11920*/  STS.U16 [R29+UR4+0x7f00], R26 ;  /* 0x007f001a1d007988 */ /* 0x000fe80008000404 */
[----:B------:R-:W-:Y:S01]  /*11930*/  STS.U16 [R29+UR4+0x7700], R25 ;  /* 0x007700191d007988 */ /* 0x000fe20008000404 */
[----:B------:R-:W-:Y:S06]  /*11940*/  BAR.SYNC.DEFER_BLOCKING 0x0 ;  /* 0x0000000000007b1d */ /* 0x000fec0000010000 */
[----:B------:R-:W0:Y:S04]  /*11950*/  LDSM.16.M88.4 R24, [R3+UR5+0x4000] ;  /* 0x004000050318783b */ /* 0x000e280008000200 */
[----:B------:R-:W-:Y:S04]  /*11960*/  LDSM.16.MT88.4 R16, [R28+0x8000] ;  /* 0x008000001c10783b */ /* 0x000fe80000004200 */
[----:B------:R-:W4:Y:S04]  /*11970*/  LDSM.16.M88.4 R20, [R3+UR5] ;  /* 0x000000050314783b */ /* 0x000f280008000200 */
[----:B------:R-:W-:Y:S01]  /*11980*/  LDSM.16.M88.4 R4, [R3+UR5+0x2000] ;  /* 0x002000050304783b */ /* 0x000fe20008000200 */
[----:B0-----:R-:W-:-:S03]  /*11990*/  IMAD.MOV.U32 R2, RZ, RZ, R24 ;  /* 0x000000ffff027224 */ /* 0x001fc600078e0018 */
[----:B------:R-:W-:Y:S01]  /*119a0*/  STL [R1+0x18], R26 ;  /* 0x0000181a01007387 */ /* 0x000fe20000100800 */
[----:B------:R-:W-:Y:S02]  /*119b0*/  IMAD.MOV.U32 R0, RZ, RZ, R25 ;  /* 0x000000ffff007224 */ /* 0x000fe400078e0019 */
[----:B------:R-:W-:Y:S02]  /*119c0*/  IMAD.MOV.U32 R29, RZ, RZ, R27 ;  /* 0x000000ffff1d7224 */ /* 0x000fe400078e001b */
[----:B------:R-:W0:Y:S01]  /*119d0*/  LDSM.16.M88.4 R24, [R3+UR5+0x6000] ;  /* 0x006000050318783b */ /* 0x000e220008000200 */
[----:B----4-:R-:W-:Y:S03]  /*119e0*/  HMMA.16816.F32 R8, R16, R20, R8 ;  /* 0x000000141008723c */ /* 0x010fe60000001808 */
[----:B0-----:R-:W-:Y:S04]  /*119f0*/  STL.64 [R1+0xb98], R26 ;  /* 0x000b981a01007387 */ /* 0x001fe80000100a00 */
[----:B------:R-:W-:-:S15]  /*11a00*/  STL.64 [R1+0xb90], R24 ;  /* 0x000b901801007387 */ /* 0x000fde0000100a00 */
[----:B------:R-:W-:-:S01]  /*11a10*/  NOP ;  /* 0x0000000000007918 */ /* 0x000fc20000000000 */
[----:B------:R-:W-:Y:S04]  /*11a20*/  STL.64 [R1+0xba8], R10 ;  /* 0x000ba80a01007387 */ /* 0x000fe80000100a00 */
[----:B------:R0:W-:Y:S04]  /*11a30*/  STL.64 [R1+0xba0], R8 ;  /* 0x000ba00801007387 */ /* 0x0001e80000100a00 */
[----:B0-----:R-:W2:Y:S04]  /*11a40*/  LDL.LU.64 R8, [R1+0x5c0] ;  /* 0x0005c00001087983 */ /* 0x001ea80000300a00 */
[----:B------:R-:W2:Y:S01]  /*11a50*/  LDL.LU.64 R10, [R1+0x5c8] ;  /* 0x0005c800010a7983 */ /* 0x000ea20000300a00 */
[----:B------:R-:W-:-:S02]  /*11a60*/  IMAD.MOV.U32 R24, RZ, RZ, R2 ;  /* 0x000000ffff187224 */ /* 0x000fc400078e0002 */
[----:B------:R-:W-:Y:S01]  /*11a70*/  IMAD.MOV.U32 R25, RZ, RZ, R0 ;  /* 0x000000ffff197224 */ /* 0x000fe200078e0000 */
[----:B------:R0:W-:Y:S01]  /*11a80*/  STL.64 [R1+0xb88], R22 ;  /* 0x000b881601007387 */ /* 0x0001e20000100a00 */
[C---:B---3--:R-:W-:Y:S03]  /*11a90*/  HMMA.16816.F32 R12, R16.reuse, R4, R12 ;  /* 0x00000004100c723c */ /* 0x048fe6000000180c */
[----:B------:R-:W3:Y:S04]  /*11aa0*/  LDL.LU.64 R20, [R1+0x5b0] ;  /* 0x0005b00001147983 */ /* 0x000ee80000300a00 */
[----:B0-----:R-:W3:Y:S01]  /*11ab0*/  LDL.LU.64 R22, [R1+0x5b8] ;  /* 0x0005b80001167983 */ /* 0x001ee20000300a00 */
[----:B--2---:R-:W-:Y:S03]  /*11ac0*/  HMMA.16816.F32 R24, R16, R24, R8 ;  /* 0x000000181018723c */ /* 0x004fe60000001808 */
[----:B------:R-:W2:Y:S04]  /*11ad0*/  LDL.LU.64 R10, [R1+0xba8] ;  /* 0x000ba800010a7983 */ /* 0x000ea80000300a00 */
[----:B------:R-:W2:-:S15]  /*11ae0*/  LDL.LU.64 R8, [R1+0xba0] ;  /* 0x000ba00001087983 */ /* 0x000e9e0000300a00 */
[----:B------:R-:W-:-:S02]  /*11af0*/  NOP ;  /* 0x0000000000007918 */ /* 0x000fc40000000000 */
[----:B------:R-:W-:Y:S02]  /*11b00*/  IMAD.MOV.U32 R2, RZ, RZ, R26 ;  /* 0x000000ffff027224 */ /* 0x000fe400078e001a */
[----:B------:R-:W-:Y:S02]  /*11b10*/  IMAD.MOV.U32 R0, RZ, RZ, R27 ;  /* 0x000000ffff007224 */ /* 0x000fe400078e001b */
[----:B------:R-:W-:Y:S01]  /*11b20*/  IMAD.MOV.U32 R4, RZ, RZ, R24 ;  /* 0x000000ffff047224 */ /* 0x000fe200078e0018 */
[----:B------:R-:W4:Y:S01]  /*11b30*/  LDL.LU.64 R26, [R1+0xb98] ;  /* 0x000b9800011a7983 */ /* 0x000f220000300a00 */
[----:B------:R-:W-:-:S03]  /*11b40*/  IMAD.MOV.U32 R5, RZ, RZ, R25 ;  /* 0x000000ffff057224 */ /* 0x000fc600078e0019 */
[----:B------:R-:W3:Y:S04]  /*11b50*/  LDL.LU.64 R24, [R1+0xb90] ;  /* 0x000b900001187983 */ /* 0x000ee80000300a00 */
[----:B----4-:R3:W-:Y:S02]  /*11b60*/  STL.64 [R1+0x28], R26 ;  /* 0x0000281a01007387 */ /* 0x0107e40000100a00 */
[----:B---3--:R-:W-:Y:S02]  /*11b70*/  HMMA.16816.F32 R24, R16, R24, R20 ;  /* 0x000000181018723c */ /* 0x008fe40000001814 */
[----:B------:R-:W2:Y:S04]  /*11b80*/  LDL.LU.64 R22, [R1+0xb88] ;  /* 0x000b880001167983 */ /* 0x000ea80000300a00 */
[----:B------:R-:W2:Y:S02]  /*11b90*/  LDSM.16.MT88.4 R16, [R28+0x8200] ;  /* 0x008200001c10783b */ /* 0x000ea40000004200 */
[----:B--2---:R-:W-:Y:S02]  /*11ba0*/  HMMA.16816.F32 R20, R16, R22, R8 ;  /* 0x000000161014723c */ /* 0x004fe40000001808 */
[----:B------:R-:W2:Y:S04]  /*11bb0*/  LDL.LU R10, [R1+0x28] ;  /* 0x00002800010a7983 */ /* 0x000ea80000300800 */
[----:B------:R-:W2:-:S15]  /*11bc0*/  LDL.LU R11, [R1+0x2c] ;  /* 0x00002c00010b7983 */ /* 0x000e9e0000300800 */
[----:B------:R-:W-:-:S02]  /*11bd0*/  NOP ;  /* 0x0000000000007918 */ /* 0x000fc40000000000 */
[----:B------:R0:W-:Y:S04]  /*11be0*/  STL.64 [R1+0xb80], R22 ;  /* 0x000b801601007387 */ /* 0x0001e80000100a00 */
[----:B------:R-:W-:Y:S04]  /*11bf0*/  STL.64 [R1+0xb78], R20 ;  /* 0x000b781401007387 */ /* 0x000fe80000100a00 */
[----:B0-----:R-:W3:Y:S01]  /*11c00*/  LDL.LU R22, [R1+0x18] ;  /* 0x0000180001167983 */ /* 0x001ee20000300800 */
[----:B------:R-:W-:Y:S01]  /*11c10*/  HMMA.16816.F32 R12, R16, R6, R12 ;  /* 0x00000006100c723c */ /* 0x000fe2000000180c */
[----:B------:R-:W-:-:S06]  /*11c20*/  IMAD.MOV.U32 R23, RZ, RZ, R29 ;  /* 0x000000ffff177224 */ /* 0x000fcc00078e001d */
[----:B------:R-:W-:Y:S02]  /*11c30*/  IMAD.MOV.U32 R6, RZ, RZ, R2 ;  /* 0x000000ffff067224 */ /* 0x000fe400078e0002 */
[----:B------:R-:W-:Y:S01]  /*11c40*/  IMAD.MOV.U32 R7, RZ, RZ, R0 ;  /* 0x000000ffff077224 */ /* 0x000fe200078e0000 */
[----:B------:R-:W-:-:S06]  /*11c50*/  LOP3.LUT R29, R3, 0x40, RZ, 0x3c, !PT ;  /* 0x00000040031d7812 */ /* 0x000fcc00078e3cff */
[C---:B---3--:R-:W-:Y:S01]  /*11c60*/  HMMA.16816.F32 R4, R16.reuse, R22, R4 ;  /* 0x000000161004723c */ /* 0x048fe20000001804 */
[----:B------:R-:W0:Y:S05]  /*11c70*/  LDSM.16.M88.4 R20, [R29+UR5+0x6000] ;  /* 0x006000051d14783b */ /* 0x000e2a0008000200 */
[----:B--2---:R-:W-:Y:S01]  /*11c80*/  HMMA.16816.F32 R16, R16, R10, R24 ;  /* 0x0000000a1010723c */ /* 0x004fe20000001818 */
[----:B------:R-:W-:Y:S04]  /*11c90*/  LDSM.16.MT88.4 R8, [R28+0x8400] ;  /* 0x008400001c08783b */ /* 0x000fe80000004200 */
[----:B------:R-:W-:-:S12]  /*11ca0*/  LDSM.16.M88.4 R24, [R29+UR5] ;  /* 0x000000051d18783b */ /* 0x000fd80008000200 */
[----:B------:R-:W-:Y:S04]  /*11cb0*/  STL.64 [R1+0xb70], R6 ;  /* 0x000b700601007387 */ /* 0x000fe80000100a00 */
[----:B------:R-:W-:Y:S04]  /*11cc0*/  STL.64 [R1+0xb68], R4 ;  /* 0x000b680401007387 */ /* 0x000fe80000100a00 */
[----:B------:R-:W1:Y:S04]  /*11cd0*/  LDSM.16.M88.4 R4, [R29+UR5+0x2000] ;  /* 0x002000051d04783b */ /* 0x000e680008000200 */
[----:B------:R-:W-:Y:S04]  /*11ce0*/  STL.64 [R1+0xb60], R18 ;  /* 0x000b601201007387 */ /* 0x000fe80000100a00 */
[----:B------:R-:W-:Y:S04]  /*11cf0*/  STL.64 [R1+0xb58], R16 ;  /* 0x000b581001007387 */ /* 0x000fe80000100a00 */
[----:B------:R0:W-:Y:S04]  /*11d00*/  STL [R1+0xb48], R3 ;  /* 0x000b480301007387 */ /* 0x0001e80000100800 */
[----:B------:R-:W2:Y:S01]  /*11d10*/  LDSM.16.M88.4 R16, [R29+UR5+0x4000] ;  /* 0x004000051d10783b */ /* 0x000ea20008000200 */
[----:B0-----:R-:W-:-:S03]  /*11d20*/  IMAD.MOV.U32 R3, RZ, RZ, R23 ;  /* 0x000000ffff037224 */ /* 0x001fc600078e0017 */
[----:B-1----:R0:W-:Y:S04]  /*11d30*/  STL.64 [R1+0x8], R6 ;  /* 0x0000080601007387 */ /* 0x0021e80000100a00 */
[----:B------:R1:W-:Y:S01]  /*11d40*/  STL [R1+0x28], R22 ;  /* 0x0000281601007387 */ /* 0x0003e20000100800 */
[----:B0-----:R-:W-:Y:S02]  /*11d50*/  IMAD.MOV.U32 R7, RZ, RZ, R20 ;  /* 0x000000ffff077224 */ /* 0x001fe400078e0014 */
[----:B------:R-:W-:Y:S01]  /*11d60*/  IMAD.MOV.U32 R6, RZ, RZ, R21 ;  /* 0x000000ffff067224 */ /* 0x000fe200078e0015 */
[----:B-1----:R-:W3:Y:S04]  /*11d70*/  LDL.LU.64 R22, [R1+0xb80] ;  /* 0x000b800001167983 */ /* 0x002ee80000300a00 */
[----:B------:R-:W3:Y:S01]  /*11d80*/  LDL.LU.64 R20, [R1+0xb78] ;  /* 0x000b780001147983 */ /* 0x000ee20000300a00 */
[C---:B------:R-:W-:Y:S03]  /*11d90*/  HMMA.16816.F32 R12, R8.reuse, R4, R12 ;  /* 0x00000004080c723c */ /* 0x040fe6000000180c */
[----:B------:R-:W-:Y:S04]  /*11da0*/  STL [R1+0xadc], R29 ;  /* 0x000adc1d01007387 */ /* 0x000fe80000100800 */
[----:B------:R-:W-:Y:S01]  /*11db0*/  STL.64 [R1+0xb50], R26 ;  /* 0x000b501a01007387 */ /* 0x000fe20000100a00 */
[----:B---3--:R-:W-:Y:S07]  /*11dc0*/  HMMA.16816.F32 R20, R8, R24, R20 ;  /* 0x000000180814723c */ /* 0x008fee0000001814 */
[----:B------:R-:W-:-:S02]  /*11dd0*/  IMAD.MOV.U32 R24, RZ, RZ, R7 ;  /* 0x000000ffff187224 */ /* 0x000fc400078e0007 */
[----:B------:R-:W-:Y:S02]  /*11de0*/  IMAD.MOV.U32 R25, RZ, RZ, R6 ;  /* 0x000000ffff197224 */ /* 0x000fe400078e0006 */
[----:B------:R-:W3:Y:S04]  /*11df0*/  LDL.LU.64 R6, [R1+0xb70] ;  /* 0x000b700001067983 */ /* 0x000ee80000300a00 */
[----:B------:R-:W3:Y:S01]  /*11e00*/  LDL.LU.64 R4, [R1+0xb68] ;  /* 0x000b680001047983 */ /* 0x000ee20000300a00 */
[----:B--2---:R-:W-:Y:S01]  /*11e10*/  MOV R2, R18 ;  /* 0x0000001200027202 */ /* 0x004fe20000000f00 */
[----:B------:R-:W-:Y:S02]  /*11e20*/  IMAD.MOV.U32 R0, RZ, RZ, R19 ;  /* 0x000000ffff007224 */ /* 0x000fe400078e0013 */
[----:B------:R-:W2:Y:S01]  /*11e30*/  LDL.LU.64 R18, [R1+0xb60] ;  /* 0x000b600001127983 */ /* 0x000ea20000300a00 */
[----:B---3--:R-:W-:Y:S03]  /*11e40*/  HMMA.16816.F32 R4, R8, R16, R4 ;  /* 0x000000100804723c */ /* 0x008fe60000001804 */
[----:B------:R-:W2:-:S15]  /*11e50*/  LDL.LU.64 R16, [R1+0xb58] ;  /* 0x000b580001107983 */ /* 0x000e9e0000300a00 */
[----:B------:R-:W-:-:S05]  /*11e60*/  NOP ;  /* 0x0000000000007918 */ /* 0x000fca0000000000 */
[----:B------:R0:W-:Y:S04]  /*11e70*/  STL.64 [R1+0xb40], R6 ;  /* 0x000b400601007387 */ /* 0x0001e80000100a00 */
[----:B------:R-:W-:Y:S04]  /*11e80*/  STL.64 [R1+0xb38], R4 ;  /* 0x000b380401007387 */ /* 0x000fe80000100a00 */
[----:B0-----:R-:W3:Y:S04]  /*11e90*/  LDL.LU R6, [R1+0x8] ;  /* 0x0000080001067983 */ /* 0x001ee80000300800 */
[----:B------:R-:W3:Y:S04]  /*11ea0*/  LDL.LU R7, [R1+0xc] ;  /* 0x00000c0001077983 */ /* 0x000ee80000300800 */
[----:B------:R-:W4:Y:S01]  /*11eb0*/  LDL.LU.64 R26, [R1+0xb50] ;  /* 0x000b5000011a7983 */ /* 0x000f220000300a00 */
[----:B--2---:R-:W-:Y:S03]  /*11ec0*/  HMMA.16816.F32 R16, R8, R24, R16 ;  /* 0x000000180810723c */ /* 0x004fe60000001810 */
[----:B------:R-:W4:Y:S03]  /*11ed0*/  LDSM.16.MT88.4 R8, [R28+0x8600] ;  /* 0x008600001c08783b */ /* 0x000f260000004200 */
[----:B----4-:R-:W-:Y:S01]  /*11ee0*/  HMMA.16816.F32 R20, R8, R26, R20 ;  /* 0x0000001a0814723c */ /* 0x010fe20000001814 */
[----:B------:R-:W2:Y:S06]  /*11ef0*/  LDL.LU R26, [R1+0x28] ;  /* 0x00002800011a7983 */ /* 0x000eac0000300800 */
[----:B------:R-:W-:-:S02]  /*11f00*/  IMAD.MOV.U32 R27, RZ, RZ, R3 ;  /* 0x000000ffff1b7224 */ /* 0x000fc400078e0003 */
[----:B------:R-:W4:Y:S01]  /*11f10*/  LDL.LU R3, [R1+0xb48] ;  /* 0x000b480001037983 */ /* 0x000f220000300800 */
[----:B---3--:R-:W-:-:S13]  /*11f20*/  HMMA.16816.F32 R12, R8, R6, R12 ;  /* 0x00000006080c723c */ /* 0x008fda000000180c */
[----:B------:R0:W-:Y:S04]  /*11f30*/  STL.64 [R1+0xb30], R22 ;  /* 0x000b301601007387 */ /* 0x0001e80000100a00 */
[----:B------:R-:W-:Y:S04]  /*11f40*/  STL.64 [R1+0xb28], R20 ;  /* 0x000b281401007387 */ /* 0x000fe80000100a00 */
[----:B------:R-:W3:Y:S04]  /*11f50*/  LDL.LU.64 R6, [R1+0xb40] ;  /* 0x000b400001067983 */ /* 0x000ee80000300a00 */
[----:B------:R-:W3:Y:S01]  /*11f60*/  LDL.LU.64 R4, [R1+0xb38] ;  /* 0x000b380001047983 */ /* 0x000ee20000300a00 */
[----:B0-----:R-:W-:-:S02]  /*11f70*/  IMAD.MOV.U32 R22, RZ, RZ, R2 ;  /* 0x000000ffff167224 */ /* 0x001fc400078e0002 */
[----:B------:R-:W-:Y:S01]  /*11f80*/  IMAD.MOV.U32 R23, RZ, RZ, R0 ;  /* 0x000000ffff177224 */ /* 0x000fe200078e0000 */
[----:B------:R-:W-:Y:S04]  /*11f90*/  STL.64 [R1+0xb20], R14 ;  /* 0x000b200e01007387 */ /* 0x000fe80000100a00 */
[----:B------:R-:W-:Y:S01]  /*11fa0*/  STL.64 [R1+0xb18], R12 ;  /* 0x000b180c01007387 */ /* 0x000fe20000100a00 */
[C---:B--2---:R-:W-:Y:S03]  /*11fb0*/  HMMA.16816.F32 R16, R8.reuse, R26, R16 ;  /* 0x0000001a0810723c */ /* 0x044fe60000001810 */
[----:B----4-:R-:W-:Y:S04]  /*11fc0*/  LDSM.16.M88.4 R12, [R3+UR5+0x80] ;  /* 0x00008005030c783b */ /* 0x010fe80008000200 */
[----:B------:R-:W-:Y:S01]  /*11fd0*/  LDSM.16.M88.4 R24, [R3+UR5+0x2080] ;  /* 0x002080050318783b */ /* 0x000fe20008000200 */
[----:B---3--:R-:W-:Y:S03]  /*11fe0*/  HMMA.16816.F32 R4, R8, R22, R4 ;  /* 0x000000160804723c */ /* 0x008fe60000001804 */
[----:B------:R-:W0:-:S12]  /*11ff0*/  LDSM.16.M88.4 R20, [R3+UR5+0x6080] ;  /* 0x006080050314783b */ /* 0x000e180008000200 */
[----:B------:R-:W-:Y:S04]  /*12000*/  STL.64 [R1+0xb08], R18 ;  /* 0x000b081201007387 */ /* 0x000fe80000100a00 */
[----:B------:R-:W-:Y:S04]  /*12010*/  STL.64 [R1+0xb00], R16 ;  /* 0x000b001001007387 */ /* 0x000fe80000100a00 */
[----:B------:R-:W-:Y:S04]  /*12020*/  STL [R1+0xb10], R28 ;  /* 0x000b101c01007387 */ /* 0x000fe80000100800 */
[----:B------:R1:W-:Y:S04]  /*12030*/  LDSM.16.MT88.4 R8, [R28+0x8800] ;  /* 0x008800001c08783b */ /* 0x0003e80000004200 */
[----:B------:R2:W3:Y:S04]  /*12040*/  LDSM.16.M88.4 R16, [R3+UR5+0x4080] ;  /* 0x004080050310783b */ /* 0x0004e80008000200 */
[----:B0-----:R0:W-:Y:S01]  /*12050*/  STL [R1+0x28], R22 ;  /* 0x0000281601007387 */ /* 0x0011e20000100800 */
[----:B------:R-:W-:-:S02]  /*12060*/  IMAD.MOV.U32 R29, RZ, RZ, R23 ;  /* 0x000000ffff1d7224 */ /* 0x000fc400078e0017 */
[----:B-1----:R-:W-:Y:S02]  /*12070*/  IMAD.MOV.U32 R28, RZ, RZ, R20 ;  /* 0x000000ffff1c7224 */ /* 0x002fe400078e0014 */
[----:B--2---:R-:W-:Y:S01]  /*12080*/  IMAD.MOV.U32 R3, RZ, RZ, R21 ;  /* 0x000000ffff037224 */ /* 0x004fe200078e0015 */
[----:B0-----:R-:W2:Y:S04]  /*12090*/  LDL.LU.64 R22, [R1+0xb30] ;  /* 0x000b300001167983 */ /* 0x001ea80000300a00 */
[----:B------:R-:W2:Y:S01]  /*120a0*/  LDL.LU.64 R20, [R1+0xb28] ;  /* 0x000b280001147983 */ /* 0x000ea20000300a00 */
[----:B------:R-:W-:Y:S02]  /*120b0*/  IMAD.MOV.U32 R2, RZ, RZ, R14 ;  /* 0x000000ffff027224 */ /* 0x000fe400078e000e */
[----:B------:R-:W-:-:S02]  /*120c0*/  IMAD.MOV.U32 R0, RZ, RZ, R15 ;  /* 0x000000ffff007224 */ /* 0x000fc400078e000f */
[----:B------:R-:W4:Y:S01]  /*120d0*/  LDL.LU.64 R14, [R1+0xb20] ;  /* 0x000b2000010e7983 */ /* 0x000f220000300a00 */
[C---:B---3--:R-:W-:Y:S06]  /*120e0*/  HMMA.16816.F32 R4, R8.reuse, R16, R4 ;  /* 0x000000100804723c */ /* 0x048fec0000001804 */
[----:B--2---:R-:W-:Y:S01]  /*120f0*/  HMMA.16816.F32 R20, R8, R12, R20 ;  /* 0x0000000c0814723c */ /* 0x004fe20000001814 */
[----:B------:R-:W4:Y:S04]  /*12100*/  LDL.LU.64 R12, [R1+0xb18] ;  /* 0x000b1800010c7983 */ /* 0x000f280000300a00 */
[----:B------:R-:W-:-:S15]  /*12110*/  STL.64 [R1+0x18], R18 ;  /* 0x0000181201007387 */ /* 0x000fde0000100a00 */
[----:B------:R-:W-:-:S03]  /*12120*/  NOP ;  /* 0x0000000000007918 */ /* 0x000fc60000000000 */
[----:B------:R-:W-:Y:S04]  /*12130*/  STL.64 [R1+0xaf8], R22 ;  /* 0x000af81601007387 */ /* 0x000fe80000100a00 */
[----:B------:R0:W-:Y:S02]  /*12140*/  STL.64 [R1+0xaf0], R20 ;  /* 0x000af01401007387 */ /* 0x0001e40000100a00 */
[----:B0-----:R-:W-:Y:S02]  /*12150*/  IMAD.MOV.U32 R20, RZ, RZ, R28 ;  /* 0x000000ffff147224 */ /* 0x001fe400078e001c */
[----:B------:R-:W2:Y:S04]  /*12160*/  LDL.LU R28, [R1+0xb10] ;  /* 0x000b1000011c7983 */ /* 0x000ea80000300800 */
[----:B------:R-:W3:Y:S04]  /*12170*/  LDL.LU.64 R18, [R1+0xb08] ;  /* 0x000b080001127983 */ /* 0x000ee80000300a00 */
[----:B------:R-:W3:Y:S01]  /*12180*/  LDL.LU.64 R16, [R1+0xb00] ;  /* 0x000b000001107983 */ /* 0x000ee20000300a00 */
[----:B------:R-:W-:-:S03]  /*12190*/  IMAD.MOV.U32 R21, RZ, RZ, R3 ;  /* 0x000000ffff157224 */ /* 0x000fc600078e0003 */
[----:B------:R0:W-:Y:S04]  /*121a0*/  STL.64 [R1+0xae8], R6 ;  /* 0x000ae80601007387 */ /* 0x0001e80000100a00 */
[----:B------:R-:W-:Y:S04]  /*121b0*/  STL.64 [R1+0xae0], R4 ;  /* 0x000ae00401007387 */ /* 0x000fe80000100a00 */
[----:B------:R-:W2:Y:S01]  /*121c0*/  LDL.LU.64 R22, [R1+0xaf8] ;  /* 0x000af80001167983 */ /* 0x000ea20000300a00 */
[C---:B---3--:R-:W-:Y:S03]  /*121d0*/  HMMA.16816.F32 R16, R8.reuse, R20, R16 ;  /* 0x000000140810723c */ /* 0x048fe60000001810 */
[----:B------:R-:W3:Y:S03]  /*121e0*/  LDL.LU.64 R20, [R1+0xaf0] ;  /* 0x000af00001147983 */ /* 0x000ee60000300a00 */
[----:B----4-:R-:W-:Y:S01]  /*121f0*/  HMMA.16816.F32 R12, R8, R24, R12 ;  /* 0x00000018080c723c */ /* 0x010fe2000000180c */
[----:B--2---:R-:W3:Y:S01]  /*12200*/  LDSM.16.MT88.4 R8, [R28+0x8a00] ;  /* 0x008a00001c08783b */ /* 0x004ee20000004200 */
[----:B0-----:R-:W-:Y:S01]  /*12210*/  MOV R6, R2 ;  /* 0x0000000200067202 */ /* 0x001fe20000000f00 */
[----:B------:R-:W-:-:S07]  /*12220*/  IMAD.MOV.U32 R7, RZ, RZ, R0 ;  /* 0x000000ffff077224 */ /* 0x000fce00078e0000 */
[----:B---3--:R-:W-:Y:S01]  /*12230*/  HMMA.16816.F32 R4, R8, R6, R20 ;  /* 0x000000060804723c */ /* 0x008fe20000001814 */
[----:B------:R-:W2:Y:S04]  /*12240*/  LDL.LU R22, [R1+0x18] ;  /* 0x0000180001167983 */ /* 0x000ea80000300800 */
[----:B------:R-:W2:-:S15]  /*12250*/  LDL.LU R23, [R1+0x1c] ;  /* 0x00001c0001177983 */ /* 0x000e9e0000300800 */
[----:B------:R-:W-:-:S04]  /*12260*/  NOP ;  /* 0x0000000000007918 */ /* 0x000fc80000000000 */
[----:B------:R-:W-:Y:S02]  /*12270*/  IMAD.MOV.U32 R24, RZ, RZ, R4 ;  /* 0x000000ffff187224 */ /* 0x000fe400078e0004 */
[----:B------:R-:W-:Y:S02]  /*12280*/  IMAD.MOV.U32 R3, RZ, RZ, R5 ;  /* 0x000000ffff037224 */ /* 0x000fe400078e0005 */
[----:B------:R-:W-:Y:S02]  /*12290*/  IMAD.MOV.U32 R2, RZ, RZ, R6 ;  /* 0x000000ffff027224 */ /* 0x000fe400078e0006 */
[----:B------:R-:W-:Y:S02]  /*122a0*/  IMAD.MOV.U32 R0, RZ, RZ, R7 ;  /* 0x000000ffff007224 */ /* 0x000fe400078e0007 */
[----:B------:R-:W-:-:S15]  /*122b0*/  HMMA.16816.F32 R4, R8, R26, R12 ;  /* 0x0000001a0804723c */ /* 0x000fde000000180c */
[----:B------:R-:W-:-:S09]  /*122c0*/  NOP ;  /* 0x0000000000007918 */ /* 0x000fd20000000000 */
[----:B------:R-:W-:Y:S02]  /*122d0*/  IMAD.MOV.U32 R13, RZ, RZ, R6 ;  /* 0x000000ffff0d7224 */ /* 0x000fe400078e0006 */
[----:B------:R-:W-:Y:S02]  /*122e0*/  IMAD.MOV.U32 R12, RZ, RZ, R7 ;  /* 0x000000ffff0c7224 */ /* 0x000fe400078e0007 */
[----:B------:R-:W-:Y:S01]  /*122f0*/  IMAD.MOV.U32 R26, RZ, RZ, R4 ;  /* 0x000000ffff1a7224 */ /* 0x000fe200078e0004 */
[----:B------:R-:W2:Y:S01]  /*12300*/  LDL.LU.64 R6, [R1+0xae8] ;  /* 0x000ae80001067983 */ /* 0x000ea20000300a00 */
[----:B------:R-:W-:-:S03]  /*12310*/  IMAD.MOV.U32 R25, RZ, RZ, R5 ;  /* 0x000000ffff197224 */ /* 0x000fc600078e0005 */
[----:B------:R-:W2:Y:S01]  /*12320*/  LDL.LU.64 R4, [R1+0xae0] ;  /* 0x000ae00001047983 */ /* 0x000ea20000300a00 */
[----:B------:R-:W-:-:S03]  /*12330*/  IMAD.MOV.U32 R15, RZ, RZ, R29 ;  /* 0x000000ffff0f7224 */ /* 0x000fc600078e001d */
[----:B------:R-:W3:Y:S04]  /*12340*/  LDL.LU R14, [R1+0x28] ;  /* 0x00002800010e7983 */ /* 0x000ee80000300800 */
[----:B------:R-:W4:Y:S01]  /*12350*/  LDL.LU R29, [R1+0xadc] ;  /* 0x000adc00011d7983 */ /* 0x000f220000300800 */
[C---:B--2---:R-:W-:Y:S06]  /*12360*/  HMMA.16816.F32 R20, R8.reuse, R22, R4 ;  /* 0x000000160814723c */ /* 0x044fec0000001804 */
[----:B---3--:R-:W-:Y:S01]  /*12370*/  HMMA.16816.F32 R4, R8, R14, R16 ;  /* 0x0000000e0804723c */ /* 0x008fe20000001810 */
[----:B------:R-:W-:Y:S04]  /*12380*/  LDSM.16.MT88.4 R8, [R28+0x8c00] ;  /* 0x008c00001c08783b */ /* 0x000fe80000004200 */
[----:B----4-:R-:W-:-:S12]  /*12390*/  LDSM.16.M88.4 R16, [R29+UR5+0x2080] ;  /* 0x002080051d10783b */ /* 0x010fd80008000200 */
[----:B------:R0:W-:Y:S02]  /*123a0*/  STL.64 [R1+0xac0], R22 ;  /* 0x000ac01601007387 */ /* 0x0001e40000100a00 */
[----:B0-----:R-:W-:Y:S02]  /*123b0*/  IMAD.MOV.U32 R22, RZ, RZ, R13 ;  /* 0x000000ffff167224 */ /* 0x001fe400078e000d */
[----:B------:R-:W-:Y:S02]  /*123c0*/  IMAD.MOV.U32 R23, RZ, RZ, R12 ;  /* 0x000000ffff177224 */ /* 0x000fe400078e000c */
[----:B------:R-:W0:Y:S04]  /*123d0*/  LDSM.16.M88.4 R12, [R29+UR5+0x6080] ;  /* 0x006080051d0c783b */ /* 0x000e280008000200 */
[----:B------:R1:W-:Y:S04]  /*123e0*/  STL.64 [R1+0xab8], R20 ;  /* 0x000ab81401007387 */ /* 0x0003e80000100a00 */
[----:B------:R2:W-:Y:S01]  /*123f0*/  STL.64 [R1+0xad0], R22 ;  /* 0x000ad01601007387 */ /* 0x0005e20000100a00 */
[----:B-1----:R-:W-:-:S02]  /*12400*/  IMAD.MOV.U32 R20, RZ, RZ, R26 ;  /* 0x000000ffff147224 */ /* 0x002fc400078e001a */
[----:B------:R-:W-:Y:S01]  /*12410*/  IMAD.MOV.U32 R21, RZ, RZ, R25 ;  /* 0x000000ffff157224 */ /* 0x000fe200078e0019 */
[----:B--2---:R-:W-:-:S04]  /*12420*/  MOV R22, R2 ;  /* 0x0000000200167202 */ /* 0x004fc80000000f00 */
[----:B------:R1:W-:Y:S01]  /*12430*/  STL.64 [R1+0xac8], R20 ;  /* 0x000ac81401007387 */ /* 0x0003e20000100a00 */
[----:B------:R-:W-:-:S03]  /*12440*/  IMAD.MOV.U32 R23, RZ, RZ, R0 ;  /* 0x000000ffff177224 */ /* 0x000fc600078e0000 */
[----:B------:R-:W-:Y:S04]  /*12450*/  STL.64 [R1+0xab0], R6 ;  /* 0x000ab00601007387 */ /* 0x000fe80000100a00 */
[----:B------:R-:W-:Y:S01]  /*12460*/  STL.64 [R1+0xaa8], R4 ;  /* 0x000aa80401007387 */ /* 0x000fe20000100a00 */
[----:B-1----:R-:W-:-:S03]  /*12470*/  IMAD.MOV.U32 R20, RZ, RZ, R24 ;  /* 0x000000ffff147224 */ /* 0x002fc600078e0018 */
[----:B------:R-:W-:Y:S01]  /*12480*/  LDSM.16.M88.4 R4, [R29+UR5+0x4080] ;  /* 0x004080051d04783b */ /* 0x000fe20008000200 */
[----:B------:R-:W-:-:S03]  /*12490*/  IMAD.MOV.U32 R21, RZ, RZ, R3 ;  /* 0x000000ffff157224 */ /* 0x000fc600078e0003 */
[----:B------:R1:W2:Y:S01]  /*124a0*/  LDSM.16.M88.4 R24, [R29+UR5+0x80] ;  /* 0x000080051d18783b */ /* 0x0002a20008000200 */
[----:B0-----:R-:W-:Y:S02]  /*124b0*/  IMAD.MOV.U32 R2, RZ, RZ, R12 ;  /* 0x000000ffff027224 */ /* 0x001fe400078e000c */
[----:B------:R-:W-:Y:S02]  /*124c0*/  IMAD.MOV.U32 R3, RZ, RZ, R14 ;  /* 0x000000ffff037224 */ /* 0x000fe400078e000e */
[----:B------:R-:W-:Y:S02]  /*124d0*/  IMAD.MOV.U32 R0, RZ, RZ, R15 ;  /* 0x000000ffff007224 */ /* 0x000fe400078e000f */
[----:B-1----:R-:W-:Y:S02]  /*124e0*/  IMAD.MOV.U32 R29, RZ, RZ, R13 ;  /* 0x000000ffff1d7224 */ /* 0x002fe400078e000d */
[----:B------:R-:W0:Y:S04]  /*124f0*/  LDSM.16.MT88.4 R12, [R28+0x8e00] ;  /* 0x008e00001c0c783b */ /* 0x000e280000004200 */
[----:B--2---:R1:W-:Y:S04]  /*12500*/  STL.64 [R1+0x48], R26 ;  /* 0x0000481a01007387 */ /* 0x0043e80000100a00 */
[----:B------:R-:W-:Y:S04]  /*12510*/  STL.64 [R1+0x38], R18 ;  /* 0x0000381201007387 */ /* 0x000fe80000100a00 */
[----:B0-----:R-:W-:Y:S04]  /*12520*/  STL.64 [R1+0xaa0], R14 ;  /* 0x000aa00e01007387 */ /* 0x001fe80000100a00 */
[----:B------:R-:W-:Y:S01]  /*12530*/  STL.64 [R1+0x28], R6 ;  /* 0x0000280601007387 */ /* 0x000fe20000100a00 */
[----:B-1----:R-:W-:Y:S03]  /*12540*/  HMMA.16816.F32 R24, R8, R24, R20 ;  /* 0x000000180818723c */ /* 0x002fe60000001814 */
[----:B------:R0:W-:Y:S02]  /*12550*/  STL.64 [R1+0xa98], R12 ;  /* 0x000a980c01007387 */ /* 0x0001e40000100a00 */
[----:B0-----:R-:W-:-:S02]  /*12560*/  IMAD.MOV.U32 R12, RZ, RZ, R2 ;  /* 0x000000ffff0c7224 */ /* 0x001fc400078e0002 */
[----:B------:R-:W2:Y:S04]  /*12570*/  LDL.LU R2, [R1+0xad8] ;  /* 0x000ad80001027983 */ /* 0x000ea80000300800 */
[----:B------:R-:W3:Y:S04]  /*12580*/  LDL.LU.64 R22, [R1+0xad0] ;  /* 0x000ad00001167983 */ /* 0x000ee80000300a00 */
[----:B------:R-:W3:Y:S01]  /*12590*/  LDL.LU.64 R20, [R1+0xac8] ;  /* 0x000ac80001147983 */ /* 0x000ee20000300a00 */
[----:B------:R-:W-:Y:S01]  /*125a0*/  IMAD.MOV.U32 R13, RZ, RZ, R29 ;  /* 0x000000ffff0d7224 */ /* 0x000fe200078e001d */
[----:B---3--:R-:W-:Y:S02]  /*125b0*/  HMMA.16816.F32 R16, R8, R16, R20 ;  /* 0x000000100810723c */ /* 0x008fe40000001814 */
[----:B------:R-:W3:Y:S04]  /*125c0*/  LDL.LU.64 R22, [R1+0xac0] ;  /* 0x000ac00001167983 */ /* 0x000ee80000300a00 */
[----:B------:R-:W3:Y:S04]  /*125d0*/  LDL.LU.64 R20, [R1+0xab8] ;  /* 0x000ab80001147983 */ /* 0x000ee80000300a00 */
[----:B------:R-:W4:Y:S04]  /*125e0*/  LDL.LU R28, [R1+0x2d8] ;  /* 0x0002d800011c7983 */ /* 0x000f280000300800 */
[----:B------:R-:W4:Y:S01]  /*125f0*/  LDL.LU R29, [R1+0x3f4] ;  /* 0x0003f400011d7983 */ /* 0x000f220000300800 */
[----:B------:R-:W-:-:S03]  /*12600*/  IMAD.MOV.U32 R14, RZ, RZ, R3 ;  /* 0x000000ffff0e7224 */ /* 0x000fc600078e0003 */
[----:B----4-:R0:W-:Y:S04]  /*12610*/  STL.64 [R1+0xa08], R28 ;  /* 0x000a081c01007387 */ /* 0x0101e80000100a00 */
[----:B------:R-:W2:Y:S01]  /*12620*/  LDL.LU R3, [R1+0x2d0] ;  /* 0x0002d00001037983 */ /* 0x000ea20000300800 */
[----:B------:R-:W-:Y:S01]  /*12630*/  IMAD.MOV.U32 R15, RZ, RZ, R0 ;  /* 0x000000ffff0f7224 */ /* 0x000fe200078e0000 */
[----:B---3--:R-:W-:Y:S02]  /*12640*/  HMMA.16816.F32 R20, R8, R4, R20 ;  /* 0x000000040814723c */ /* 0x008fe40000001814 */
[----:B--2---:R-:W-:Y:S04]  /*12650*/  STL.64 [R1+0xa10], R2 ;  /* 0x000a100201007387 */ /* 0x004fe80000100a00 */
[----:B------:R-:W2:Y:S04]  /*12660*/  LDL.LU R0, [R1+0x3f8] ;  /* 0x0003f80001007983 */ /* 0x000ea80000300800 */
[----:B------:R-:W3:Y:S04]  /*12670*/  LDL.LU.64 R6, [R1+0xab0] ;  /* 0x000ab00001067983 */ /* 0x000ee80000300a00 */
[----:B------:R-:W3:Y:S01]  /*12680*/  LDL.LU.64 R4, [R1+0xaa8] ;  /* 0x000aa80001047983 */ /* 0x000ee20000300a00 */
[----:B0-----:R-:W-:-:S08]  /*12690*/  IMAD.MOV.U32 R29, RZ, RZ, R15 ;  /* 0x000000ffff1d7224 */ /* 0x001fd000078e000f */
[----:B------:R0:W-:Y:S01]  /*126a0*/  STL.64 [R1+0xa90], R22 ;  /* 0x000a901601007387 */ /* 0x0001e20000100a00 */
[----:B------:R-:W-:-:S03]  /*126b0*/  IMAD.MOV.U32 R28, RZ, RZ, R14 ;  /* 0x000000ffff1c7224 */ /* 0x000fc600078e000e */
[----:B------:R-:W-:Y:S04]  /*126c0*/  STL.64 [R1+0xa88], R20 ;  /* 0x000a881401007387 */ /* 0x000fe80000100a00 */
[----:B0-----:R-:W4:Y:S04]  /*126d0*/  LDL.LU R22, [R1+0x48] ;  /* 0x0000480001167983 */ /* 0x001f280000300800 */
[----:B------:R-:W4:Y:S04]  /*126e0*/  LDL.LU R23, [R1+0x4c] ;  /* 0x00004c0001177983 */ /* 0x000f280000300800 */
[----:B------:R-:W4:Y:S01]  /*126f0*/  LDL.LU.64 R14, [R1+0xaa0] ;  /* 0x000aa000010e7983 */ /* 0x000f220000300a00 */
[----:B---3--:R-:W-:Y:S03]  /*12700*/  HMMA.16816.F32 R4, R8, R12, R4 ;  /* 0x0000000c0804723c */ /* 0x008fe60000001804 */
[----:B------:R-:W4:-:S15]  /*12710*/  LDL.LU.64 R12, [R1+0xa98] ;  /* 0x000a9800010c7983 */ /* 0x000f1e0000300a00 */
[----:B------:R-:W-:-:S05]  /*12720*/  NOP ;  /* 0x0000000000007918 */ /* 0x000fca0000000000 */
[----:B------:R0:W-:Y:S04]  /*12730*/  STL.64 [R1+0xa80], R6 ;  /* 0x000a800601007387 */ /* 0x0001e80000100a00 */
[----:B------:R-:W-:Y:S04]  /*12740*/  STL.64 [R1+0xa78], R4 ;  /* 0x000a780401007387 */ /* 0x000fe80000100a00 */
[----:B------:R-:W3:Y:S04]  /*12750*/  LDL.LU R8, [R1+0x2e8] ;  /* 0x0002e80001087983 */ /* 0x000ee80000300800 */
[----:B------:R-:W3:Y:S04]  /*12760*/  LDL.LU R9, [R1+0x3ec] ;  /* 0x0003ec0001097983 */ /* 0x000ee80000300800 */
[----:B---3--:R-:W-:Y:S04]  /*12770*/  STL.64 [R1+0xa18], R8 ;  /* 0x000a180801007387 */ /* 0x008fe80000100a00 */
[----:B------:R-:W3:Y:S04]  /*12780*/  LDL.LU R10, [R1+0x2e0] ;  /* 0x0002e000010a7983 */ /* 0x000ee80000300800 */
[----:B------:R-:W3:Y:S04]  /*12790*/  LDL.LU R11, [R1+0x3f0] ;  /* 0x0003f000010b7983 */ /* 0x000ee80000300800 */
[----:B---3--:R4:W-:Y:S04]  /*127a0*/  STL.64 [R1+0xa20], R10 ;  /* 0x000a200a01007387 */ /* 0x0089e80000100a00 */
[----:B0-----:R-:W3:Y:S01]  /*127b0*/  LDL.LU R6, [R1+0x28] ;  /* 0x0000280001067983 */ /* 0x001ee20000300800 */
[----:B----4-:R-:W-:-:S15]  /*127c0*/  HMMA.16816.F32 R8, R12, R22, R24 ;  /* 0x000000160c08723c */ /* 0x010fde0000001818 */
[----:B------:R-:W-:-:S08]  /*127d0*/  NOP ;  /* 0x0000000000007918 */ /* 0x000fd00000000000 */
[----:B------:R-:W-:Y:S04]  /*127e0*/  STL.64 [R1+0x5e0], R8 ;  /* 0x0005e00801007387 */ /* 0x000fe80000100a00 */
[----:B------:R0:W-:Y:S04]  /*127f0*/  STL.64 [R1+0x5e8], R10 ;  /* 0x0005e80a01007387 */ /* 0x0001e80000100a00 */
[----:B------:R-:W3:Y:S04]  /*12800*/  LDL.LU R7, [R1+0x2c] ;  /* 0x00002c0001077983 */ /* 0x000ee80000300800 */
[----:B------:R-:W4:Y:S04]  /*12810*/  LDL.LU R22, [R1+0x38] ;  /* 0x0000380001167983 */ /* 0x000f280000300800 */
[----:B------:R-:W4:Y:S04]  /*12820*/  LDL.LU R23, [R1+0x3c] ;  /* 0x00003c0001177983 */ /* 0x000f280000300800 */
[----:B0-----:R-:W2:Y:S04]  /*12830*/  LDL.LU R10, [R1+0x358] ;  /* 0x00035800010a7983 */ /* 0x001ea80000300800 */
[----:B------:R-:W2:Y:S04]  /*12840*/  LDL.LU R11, [R1+0x3b4] ;  /* 0x0003b400010b7983 */ /* 0x000ea80000300800 */
[----:B--2---:R0:W-:Y:S04]  /*12850*/  STL.64 [R1+0xa28], R10 ;  /* 0x000a280a01007387 */ /* 0x0041e80000100a00 */
        /* <DEDUP_REMOVED lines=23> */
[----:B------:R-:W3:Y:S04]  /*129d0*/  LDL.LU R8, [R1+0x350] ;  /* 0x0003500001087983 */ /* 0x000ee80000300800 */
[----:B------:R-:W3:Y:S01]  /*129e0*/  LDL.LU R9, [R1+0x3b8] ;  /* 0x0003b80001097983 */ /* 0x000ee20000300800 */
[----:B----4-:R-:W-:Y:S03]  /*129f0*/  HMMA.16816.F32 R16, R12, R22, R16 ;  /* 0x000000160c10723c */ /* 0x010fe60000001810 */
[----:B--2---:R0:W-:Y:S04]  /*12a00*/  STL.64 [R1+0xa70], R10 ;  /* 0x000a700a01007387 */ /* 0x0041e80000100a00 */
[----:B---3--:R-:W-:Y:S04]  /*12a10*/  STL.64 [R1+0xa68], R8 ;  /* 0x000a680801007387 */ /* 0x008fe80000100a00 */
[----:B------:R-:W2:Y:S01]  /*12a20*/  LDL.LU R2, [R1+0x348] ;  /* 0x0003480001027983 */ /* 0x000ea20000300800 */
[----:B0-----:R-:W-:-:S02]  /*12a30*/  IMAD.MOV.U32 R10, RZ, RZ, R28 ;  /* 0x000000ffff0a7224 */ /* 0x001fc400078e001c */
[----:B------:R-:W-:Y:S01]  /*12a40*/  IMAD.MOV.U32 R11, RZ, RZ, R29 ;  /* 0x000000ffff0b7224 */ /* 0x000fe200078e001d */
[----:B------:R-:W2:Y:S04]  /*12a50*/  LDL.LU R3, [R1+0x3bc] ;  /* 0x0003bc0001037983 */ /* 0x000ea80000300800 */
[----:B------:R-:W3:Y:S04]  /*12a60*/  LDL.LU R28, [R1+0x340] ;  /* 0x00034000011c7983 */ /* 0x000ee80000300800 */
[----:B------:R-:W3:Y:S04]  /*12a70*/  LDL.LU R29, [R1+0x3c0] ;  /* 0x0003c000011d7983 */ /* 0x000ee80000300800 */
[----:B------:R-:W4:Y:S04]  /*12a80*/  LDL.LU R24, [R1+0x2f8] ;  /* 0x0002f80001187983 */ /* 0x000f280000300800 */
[----:B------:R-:W4:Y:S04]  /*12a90*/  LDL.LU R25, [R1+0x3e4] ;  /* 0x0003e40001197983 */ /* 0x000f280000300800 */
[----:B------:R-:W4:Y:S04]  /*12aa0*/  LDL.LU R26, [R1+0x2f0] ;  /* 0x0002f000011a7983 */ /* 0x000f280000300800 */
[----:B------:R-:W4:Y:S04]  /*12ab0*/  LDL.LU R27, [R1+0x3e8] ;  /* 0x0003e800011b7983 */ /* 0x000f280000300800 */
[----:B------:R-:W2:Y:S04]  /*12ac0*/  LDL.LU.64 R22, [R1+0xa90] ;  /* 0x000a900001167983 */ /* 0x000ea80000300a00 */
[----:B------:R-:W2:Y:S04]  /*12ad0*/  LDL.LU.64 R20, [R1+0xa88] ;  /* 0x000a880001147983 */ /* 0x000ea80000300a00 */
[----:B------:R0:W-:Y:S04]  /*12ae0*/  STL.64 [R1+0x5d0], R16 ;  /* 0x0005d01001007387 */ /* 0x0001e80000100a00 */
[----:B------:R1:W-:Y:S04]  /*12af0*/  STL.64 [R1+0x5d8], R18 ;  /* 0x0005d81201007387 */ /* 0x0003e80000100a00 */
[----:B0-----:R-:W4:Y:S04]  /*12b00*/  LDL.LU R16, [R1+0x308] ;  /* 0x0003080001107983 */ /* 0x001f280000300800 */
[----:B------:R-:W4:Y:S04]  /*12b10*/  LDL.LU R17, [R1+0x3dc] ;  /* 0x0003dc0001117983 */ /* 0x000f280000300800 */
[----:B-1----:R-:W4:Y:S04]  /*12b20*/  LDL.LU R18, [R1+0x300] ;  /* 0x0003000001127983 */ /* 0x002f280000300800 */
[----:B------:R-:W4:Y:S01]  /*12b30*/  LDL.LU R19, [R1+0x3e0] ;  /* 0x0003e00001137983 */ /* 0x000f220000300800 */
[----:B--2---:R-:W-:Y:S03]  /*12b40*/  HMMA.16816.F32 R20, R12, R6, R20 ;  /* 0x000000060c14723c */ /* 0x004fe60000001814 */
[----:B------:R-:W2:Y:S04]  /*12b50*/  LDL.LU.64 R6, [R1+0xa80] ;  /* 0x000a800001067983 */ /* 0x000ea80000300a00 */
[----:B------:R-:W2:-:S15]  /*12b60*/  LDL.LU.64 R4, [R1+0xa78] ;  /* 0x000a780001047983 */ /* 0x000e9e0000300a00 */
[----:B------:R-:W-:-:S01]  /*12b70*/  NOP ;  /* 0x0000000000007918 */ /* 0x000fc20000000000 */
        /* <DEDUP_REMOVED lines=8> */
[----:B------:R-:W3:Y:S04]  /*12c00*/  LDL.LU.64 R8, [R1+0xa68] ;  /* 0x000a680001087983 */ /* 0x000ee80000300a00 */
[----:B------:R-:W4:Y:S04]  /*12c10*/  LDL.LU R12, [R1+0x338] ;  /* 0x00033800010c7983 */ /* 0x000f280000300800 */
[----:B------:R-:W4:Y:S08]  /*12c20*/  LDL.LU R13, [R1+0x3c4] ;  /* 0x0003c400010d7983 */ /* 0x000f300000300800 */
[----:B------:R0:W-:Y:S04]  /*12c30*/  STL.64 [R1+0x5b0], R4 ;  /* 0x0005b00401007387 */ /* 0x0001e80000100a00 */
[----:B------:R1:W-:Y:S04]  /*12c40*/  STL.64 [R1+0x5b8], R6 ;  /* 0x0005b80601007387 */ /* 0x0003e80000100a00 */
[----:B------:R-:W4:Y:S04]  /*12c50*/  LDL.LU R14, [R1+0x330] ;  /* 0x00033000010e7983 */ /* 0x000f280000300800 */
[----:B------:R-:W4:Y:S04]  /*12c60*/  LDL.LU R15, [R1+0x3c8] ;  /* 0x0003c800010f7983 */ /* 0x000f280000300800 */
[----:B0-----:R-:W4:Y:S04]  /*12c70*/  LDL.LU R4, [R1+0x328] ;  /* 0x0003280001047983 */ /* 0x001f280000300800 */
[----:B------:R-:W4:Y:S04]  /*12c80*/  LDL.LU R5, [R1+0x3cc] ;  /* 0x0003cc0001057983 */ /* 0x000f280000300800 */
[----:B-1----:R-:W4:Y:S04]  /*12c90*/  LDL.LU R6, [R1+0x320] ;  /* 0x0003200001067983 */ /* 0x002f280000300800 */
[----:B------:R-:W4:Y:S01]  /*12ca0*/  LDL.LU R7, [R1+0x3d0] ;  /* 0x0003d00001077983 */ /* 0x000f220000300800 */
[----:B--2---:R-:W-:-:S04]  /*12cb0*/  LOP3.LUT R11, R11, R10, RZ, 0x3c, !PT ;  /* 0x0000000a0b0b7212 */ /* 0x004fc800078e3cff */
[----:B------:R-:W-:-:S04]  /*12cc0*/  LOP3.LUT R10, R11, R10, RZ, 0x3c, !PT ;  /* 0x0000000a0b0a7212 */ /* 0x000fc800078e3cff */
[----:B------:R-:W-:-:S05]  /*12cd0*/  LOP3.LUT R11, R11, R10, RZ, 0x3c, !PT ;  /* 0x0000000a0b0b7212 */ /* 0x000fca00078e3cff */
[----:B------:R0:W-:Y:S04]  /*12ce0*/  STL.64 [R1+0x128], R10 ;  /* 0x0001280a01007387 */ /* 0x0001e80000100a00 */
[----:B0-----:R-:W2:Y:S02]  /*12cf0*/  LDL.LU.64 R10, [R1+0xa60] ;  /* 0x000a6000010a7983 */ /* 0x001ea40000300a00 */
        /* <DEDUP_REMOVED lines=34> */
[----:B0-----:R-:W2:Y:S01]  /*12f20*/  LDL.LU.64 R10, [R1+0xa28] ;  /* 0x000a2800010a7983 */ /* 0x001ea20000300a00 */
[----:B---3--:R-:W-:Y:S02]  /*12f30*/  LOP3.LUT R9, R9, R8, RZ, 0x3c, !PT ;  /* 0x0000000809097212 */ /* 0x008fe400078e3cff */
[----:B------:R-:W-:Y:S02]  /*12f40*/  LOP3.LUT R3, R3, R2, RZ, 0x3c, !PT ;  /* 0x0000000203037212 */ /* 0x000fe400078e3cff */
[----:B------:R-:W-:Y:S02]  /*12f50*/  LOP3.LUT R8, R9, R8, RZ, 0x3c, !PT ;  /* 0x0000000809087212 */ /* 0x000fe400078e3cff */
[----:B------:R-:W-:-:S02]  /*12f60*/  LOP3.LUT R29, R29, R28, RZ, 0x3c, !PT ;  /* 0x0000001c1d1d7212 */ /* 0x000fc400078e3cff */
[----:B------:R-:W-:Y:S02]  /*12f70*/  LOP3.LUT R2, R3, R2, RZ, 0x3c, !PT ;  /* 0x0000000203027212 */ /* 0x000fe400078e3cff */
[----:B------:R-:W-:Y:S02]  /*12f80*/  LOP3.LUT R9, R9, R8, RZ, 0x3c, !PT ;  /* 0x0000000809097212 */ /* 0x000fe400078e3cff */
[----:B------:R-:W-:Y:S02]  /*12f90*/  LOP3.LUT R28, R29, R28, RZ, 0x3c, !PT ;  /* 0x0000001c1d1c7212 */ /* 0x000fe400078e3cff */
[----:B------:R-:W-:Y:S02]  /*12fa0*/  LOP3.LUT R3, R3, R2, RZ, 0x3c, !PT ;  /* 0x0000000203037212 */ /* 0x000fe400078e3cff */
[----:B------:R-:W-:Y:S02]  /*12fb0*/  LOP3.LUT R29, R29, R28, RZ, 0x3c, !PT ;  /* 0x0000001c1d1d7212 */ /* 0x000fe400078e3cff */
[----:B--2---:R-:W-:-:S04]  /*12fc0*/  LOP3.LUT R11, R11, R10, RZ, 0x3c, !PT ;  /* 0x0000000a0b0b7212 */ /* 0x004fc800078e3cff */
[----:B------:R-:W-:-:S04]  /*12fd0*/  LOP3.LUT R10, R11, R10, RZ, 0x3c, !PT ;  /* 0x0000000a0b0a7212 */ /* 0x000fc800078e3cff */
[----:B------:R-:W-:-:S05]  /*12fe0*/  LOP3.LUT R11, R11, R10, RZ, 0x3c, !PT ;  /* 0x0000000a0b0b7212 */ /* 0x000fca00078e3cff */
[----:B------:R0:W-:Y:S04]  /*12ff0*/  STL.64 [R1+0xe8], R10 ;  /* 0x0000e80a01007387 */ /* 0x0001e80000100a00 */
[----:B0-----:R-:W2:Y:S04]  /*13000*/  LDL.LU.64 R10, [R1+0xa20] ;  /* 0x000a2000010a7983 */ /* 0x001ea80000300a00 */
[----:B------:R0:W-:Y:S04]  /*13010*/  STL.64 [R1+0xe0], R8 ;  /* 0x0000e00801007387 */ /* 0x0001e80000100a00 */
[----:B0-----:R-:W3:Y:S04]  /*13020*/  LDL.LU.64 R8, [R1+0xa18] ;  /* 0x000a180001087983 */ /* 0x001ee80000300a00 */
[----:B------:R0:W-:Y:S04]  /*13030*/  STL.64 [R1+0xd8], R2 ;  /* 0x0000d80201007387 */ /* 0x0001e80000100a00 */
[----:B0-----:R-:W2:Y:S04]  /*13040*/  LDL.LU.64 R2, [R1+0xa10] ;  /* 0x000a100001027983 */ /* 0x001ea80000300a00 */
[----:B------:R0:W-:Y:S04]  /*13050*/  STL.64 [R1+0xd0], R28 ;  /* 0x0000d01c01007387 */ /* 0x0001e80000100a00 */
[----:B0-----:R-:W2:Y:S01]  /*13060*/  LDL.LU.64 R28, [R1+0xa08] ;  /* 0x000a0800011c7983 */ /* 0x001ea20000300a00 */
[----:B----4-:R-:W-:-:S02]  /*13070*/  LOP3.LUT R13, R13, R12, RZ, 0x3c, !PT ;  /* 0x0000000c0d0d7212 */ /* 0x010fc400078e3cff */
[----:B------:R-:W-:Y:S02]  /*13080*/  LOP3.LUT R15, R15, R14, RZ, 0x3c, !PT ;  /* 0x0000000e0f0f7212 */ /* 0x000fe400078e3cff */
[----:B------:R-:W-:Y:S02]  /*13090*/  LOP3.LUT R12, R13, R12, RZ, 0x3c, !PT ;  /* 0x0000000c0d0c7212 */ /* 0x000fe400078e3cff */
[----:B------:R-:W-:Y:S02]  /*130a0*/  LOP3.LUT R7, R7, R6, RZ, 0x3c, !PT ;  /* 0x0000000607077212 */ /* 0x000fe400078e3cff */
[----:B------:R-:W-:Y:S02]  /*130b0*/  LOP3.LUT R13, R13, R12, RZ, 0x3c, !PT ;  /* 0x0000000c0d0d7212 */ /* 0x000fe400078e3cff */
[----:B------:R-:W-:Y:S02]  /*130c0*/  LOP3.LUT R14, R15, R14, RZ, 0x3c, !PT ;  /* 0x0000000e0f0e7212 */ /* 0x000fe400078e3cff */
[----:B------:R-:W-:Y:S01]  /*130d0*/  LOP3.LUT R6, R7, R6, RZ, 0x3c, !PT ;  /* 0x0000000607067212 */ /* 0x000fe200078e3cff */
[----:B------:R0:W-:Y:S01]  /*130e0*/  STL.64 [R1+0xc8], R12 ;  /* 0x0000c80c01007387 */ /* 0x0001e20000100a00 */
[----:B------:R-:W-:-:S02]  /*130f0*/  LOP3.LUT R15, R15, R14, RZ, 0x3c, !PT ;  /* 0x0000000e0f0f7212 */ /* 0x000fc400078e3cff */
[----:B------:R-:W-:-:S03]  /*13100*/  LOP3.LUT R7, R7, R6, RZ, 0x3c, !PT ;  /* 0x0000000607077212 */ /* 0x000fc600078e3cff */
[----:B------:R-:W-:Y:S01]  /*13110*/  STL.64 [R1+0xc0], R14 ;  /* 0x0000c00e01007387 */ /* 0x000fe20000100a00 */
[----:B0-----:R-:W-:Y:S02]  /*13120*/  IMAD.MOV.U32 R12, RZ, RZ, R5 ;  /* 0x000000ffff0c7224 */ /* 0x001fe400078e0005 */
[----:B------:R-:W-:Y:S01]  /*13130*/  IMAD.MOV.U32 R13, RZ, RZ, R4 ;  /* 0x000000ffff0d7224 */ /* 0x000fe200078e0004 */
[----:B------:R-:W-:Y:S01]  /*13140*/  MOV R5, R20 ;  /* 0x0000001400057202 */ /* 0x000fe20000000f00 */
[----:B------:R-:W-:-:S03]  /*13150*/  IMAD.MOV.U32 R4, RZ, RZ, R21 ;  /* 0x000000ffff047224 */ /* 0x000fc600078e0015 */
[----:B------:R0:W-:Y:S04]  /*13160*/  STL.64 [R1+0xb8], R12 ;  /* 0x0000b80c01007387 */ /* 0x0001e80000100a00 */
[----:B------:R1:W-:Y:S04]  /*13170*/  STL.64 [R1+0xb0], R6 ;  /* 0x0000b00601007387 */ /* 0x0003e80000100a00 */
[----:B------:R4:W-:Y:S01]  /*13180*/  STL.64 [R1+0xa8], R4 ;  /* 0x0000a80401007387 */ /* 0x0009e20000100a00 */
[----:B0-----:R-:W-:Y:S02]  /*13190*/  IMAD.MOV.U32 R12, RZ, RZ, R23 ;  /* 0x000000ffff0c7224 */ /* 0x001fe400078e0017 */
[----:B------:R-:W-:-:S02]  /*131a0*/  IMAD.MOV.U32 R13, RZ, RZ, R22 ;  /* 0x000000ffff0d7224 */ /* 0x000fc400078e0016 */
[----:B-1----:R-:W-:Y:S02]  /*131b0*/  IMAD.MOV.U32 R6, RZ, RZ, R17 ;  /* 0x000000ffff067224 */ /* 0x002fe400078e0011 */
[----:B------:R-:W-:Y:S01]  /*131c0*/  IMAD.MOV.U32 R7, RZ, RZ, R16 ;  /* 0x000000ffff077224 */ /* 0x000fe200078e0010 */
[----:B------:R0:W-:Y:S01]  /*131d0*/  STL.64 [R1+0xa0], R12 ;  /* 0x0000a00c01007387 */ /* 0x0001e20000100a00 */
[----:B----4-:R-:W-:Y:S02]  /*131e0*/  IMAD.MOV.U32 R4, RZ, RZ, R19 ;  /* 0x000000ffff047224 */ /* 0x010fe400078e0013 */
[----:B------:R-:W-:Y:S01]  /*131f0*/  IMAD.MOV.U32 R5, RZ, RZ, R18 ;  /* 0x000000ffff057224 */ /* 0x000fe200078e0012 */
[----:B------:R1:W-:Y:S04]  /*13200*/  STL.64 [R1+0x98], R6 ;  /* 0x0000980601007387 */ /* 0x0003e80000100a00 */
[----:B------:R3:W-:Y:S01]  /*13210*/  STL.64 [R1+0x90], R4 ;  /* 0x0000900401007387 */ /* 0x0007e20000100a00 */
[----:B0-----:R-:W-:-:S02]  /*13220*/  IMAD.MOV.U32 R12, RZ, RZ, R25 ;  /* 0x000000ffff0c7224 */ /* 0x001fc400078e0019 */
[----:B------:R-:W-:Y:S02]  /*13230*/  IMAD.MOV.U32 R13, RZ, RZ, R24 ;  /* 0x000000ffff0d7224 */ /* 0x000fe400078e0018 */
[----:B-1----:R-:W-:Y:S02]  /*13240*/  IMAD.MOV.U32 R6, RZ, RZ, R27 ;  /* 0x000000ffff067224 */ /* 0x002fe400078e001b */
[----:B------:R-:W-:Y:S01]  /*13250*/  IMAD.MOV.U32 R7, RZ, RZ, R26 ;  /* 0x000000ffff077224 */ /* 0x000fe200078e001a */
[----:B------:R0:W-:Y:S04]  /*13260*/  STL.64 [R1+0x88], R12 ;  /* 0x0000880c01007387 */ /* 0x0001e80000100a00 */
[----:B------:R1:W-:Y:S01]  /*13270*/  STL.64 [R1+0x80], R6 ;  /* 0x0000800601007387 */ /* 0x0003e20000100a00 */
[----:B---3--:R-:W-:-:S02]  /*13280*/  IMAD.MOV.U32 R4, RZ, RZ, R9 ;  /* 0x000000ffff047224 */ /* 0x008fc400078e0009 */
[----:B------:R-:W-:Y:S02]  /*13290*/  IMAD.MOV.U32 R5, RZ, RZ, R8 ;  /* 0x000000ffff057224 */ /* 0x000fe400078e0008 */
[----:B--2---:R-:W-:Y:S02]  /*132a0*/  IMAD.MOV.U32 R8, RZ, RZ, R11 ;  /* 0x000000ffff087224 */ /* 0x004fe400078e000b */
[----:B------:R-:W-:Y:S01]  /*132b0*/  IMAD.MOV.U32 R9, RZ, RZ, R10 ;  /* 0x000000ffff097224 */ /* 0x000fe200078e000a */
[----:B------:R2:W-:Y:S04]  /*132c0*/  STL.64 [R1+0x78], R4 ;  /* 0x0000780401007387 */ /* 0x0005e80000100a00 */
[----:B------:R-:W-:Y:S04]  /*132d0*/  STL.64 [R1+0x70], R8 ;  /* 0x0000700801007387 */ /* 0x000fe80000100a00 */
[----:B0-----:R-:W3:Y:S01]  /*132e0*/  LDL.LU R12, [R1+0x288] ;  /* 0x00028800010c7983 */ /* 0x001ee20000300800 */
[----:B-1----:R-:W-:-:S02]  /*132f0*/  IMAD.MOV.U32 R6, RZ, RZ, R29 ;  /* 0x000000ffff067224 */ /* 0x002fc400078e001d */
[----:B------:R-:W-:-:S05]  /*13300*/  IMAD.MOV.U32 R7, RZ, RZ, R28 ;  /* 0x000000ffff077224 */ /* 0x000fca00078e001c */
[----:B------:R-:W-:Y:S04]  /*13310*/  STL.64 [R1+0x68], R6 ;  /* 0x0000680601007387 */ /* 0x000fe80000100a00 */
[----:B------:R-:W3:Y:S01]  /*13320*/  LDL.LU R13, [R1+0x41c] ;  /* 0x00041c00010d7983 */ /* 0x000ee20000300800 */
[----:B--2---:R-:W-:Y:S01]  /*13330*/  MOV R4, R0 ;  /* 0x0000000000047202 */ /* 0x004fe20000000f00 */
[----:B------:R-:W-:-:S05]  /*13340*/  IMAD.MOV.U32 R5, RZ, RZ, R3 ;  /* 0x000000ffff057224 */ /* 0x000fca00078e0003 */
[----:B------:R-:W-:Y:S04]  /*13350*/  STL.64 [R1+0x60], R4 ;  /* 0x0000600401007387 */ /* 0x000fe80000100a00 */
[----:B---3--:R0:W-:Y:S04]  /*13360*/  STL.64 [R1+0x9c8], R12 ;  /* 0x0009c80c01007387 */ /* 0x0081e80000100a00 */
        /* <DEDUP_REMOVED lines=90> */
[----:B----4-:R-:W-:Y:S02]  /*13910*/  LOP3.LUT R29, R29, R28, RZ, 0x3c, !PT ;  /* 0x0000001c1d1d7212 */ /* 0x010fe400078e3cff */
[----:B------:R-:W-:Y:S02]  /*13920*/  LOP3.LUT R14, R15, R14, RZ, 0x3c, !PT ;  /* 0x0000000e0f0e7212 */ /* 0x000fe400078e3cff */
[----:B------:R-:W-:-:S02]  /*13930*/  LOP3.LUT R28, R29, R28, RZ, 0x3c, !PT ;  /* 0x0000001c1d1c7212 */ /* 0x000fc400078e3cff */
[----:B------:R-:W-:Y:S02]  /*13940*/  LOP3.LUT R15, R15, R14, RZ, 0x3c, !PT ;  /* 0x0000000e0f0f7212 */ /* 0x000fe400078e3cff */
[----:B------:R-:W-:Y:S02]  /*13950*/  LOP3.LUT R29, R29, R28, RZ, 0x3c, !PT ;  /* 0x0000001c1d1d7212 */ /* 0x000fe400078e3cff */
[----:B------:R-:W-:Y:S02]  /*13960*/  LOP3.LUT R9, R9, R8, RZ, 0x3c, !PT ;  /* 0x0000000809097212 */ /* 0x000fe400078e3cff */
[----:B------:R-:W-:Y:S02]  /*13970*/  LOP3.LUT R11, R11, R10, RZ, 0x3c, !PT ;  /* 0x0000000a0b0b7212 */ /* 0x000fe400078e3cff */
[----:B------:R-:W-:Y:S02]  /*13980*/  LOP3.LUT R8, R9, R8, RZ, 0x3c, !PT ;  /* 0x0000000809087212 */ /* 0x000fe400078e3cff */
[----:B------:R-:W-:-:S02]  /*13990*/  LOP3.LUT R10, R11, R10, RZ, 0x3c, !PT ;  /* 0x0000000a0b0a7212 */ /* 0x000fc400078e3cff */
[----:B------:R-:W-:Y:S02]  /*139a0*/  LOP3.LUT R9, R9, R8, RZ, 0x3c, !PT ;  /* 0x0000000809097212 */ /* 0x000fe400078e3cff */
[----:B------:R-:W-:Y:S02]  /*139b0*/  LOP3.LUT R11, R11, R10, RZ, 0x3c, !PT ;  /* 0x0000000a0b0b7212 */ /* 0x000fe400078e3cff */
[----:B--2---:R-:W-:-:S04]  /*139c0*/  LOP3.LUT R13, R13, R12, RZ, 0x3c, !PT ;  /* 0x0000000c0d0d7212 */ /* 0x004fc800078e3cff */
[----:B------:R-:W-:-:S04]  /*139d0*/  LOP3.LUT R12, R13, R12, RZ, 0x3c, !PT ;  /* 0x0000000c0d0c7212 */ /* 0x000fc800078e3cff */
[----:B------:R-:W-:-:S05]  /*139e0*/  LOP3.LUT R13, R13, R12, RZ, 0x3c, !PT ;  /* 0x0000000c0d0d7212 */ /* 0x000fca00078e3cff */
[----:B------:R0:W-:Y:S04]  /*139f0*/  STL.64 [R1+0x18], R12 ;  /* 0x0000180c01007387 */ /* 0x0001e80000100a00 */
[----:B------:R1:W-:Y:S01]  /*13a00*/  STL.64 [R1+0x10], R14 ;  /* 0x0000100e01007387 */ /* 0x0003e20000100a00 */
[----:B0-----:R-:W-:Y:S02]  /*13a10*/  IMAD.MOV.U32 R12, RZ, RZ, R5 ;  /* 0x000000ffff0c7224 */ /* 0x001fe400078e0005 */
[----:B------:R-:W-:Y:S02]  /*13a20*/  IMAD.MOV.U32 R13, RZ, RZ, R4 ;  /* 0x000000ffff0d7224 */ /* 0x000fe400078e0004 */
[----:B------:R-:W-:Y:S02]  /*13a30*/  IMAD.MOV.U32 R4, RZ, RZ, R7 ;  /* 0x000000ffff047224 */ /* 0x000fe400078e0007 */
[----:B------:R-:W-:Y:S01]  /*13a40*/  IMAD.MOV.U32 R5, RZ, RZ, R6 ;  /* 0x000000ffff057224 */ /* 0x000fe200078e0006 */
[----:B------:R0:W-:Y:S01]  /*13a50*/  STL.64 [R1+0x8], R12 ;  /* 0x0000080c01007387 */ /* 0x0001e20000100a00 */
[----:B------:R-:W-:-:S03]  /*13a60*/  IMAD.MOV.U32 R6, RZ, RZ, R23 ;  /* 0x000000ffff067224 */ /* 0x000fc600078e0017 */
[----:B------:R-:W-:Y:S01]  /*13a70*/  STL.64 [R1+0x778], R28 ;  /* 0x0007781c01007387 */ /* 0x000fe20000100a00 */
[----:B------:R-:W-:-:S03]  /*13a80*/  IMAD.MOV.U32 R7, RZ, RZ, R22 ;  /* 0x000000ffff077224 */ /* 0x000fc600078e0016 */
[----:B------:R2:W-:Y:S01]  /*13a90*/  STL.64 [R1], R4 ;  /* 0x0000000401007387 */ /* 0x0005e20000100a00 */
[----:B-1----:R-:W-:Y:S02]  /*13aa0*/  IMAD.MOV.U32 R14, RZ, RZ, R19 ;  /* 0x000000ffff0e7224 */ /* 0x002fe400078e0013 */
[----:B------:R-:W-:Y:S02]  /*13ab0*/  IMAD.MOV.U32 R15, RZ, RZ, R18 ;  /* 0x000000ffff0f7224 */ /* 0x000fe400078e0012 */
[----:B0-----:R-:W-:Y:S02]  /*13ac0*/  IMAD.MOV.U32 R12, RZ, RZ, R17 ;  /* 0x000000ffff0c7224 */ /* 0x001fe400078e0011 */
[----:B------:R-:W-:Y:S02]  /*13ad0*/  IMAD.MOV.U32 R13, RZ, RZ, R16 ;  /* 0x000000ffff0d7224 */ /* 0x000fe400078e0010 */
[----:B--2---:R-:W-:Y:S02]  /*13ae0*/  IMAD.MOV.U32 R4, RZ, RZ, R21 ;  /* 0x000000ffff047224 */ /* 0x004fe400078e0015 */
[----:B------:R-:W-:Y:S01]  /*13af0*/  IMAD.MOV.U32 R5, RZ, RZ, R20 ;  /* 0x000000ffff057224 */ /* 0x000fe200078e0014 */
[----:B------:R-:W-:Y:S01]  /*13b00*/  MOV R19, R26 ;  /* 0x0000001a00137202 */ /* 0x000fe20000000f00 */
[----:B------:R-:W-:-:S02]  /*13b10*/  IMAD.MOV.U32 R16, RZ, RZ, R25 ;  /* 0x000000ffff107224 */ /* 0x000fc400078e0019 */
[----:B------:R-:W-:Y:S01]  /*13b20*/  IMAD.MOV.U32 R17, RZ, RZ, R24 ;  /* 0x000000ffff117224 */ /* 0x000fe200078e0018 */
[----:B------:R-:W-:Y:S01]  /*13b30*/  STL.64 [R1+0x780], R4 ;  /* 0x0007800401007387 */ /* 0x000fe20000100a00 */
[----:B------:R-:W-:-:S03]  /*13b40*/  IMAD.MOV.U32 R18, RZ, RZ, R27 ;  /* 0x000000ffff127224 */ /* 0x000fc600078e001b */
[----:B------:R-:W-:Y:S04]  /*13b50*/  STL.64 [R1+0x788], R6 ;  /* 0x0007880601007387 */ /* 0x000fe80000100a00 */
[----:B------:R-:W-:Y:S04]  /*13b60*/  STL.64 [R1+0x790], R8 ;  /* 0x0007900801007387 */ /* 0x000fe80000100a00 */
[----:B------:R-:W-:Y:S04]  /*13b70*/  STL.64 [R1+0x798], R10 ;  /* 0x0007980a01007387 */ /* 0x000fe80000100a00 */
[----:B------:R-:W-:Y:S04]  /*13b80*/  STL.64 [R1+0x7a0], R12 ;  /* 0x0007a00c01007387 */ /* 0x000fe80000100a00 */
[----:B------:R-:W-:Y:S04]  /*13b90*/  STL.64 [R1+0x7a8], R14 ;  /* 0x0007a80e01007387 */ /* 0x000fe80000100a00 */
[----:B------:R-:W-:Y:S04]  /*13ba0*/  STL.64 [R1+0x7b0], R16 ;  /* 0x0007b01001007387 */ /* 0x000fe80000100a00 */
[----:B------:R0:W-:Y:S04]  /*13bb0*/  STL.64 [R1+0x7b8], R18 ;  /* 0x0007b81201007387 */ /* 0x0001e80000100a00 */
[----:B------:R-:W2:Y:S04]  /*13bc0*/  LDL.LU R22, [R1+0x210] ;  /* 0x0002100001167983 */ /* 0x000ea80000300800 */
[----:B------:R-:W2:Y:S04]  /*13bd0*/  LDL.LU R23, [R1+0x454] ;  /* 0x0004540001177983 */ /* 0x000ea80000300800 */
[----:B------:R-:W3:Y:S04]  /*13be0*/  LDL.LU R24, [R1+0x208] ;  /* 0x0002080001187983 */ /* 0x000ee80000300800 */
        /* <DEDUP_REMOVED lines=34> */
[----:B------:R-:W2:Y:S01]  /*13e10*/  LDL.LU R19, [R1+0x464] ;  /* 0x0004640001137983 */ /* 0x000ea20000300800 */
[----:B------:R-:W-:-:S02]  /*13e20*/  LOP3.LUT R23, R23, R22, RZ, 0x3c, !PT ;  /* 0x0000001617177212 */ /* 0x000fc400078e3cff */
[----:B---3--:R-:W-:Y:S01]  /*13e30*/  LOP3.LUT R25, R25, R24, RZ, 0x3c, !PT ;  /* 0x0000001819197212 */ /* 0x008fe200078e3cff */
[----:B--2---:R0:W-:Y:S04]  /*13e40*/  STL.64 [R1+0x9c0], R18 ;  /* 0x0009c01201007387 */ /* 0x0041e80000100a00 */
[----:B0-----:R-:W2:Y:S04]  /*13e50*/  LDL.LU R18, [R1+0x1f8] ;  /* 0x0001f80001127983 */ /* 0x001ea80000300800 */
[----:B------:R-:W2:Y:S04]  /*13e60*/  LDL.LU R19, [R1+0x460] ;  /* 0x0004600001137983 */ /* 0x000ea80000300800 */
[----:B------:R-:W3:Y:S04]  /*13e70*/  LDL.LU R16, [R1+0x1e4] ;  /* 0x0001e40001107983 */ /* 0x000ee80000300800 */
[----:B------:R-:W3:Y:S04]  /*13e80*/  LDL.LU R17, [R1+0x4a0] ;  /* 0x0004a00001117983 */ /* 0x000ee80000300800 */
[----:B------:R-:W3:Y:S04]  /*13e90*/  LDL.LU R14, [R1+0x1ec] ;  /* 0x0001ec00010e7983 */ /* 0x000ee80000300800 */
[----:B------:R-:W3:Y:S04]  /*13ea0*/  LDL.LU R15, [R1+0x4a4] ;  /* 0x0004a400010f7983 */ /* 0x000ee80000300800 */
[----:B------:R-:W3:Y:S04]  /*13eb0*/  LDL.LU R12, [R1+0x1f4] ;  /* 0x0001f400010c7983 */ /* 0x000ee80000300800 */
[----:B------:R-:W3:Y:S04]  /*13ec0*/  LDL.LU R13, [R1+0x4a8] ;  /* 0x0004a800010d7983 */ /* 0x000ee80000300800 */
[----:B------:R-:W3:Y:S04]  /*13ed0*/  LDL.LU R10, [R1+0x1fc] ;  /* 0x0001fc00010a7983 */ /* 0x000ee80000300800 */
[----:B------:R-:W3:Y:S04]  /*13ee0*/  LDL.LU R11, [R1+0x4ac] ;  /* 0x0004ac00010b7983 */ /* 0x000ee80000300800 */
[----:B------:R-:W3:Y:S01]  /*13ef0*/  LDL.LU R8, [R1+0x204] ;  /* 0x0002040001087983 */ /* 0x000ee20000300800 */
[----:B------:R-:W-:-:S03]  /*13f00*/  LOP3.LUT R22, R23, R22, RZ, 0x3c, !PT ;  /* 0x0000001617167212 */ /* 0x000fc600078e3cff */
[----:B------:R-:W3:Y:S01]  /*13f10*/  LDL.LU R9, [R1+0x4b0] ;  /* 0x0004b00001097983 */ /* 0x000ee20000300800 */
[----:B------:R-:W-:-:S03]  /*13f20*/  IMAD.MOV.U32 R20, RZ, RZ, R0 ;  /* 0x000000ffff147224 */ /* 0x000fc600078e0000 */
[----:B------:R-:W3:Y:S01]  /*13f30*/  LDL.LU R6, [R1+0x20c] ;  /* 0x00020c0001067983 */ /* 0x000ee20000300800 */
[----:B------:R-:W-:-:S03]  /*13f40*/  IMAD.MOV.U32 R21, RZ, RZ, R3 ;  /* 0x000000ffff157224 */ /* 0x000fc600078e0003 */
[----:B------:R-:W3:Y:S01]  /*13f50*/  LDL.LU R7, [R1+0x4b4] ;  /* 0x0004b40001077983 */ /* 0x000ee20000300800 */
[----:B----4-:R-:W-:-:S03]  /*13f60*/  LOP3.LUT R27, R27, R26, RZ, 0x3c, !PT ;  /* 0x0000001a1b1b7212 */ /* 0x010fc600078e3cff */
[----:B------:R-:W4:Y:S01]  /*13f70*/  LDL.LU R4, [R1+0x214] ;  /* 0x0002140001047983 */ /* 0x000f220000300800 */
[----:B------:R-:W-:-:S03]  /*13f80*/  LOP3.LUT R24, R25, R24, RZ, 0x3c, !PT ;  /* 0x0000001819187212 */ /* 0x000fc600078e3cff */
[----:B------:R-:W4:Y:S01]  /*13f90*/  LDL.LU R5, [R1+0x4b8] ;  /* 0x0004b80001057983 */ /* 0x000f220000300800 */
[----:B------:R-:W-:-:S03]  /*13fa0*/  LOP3.LUT R23, R23, R22, RZ, 0x3c, !PT ;  /* 0x0000001617177212 */ /* 0x000fc600078e3cff */
[----:B------:R-:W4:Y:S01]  /*13fb0*/  LDL.LU R28, [R1+0x224] ;  /* 0x00022400011c7983 */ /* 0x000f220000300800 */
[----:B------:R-:W-:-:S03]  /*13fc0*/  LOP3.LUT R26, R27, R26, RZ, 0x3c, !PT ;  /* 0x0000001a1b1a7212 */ /* 0x000fc600078e3cff */
[----:B------:R-:W4:Y:S01]  /*13fd0*/  LDL.LU R29, [R1+0x4bc] ;  /* 0x0004bc00011d7983 */ /* 0x000f220000300800 */
[----:B------:R-:W-:-:S03]  /*13fe0*/  LOP3.LUT R25, R25, R24, RZ, 0x3c, !PT ;  /* 0x0000001819197212 */ /* 0x000fc600078e3cff */
[----:B------:R-:W4:Y:S04]  /*13ff0*/  LDL.LU R3, [R1+0x22c] ;  /* 0x00022c0001037983 */ /* 0x000f280000300800 */
[----:B------:R-:W4:Y:S04]  /*14000*/  LDL.LU R0, [R1+0x4c0] ;  /* 0x0004c00001007983 */ /* 0x000f280000300800 */
[----:B------:R0:W-:Y:S01]  /*14010*/  STL.64 [R1+0x7c0], R20 ;  /* 0x0007c01401007387 */ /* 0x0001e20000100a00 */
[----:B------:R-:W-:-:S03]  /*14020*/  LOP3.LUT R27, R27, R26, RZ, 0x3c, !PT ;  /* 0x0000001a1b1b7212 */ /* 0x000fc600078e3cff */
[----:B0-----:R-:W3:Y:S04]  /*14030*/  LDL.LU R20, [R1+0x1d4] ;  /* 0x0001d40001147983 */ /* 0x001ee80000300800 */
[----:B------:R-:W4:Y:S04]  /*14040*/  LDL.LU R21, [R1+0x498] ;  /* 0x0004980001157983 */ /* 0x000f280000300800 */
[----:B------:R0:W-:Y:S04]  /*14050*/  STL.64 [R1+0x7c8], R22 ;  /* 0x0007c81601007387 */ /* 0x0001e80000100a00 */
[----:B0-----:R-:W3:Y:S04]  /*14060*/  LDL.LU R22, [R1+0x1cc] ;  /* 0x0001cc0001167983 */ /* 0x001ee80000300800 */
[----:B------:R-:W4:Y:S04]  /*14070*/  LDL.LU R23, [R1+0x494] ;  /* 0x0004940001177983 */ /* 0x000f280000300800 */
[----:B------:R0:W-:Y:S04]  /*14080*/  STL.64 [R1+0x7d0], R24 ;  /* 0x0007d01801007387 */ /* 0x0001e80000100a00 */
[----:B0-----:R-:W3:Y:S04]  /*14090*/  LDL.LU R24, [R1+0x1c4] ;  /* 0x0001c40001187983 */ /* 0x001ee80000300800 */
[----:B------:R-:W3:Y:S04]  /*140a0*/  LDL.LU R25, [R1+0x490] ;  /* 0x0004900001197983 */ /* 0x000ee80000300800 */
[----:B------:R0:W-:Y:S04]  /*140b0*/  STL.64 [R1+0x7d8], R26 ;  /* 0x0007d81a01007387 */ /* 0x0001e80000100a00 */
[----:B0-----:R-:W4:Y:S04]  /*140c0*/  LDL.LU R26, [R1+0x1bc] ;  /* 0x0001bc00011a7983 */ /* 0x001f280000300800 */
        /* <DEDUP_REMOVED lines=51> */
[----:B----4-:R-:W-:Y:S02]  /*14400*/  LOP3.LUT R27, R27, R26, RZ, 0x3c, !PT ;  /* 0x0000001a1b1b7212 */ /* 0x010fe400078e3cff */
        /* <DEDUP_REMOVED lines=9> */
[----:B------:R-:W-:-:S03]  /*144a0*/  LOP3.LUT R25, R25, R24, RZ, 0x3c, !PT ;  /* 0x0000001819197212 */ /* 0x000fc600078e3cff */
[----:B------:R0:W-:Y:S04]  /*144b0*/  STL.64 [R1+0x188], R26 ;  /* 0x0001881a01007387 */ /* 0x0001e80000100a00 */
[----:B------:R1:W-:Y:S01]  /*144c0*/  STL.64 [R1+0x190], R24 ;  /* 0x0001901801007387 */ /* 0x0003e20000100a00 */
[----:B0-----:R-:W-:Y:S02]  /*144d0*/  IMAD.MOV.U32 R26, RZ, RZ, R23 ;  /* 0x000000ffff1a7224 */ /* 0x001fe400078e0017 */
[----:B------:R-:W-:Y:S02]  /*144e0*/  IMAD.MOV.U32 R27, RZ, RZ, R22 ;  /* 0x000000ffff1b7224 */ /* 0x000fe400078e0016 */
[----:B-1----:R-:W-:Y:S02]  /*144f0*/  IMAD.MOV.U32 R24, RZ, RZ, R21 ;  /* 0x000000ffff187224 */ /* 0x002fe400078e0015 */
[----:B------:R-:W-:-:S02]  /*14500*/  IMAD.MOV.U32 R25, RZ, RZ, R20 ;  /* 0x000000ffff197224 */ /* 0x000fc400078e0014 */
[----:B------:R-:W-:Y:S02]  /*14510*/  IMAD.MOV.U32 R20, RZ, RZ, R17 ;  /* 0x000000ffff147224 */ /* 0x000fe400078e0011 */
[----:B------:R-:W-:Y:S01]  /*14520*/  IMAD.MOV.U32 R21, RZ, RZ, R16 ;  /* 0x000000ffff157224 */ /* 0x000fe200078e0010 */
[----:B------:R0:W-:Y:S01]  /*14530*/  STL.64 [R1+0x3a0], R26 ;  /* 0x0003a01a01007387 */ /* 0x0001e20000100a00 */
[----:B------:R-:W-:Y:S02]  /*14540*/  IMAD.MOV.U32 R16, RZ, RZ, R13 ;  /* 0x000000ffff107224 */ /* 0x000fe400078e000d */
[----:B------:R-:W-:Y:S01]  /*14550*/  IMAD.MOV.U32 R17, RZ, RZ, R12 ;  /* 0x000000ffff117224 */ /* 0x000fe200078e000c */
[----:B------:R-:W-:Y:S01]  /*14560*/  STL.64 [R1+0x3a8], R24 ;  /* 0x0003a81801007387 */ /* 0x000fe20000100a00 */
[----:B------:R-:W-:Y:S01]  /*14570*/  MOV R12, R9 ;  /* 0x00000009000c7202 */ /* 0x000fe20000000f00 */
[----:B------:R-:W-:Y:S02]  /*14580*/  IMAD.MOV.U32 R13, RZ, RZ, R8 ;  /* 0x000000ffff0d7224 */ /* 0x000fe400078e0008 */
[----:B------:R-:W-:-:S02]  /*14590*/  IMAD.MOV.U32 R8, RZ, RZ, R5 ;  /* 0x000000ffff087224 */ /* 0x000fc400078e0005 */
[----:B------:R-:W-:Y:S02]  /*145a0*/  IMAD.MOV.U32 R9, RZ, RZ, R4 ;  /* 0x000000ffff097224 */ /* 0x000fe400078e0004 */
[----:B--2---:R-:W-:Y:S02]  /*145b0*/  IMAD.MOV.U32 R22, RZ, RZ, R19 ;  /* 0x000000ffff167224 */ /* 0x004fe400078e0013 */
[----:B------:R-:W-:Y:S02]  /*145c0*/  IMAD.MOV.U32 R23, RZ, RZ, R18 ;  /* 0x000000ffff177224 */ /* 0x000fe400078e0012 */
[----:B------:R-:W-:Y:S02]  /*145d0*/  IMAD.MOV.U32 R18, RZ, RZ, R15 ;  /* 0x000000ffff127224 */ /* 0x000fe400078e000f */
[----:B------:R-:W-:Y:S01]  /*145e0*/  IMAD.MOV.U32 R19, RZ, RZ, R14 ;  /* 0x000000ffff137224 */ /* 0x000fe200078e000e */
[----:B------:R-:W-:Y:S01]  /*145f0*/  STL.64 [R1+0x3b0], R22 ;  /* 0x0003b01601007387 */ /* 0x000fe20000100a00 */
[----:B------:R-:W-:-:S02]  /*14600*/  IMAD.MOV.U32 R14, RZ, RZ, R11 ;  /* 0x000000ffff0e7224 */ /* 0x000fc400078e000b */
[----:B------:R-:W-:Y:S01]  /*14610*/  IMAD.MOV.U32 R15, RZ, RZ, R10 ;  /* 0x000000ffff0f7224 */ /* 0x000fe200078e000a */
[----:B------:R-:W-:Y:S01]  /*14620*/  STL.64 [R1+0x3b8], R20 ;  /* 0x0003b81401007387 */ /* 0x000fe20000100a00 */
[----:B------:R-:W-:Y:S02]  /*14630*/  IMAD.MOV.U32 R10, RZ, RZ, R7 ;  /* 0x000000ffff0a7224 */ /* 0x000fe400078e0007 */
[----:B------:R-:W-:Y:S01]  /*14640*/  IMAD.MOV.U32 R11, RZ, RZ, R6 ;  /* 0x000000ffff0b7224 */ /* 0x000fe200078e0006 */
[----:B------:R-:W-:Y:S01]  /*14650*/  STL.64 [R1+0x3c0], R18 ;  /* 0x0003c01201007387 */ /* 0x000fe20000100a00 */
[----:B------:R-:W-:Y:S02]  /*14660*/  IMAD.MOV.U32 R6, RZ, RZ, R29 ;  /* 0x000000ffff067224 */ /* 0x000fe400078e001d */
[----:B------:R-:W-:Y:S01]  /*14670*/  IMAD.MOV.U32 R7, RZ, RZ, R28 ;  /* 0x000000ffff077224 */ /* 0x000fe200078e001c */
[----:B------:R-:W-:Y:S04]  /*14680*/  STL.64 [R1+0x3c8], R16 ;  /* 0x0003c81001007387 */ /* 0x000fe80000100a00 */
[----:B------:R-:W-:Y:S04]  /*14690*/  STL.64 [R1+0x3d0], R14 ;  /* 0x0003d00e01007387 */ /* 0x000fe80000100a00 */
[----:B------:R-:W-:Y:S04]  /*146a0*/  STL.64 [R1+0x3d8], R12 ;  /* 0x0003d80c01007387 */ /* 0x000fe80000100a00 */
[----:B------:R-:W-:Y:S04]  /*146b0*/  STL.64 [R1+0x3e0], R10 ;  /* 0x0003e00a01007387 */ /* 0x000fe80000100a00 */
[----:B------:R-:W-:Y:S04]  /*146c0*/  STL.64 [R1+0x3e8], R8 ;  /* 0x0003e80801007387 */ /* 0x000fe80000100a00 */
[----:B0-----:R-:W2:Y:S04]  /*146d0*/  LDL.LU R26, [R1+0x2ac] ;  /* 0x0002ac00011a7983 */ /* 0x001ea80000300800 */
[----:B------:R-:W-:Y:S04]  /*146e0*/  STL.64 [R1+0x3f0], R6 ;  /* 0x0003f00601007387 */ /* 0x000fe80000100a00 */
[----:B------:R-:W2:Y:S01]  /*146f0*/  LDL.LU R27, [R1+0x500] ;  /* 0x00050000011b7983 */ /* 0x000ea20000300800 */
[----:B------:R-:W-:-:S02]  /*14700*/  IMAD.MOV.U32 R4, RZ, RZ, R0 ;  /* 0x000000ffff047224 */ /* 0x000fc400078e0000 */
[----:B------:R-:W-:-:S05]  /*14710*/  IMAD.MOV.U32 R5, RZ, RZ, R3 ;  /* 0x000000ffff057224 */ /* 0x000fca00078e0003 */
[----:B------:R-:W-:Y:S04]  /*14720*/  STL.64 [R1+0x3f8], R4 ;  /* 0x0003f80401007387 */ /* 0x000fe80000100a00 */
        /* <DEDUP_REMOVED lines=46> */
[----:B------:R-:W4:Y:S04]  /*14a10*/  LDL.LU R25, [R1+0x504] ;  /* 0x0005040001197983 */ /* 0x000f280000300800 */
        /* <DEDUP_REMOVED lines=102> */
[----:B------:R4:W-:Y:S02]  /*15080*/  STL.64 [R1+0x478], R26 ;  /* 0x0004781a01007387 */ /* 0x0009e40000100a00 */
[----:B----4-:R-:W-:Y:S02]  /*15090*/  IMAD.MOV.U32 R26, RZ, RZ, R25 ;  /* 0x000000ffff1a7224 */ /* 0x010fe400078e0019 */
[----:B---3--:R-:W-:Y:S02]  /*150a0*/  IMAD.MOV.U32 R25, RZ, RZ, R22 ;  /* 0x000000ffff197224 */ /* 0x008fe400078e0016 */
[----:B------:R-:W-:Y:S01]  /*150b0*/  IMAD.MOV.U32 R22, RZ, RZ, R21 ;  /* 0x000000ffff167224 */ /* 0x000fe200078e0015 */
[----:B------:R-:W-:Y:S01]  /*150c0*/  MOV R21, R18 ;  /* 0x0000001200157202 */ /* 0x000fe20000000f00 */
[----:B------:R-:W-:Y:S02]  /*150d0*/  IMAD.MOV.U32 R18, RZ, RZ, R17 ;  /* 0x000000ffff127224 */ /* 0x000fe400078e0011 */
[----:B------:R-:W-:-:S02]  /*150e0*/  IMAD.MOV.U32 R17, RZ, RZ, R14 ;  /* 0x000000ffff117224 */ /* 0x000fc400078e000e */
[----:B------:R-:W-:Y:S02]  /*150f0*/  IMAD.MOV.U32 R14, RZ, RZ, R13 ;  /* 0x000000ffff0e7224 */ /* 0x000fe400078e000d */
[----:B------:R-:W-:Y:S02]  /*15100*/  IMAD.MOV.U32 R13, RZ, RZ, R10 ;  /* 0x000000ffff0d7224 */ /* 0x000fe400078e000a */
[----:B------:R-:W-:Y:S02]  /*15110*/  IMAD.MOV.U32 R10, RZ, RZ, R3 ;  /* 0x000000ffff0a7224 */ /* 0x000fe400078e0003 */
[----:B------:R-:W0:Y:S01]  /*15120*/  LDC R3, c[0x0][0x23c] ;  /* 0x00008f00ff037b82 */ /* 0x000e220000000800 */
[----:B------:R-:W-:Y:S02]  /*15130*/  IMAD.MOV.U32 R27, RZ, RZ, R24 ;  /* 0x000000ffff1b7224 */ /* 0x000fe400078e0018 */
[----:B------:R-:W-:Y:S02]  /*15140*/  IMAD.MOV.U32 R24, RZ, RZ, R23 ;  /* 0x000000ffff187224 */ /* 0x000fe400078e0017 */
[----:B------:R-:W-:-:S02]  /*15150*/  IMAD.MOV.U32 R23, RZ, RZ, R20 ;  /* 0x000000ffff177224 */ /* 0x000fc400078e0014 */
[----:B------:R-:W-:Y:S02]  /*15160*/  IMAD.MOV.U32 R20, RZ, RZ, R19 ;  /* 0x000000ffff147224 */ /* 0x000fe400078e0013 */
[----:B------:R-:W-:Y:S01]  /*15170*/  IMAD.MOV.U32 R19, RZ, RZ, R16 ;  /* 0x000000ffff137224 */ /* 0x000fe200078e0010 */
[----:B------:R-:W-:Y:S01]  /*15180*/  STL.64 [R1+0x480], R26 ;  /* 0x0004801a01007387 */ /* 0x000fe20000100a00 */
[----:B------:R-:W-:-:S03]  /*15190*/  IMAD.MOV.U32 R16, RZ, RZ, R15 ;  /* 0x000000ffff107224 */ /* 0x000fc600078e000f */
[----:B------:R-:W-:Y:S01]  /*151a0*/  STL.64 [R1+0x488], R24 ;  /* 0x0004881801007387 */ /* 0x000fe20000100a00 */
[----:B------:R-:W-:-:S03]  /*151b0*/  IMAD.MOV.U32 R15, RZ, RZ, R12 ;  /* 0x000000ffff0f7224 */ /* 0x000fc600078e000c */
[----:B------:R-:W-:Y:S01]  /*151c0*/  STL.64 [R1+0x490], R22 ;  /* 0x0004901601007387 */ /* 0x000fe20000100a00 */
[----:B------:R-:W-:-:S03]  /*151d0*/  IMAD.MOV.U32 R12, RZ, RZ, R11 ;  /* 0x000000ffff0c7224 */ /* 0x000fc600078e000b */
[----:B------:R-:W-:Y:S04]  /*151e0*/  STL.64 [R1+0x498], R20 ;  /* 0x0004981401007387 */ /* 0x000fe80000100a00 */
[----:B------:R-:W-:Y:S04]  /*151f0*/  STL.64 [R1+0x4a0], R18 ;  /* 0x0004a01201007387 */ /* 0x000fe80000100a00 */
[----:B------:R-:W-:Y:S04]  /*15200*/  STL.64 [R1+0x4a8], R16 ;  /* 0x0004a81001007387 */ /* 0x000fe80000100a00 */
[----:B------:R-:W-:Y:S01]  /*15210*/  STL.64 [R1+0x4b0], R14 ;  /* 0x0004b00e01007387 */ /* 0x000fe20000100a00 */
[----:B------:R-:W-:-:S03]  /*15220*/  IMAD.MOV.U32 R11, RZ, RZ, R8 ;  /* 0x000000ffff0b7224 */ /* 0x000fc600078e0008 */
[----:B------:R-:W-:Y:S01]  /*15230*/  STL.64 [R1+0x4b8], R12 ;  /* 0x0004b80c01007387 */ /* 0x000fe20000100a00 */
[----:B------:R-:W-:Y:S02]  /*15240*/  IMAD.MOV.U32 R8, RZ, RZ, R6 ;  /* 0x000000ffff087224 */ /* 0x000fe400078e0006 */
[----:B------:R-:W-:Y:S01]  /*15250*/  IMAD.MOV.U32 R6, RZ, RZ, R28 ;  /* 0x000000ffff067224 */ /* 0x000fe200078e001c */
[----:B0-----:R0:W-:Y:S04]  /*15260*/  STL.64 [R1+0x870], R2 ;  /* 0x0008700201007387 */ /* 0x0011e80000100a00 */
[----:B------:R-:W-:Y:S04]  /*15270*/  STL.64 [R1+0x4c0], R10 ;  /* 0x0004c00a01007387 */ /* 0x000fe80000100a00 */
[----:B------:R-:W-:Y:S01]  /*15280*/  STL.64 [R1+0x4c8], R8 ;  /* 0x0004c80801007387 */ /* 0x000fe20000100a00 */
[----:B0-----:R-:W-:-:S02]  /*15290*/  IMAD.MOV.U32 R2, RZ, RZ, R4 ;  /* 0x000000ffff027224 */ /* 0x001fc400078e0004 */
[----:B------:R-:W-:Y:S02]  /*152a0*/  IMAD.MOV.U32 R3, RZ, RZ, R7 ;  /* 0x000000ffff037224 */ /* 0x000fe400078e0007 */
[----:B------:R-:W-:-:S03]  /*152b0*/  IMAD.MOV.U32 R7, RZ, RZ, R5 ;  /* 0x000000ffff077224 */ /* 0x000fc600078e0005 */
[----:B------:R0:W-:Y:S04]  /*152c0*/  STL.64 [R1+0x4d0], R2 ;  /* 0x0004d00201007387 */ /* 0x0001e80000100a00 */
[----:B0-----:R-:W2:Y:S04]  /*152d0*/  LDL.LU R2, [R1+0x578] ;  /* 0x0005780001027983 */ /* 0x001ea80000300800 */
[----:B------:R-:W-:Y:S04]  /*152e0*/  STL.64 [R1+0x4d8], R6 ;  /* 0x0004d80601007387 */ /* 0x000fe80000100a00 */
[----:B------:R-:W3:Y:S01]  /*152f0*/  LDL.LU R3, [R1+0x1a0] ;  /* 0x0001a00001037983 */ /* 0x000ee20000300800 */
[----:B------:R-:W-:Y:S01]  /*15300*/  IMAD.MOV.U32 R4, RZ, RZ, R0 ;  /* 0x000000ffff047224 */ /* 0x000fe200078e0000 */
[----:B------:R-:W-:-:S05]  /*15310*/  MOV R5, R29 ;  /* 0x0000001d00057202 */ /* 0x000fca0000000f00 */
[----:B------:R-:W-:Y:S04]  /*15320*/  STL.64 [R1+0x4e0], R4 ;  /* 0x0004e00401007387 */ /* 0x000fe80000100a00 */
[----:B---3--:R0:W-:Y:S04]  /*15330*/  STL [R1+0x878], R3 ;  /* 0x0008780301007387 */ /* 0x0081e80000100800 */
[----:B0-----:R-:W2:Y:S04]  /*15340*/  LDL.LU R3, [R1+0x19c] ;  /* 0x00019c0001037983 */ /* 0x001ea80000300800 */
        /* <DEDUP_REMOVED lines=58> */
[----:B------:R-:W4:Y:S04]  /*156f0*/  LDL.LU.64 R14, [R1+0x128] ;  /* 0x00012800010e7983 */ /* 0x000f280000300a00 */
[----:B------:R-:W4:Y:S04]  /*15700*/  LDL.LU.64 R12, [R1+0x120] ;  /* 0x00012000010c7983 */ /* 0x000f280000300a00 */
[----:B------:R-:W4:Y:S04]  /*15710*/  LDL.LU.64 R10, [R1+0x118] ;  /* 0x00011800010a7983 */ /* 0x000f280000300a00 */
[----:B------:R-:W4:Y:S04]  /*15720*/  LDL.LU.64 R8, [R1+0x110] ;  /* 0x0001100001087983 */ /* 0x000f280000300a00 */
[----:B------:R-:W4:Y:S04]  /*15730*/  LDL.LU.64 R6, [R1+0x108] ;  /* 0x0001080001067983 */ /* 0x000f280000300a00 */
[----:B------:R-:W4:Y:S04]  /*15740*/  LDL.LU.64 R4, [R1+0x100] ;  /* 0x0001000001047983 */ /* 0x000f280000300a00 */
[----:B------:R-:W4:Y:S01]  /*15750*/  LDL.LU.64 R28, [R1+0xf8] ;  /* 0x0000f800011c7983 */ /* 0x000f220000300a00 */
        /* <DEDUP_REMOVED lines=74> */
[----:B0-----:R-:W2:Y:S04]  /*15c00*/  LDL.LU.64 R2, [R1+0x880] ;  /* 0x0008800001027983 */ /* 0x001ea80000300a00 */
[----:B--2---:R0:W-:Y:S04]  /*15c10*/  STL.64 [R1+0x568], R2 ;  /* 0x0005680201007387 */ /* 0x0041e80000100a00 */
[----:B0-----:R-:W2:Y:S01]  /*15c20*/  LDL.LU R3, [R1+0x878] ;  /* 0x0008780001037983 */ /* 0x001ea20000300800 */
[----:B---3--:R-:W-:-:S02]  /*15c30*/  IMAD.MOV.U32 R2, RZ, RZ, R26 ;  /* 0x000000ffff027224 */ /* 0x008fc400078e001a */
[----:B----4-:R-:W-:-:S03]  /*15c40*/  IMAD.MOV.U32 R26, RZ, RZ, R24 ;  /* 0x000000ffff1a7224 */ /* 0x010fc600078e0018 */
[----:B--2---:R0:W-:Y:S04]  /*15c50*/  STL.64 [R1+0x570], R2 ;  /* 0x0005700201007387 */ /* 0x0041e80000100a00 */
[----:B0-----:R-:W2:Y:S04]  /*15c60*/  LDL.LU.64 R2, [R1+0x870] ;  /* 0x0008700001027983 */ /* 0x001ea80000300a00 */
[----:B------:R0:W-:Y:S01]  /*15c70*/  STL.64 [R1+0x578], R26 ;  /* 0x0005781a01007387 */ /* 0x0001e20000100a00 */
[----:B------:R-:W-:Y:S02]  /*15c80*/  IMAD.MOV.U32 R24, RZ, RZ, R20 ;  /* 0x000000ffff187224 */ /* 0x000fe400078e0014 */
[----:B------:R-:W-:-:S02]  /*15c90*/  IMAD.MOV.U32 R20, RZ, RZ, R16 ;  /* 0x000000ffff147224 */ /* 0x000fc400078e0010 */
[----:B0-----:R-:W-:Y:S02]  /*15ca0*/  IMAD.MOV.U32 R26, RZ, RZ, R22 ;  /* 0x000000ffff1a7224 */ /* 0x001fe400078e0016 */
[----:B------:R-:W-:Y:S02]  /*15cb0*/  IMAD.MOV.U32 R27, RZ, RZ, R25 ;  /* 0x000000ffff1b7224 */ /* 0x000fe400078e0019 */
[----:B------:R-:W-:Y:S02]  /*15cc0*/  IMAD.MOV.U32 R25, RZ, RZ, R23 ;  /* 0x000000ffff197224 */ /* 0x000fe400078e0017 */
[----:B------:R-:W-:Y:S02]  /*15cd0*/  IMAD.MOV.U32 R22, RZ, RZ, R18 ;  /* 0x000000ffff167224 */ /* 0x000fe400078e0012 */
[----:B------:R-:W-:Y:S02]  /*15ce0*/  IMAD.MOV.U32 R23, RZ, RZ, R21 ;  /* 0x000000ffff177224 */ /* 0x000fe400078e0015 */
[----:B------:R-:W-:-:S02]  /*15cf0*/  IMAD.MOV.U32 R21, RZ, RZ, R19 ;  /* 0x000000ffff157224 */ /* 0x000fc400078e0013 */
[----:B------:R-:W-:Y:S02]  /*15d00*/  IMAD.MOV.U32 R18, RZ, RZ, R0 ;  /* 0x000000ffff127224 */ /* 0x000fe400078e0000 */
[----:B------:R-:W-:Y:S01]  /*15d10*/  IMAD.MOV.U32 R19, RZ, RZ, R17 ;  /* 0x000000ffff137224 */ /* 0x000fe200078e0011 */
[----:B------:R0:W-:Y:S04]  /*15d20*/  STL.64 [R1+0x580], R26 ;  /* 0x0005801a01007387 */ /* 0x0001e80000100a00 */
[----:B------:R-:W-:Y:S04]  /*15d30*/  STL.64 [R1+0x588], R24 ;  /* 0x0005881801007387 */ /* 0x000fe80000100a00 */
[----:B------:R-:W-:Y:S04]  /*15d40*/  STL.64 [R1+0x590], R22 ;  /* 0x0005901601007387 */ /* 0x000fe80000100a00 */
[----:B------:R-:W-:Y:S04]  /*15d50*/  STL.64 [R1+0x598], R20 ;  /* 0x0005981401007387 */ /* 0x000fe80000100a00 */
[----:B------:R-:W-:Y:S01]  /*15d60*/  STL.64 [R1+0x5a0], R18 ;  /* 0x0005a01201007387 */ /* 0x000fe20000100a00 */
[----:B--2---:R-:W-:-:S04]  /*15d70*/  IMAD.SHL.U32 R3, R3, 0x80, RZ ;  /* 0x0000008003037824 */ /* 0x004fc800078e00ff */
[----:B------:R-:W-:-:S04]  /*15d80*/  IMAD.WIDE R16, R3, 0x2, R14 ;  /* 0x0000000203107825 */ /* 0x000fc800078e020e */
[----:B------:R-:W-:-:S04]  /*15d90*/  IMAD.WIDE R14, R3, 0x2, R12 ;  /* 0x00000002030e7825 */ /* 0x000fc800078e020c */
[----:B------:R-:W-:-:S04]  /*15da0*/  IMAD.WIDE R12, R3, 0x2, R10 ;  /* 0x00000002030c7825 */ /* 0x000fc800078e020a */
[----:B------:R-:W-:-:S04]  /*15db0*/  IMAD.WIDE R10, R3, 0x2, R8 ;  /* 0x00000002030a7825 */ /* 0x000fc800078e0208 */
[C---:B------:R-:W-:Y:S01]  /*15dc0*/  IMAD.WIDE R8, R3.reuse, 0x2, R6 ;  /* 0x0000000203087825 */ /* 0x040fe200078e0206 */
[----:B------:R-:W-:Y:S04]  /*15dd0*/  STL.64 [R1+0x398], R16 ;  /* 0x0003981001007387 */ /* 0x000fe80000100a00 */
[----:B------:R-:W-:Y:S04]  /*15de0*/  STL.64 [R1+0x390], R14 ;  /* 0x0003900e01007387 */ /* 0x000fe80000100a00 */
[----:B------:R-:W-:Y:S04]  /*15df0*/  STL.64 [R1+0x388], R12 ;  /* 0x0003880c01007387 */ /* 0x000fe80000100a00 */
[----:B------:R-:W-:Y:S04]  /*15e00*/  STL.64 [R1+0x380], R10 ;  /* 0x0003800a01007387 */ /* 0x000fe80000100a00 */
[----:B------:R-:W-:Y:S04]  /*15e10*/  STL.64 [R1+0x378], R8 ;  /* 0x0003780801007387 */ /* 0x000fe80000100a00 */
[----:B0-----:R-:W2:Y:S01]  /*15e20*/  LDL.LU.64 R26, [R1+0x60] ;  /* 0x00006000011a7983 */ /* 0x001ea20000300a00 */
[----:B------:R-:W-:-:S04]  /*15e30*/  IMAD.WIDE R6, R3, 0x2, R4 ;  /* 0x0000000203067825 */ /* 0x000fc800078e0204 */
[C---:B------:R-:W-:Y:S01]  /*15e40*/  IMAD.WIDE R4, R3.reuse, 0x2, R28 ;  /* 0x0000000203047825 */ /* 0x040fe200078e021c */
[----:B------:R-:W-:Y:S04]  /*15e50*/  STL.64 [R1+0x370], R6 ;  /* 0x0003700601007387 */ /* 0x000fe80000100a00 */
[----:B--2---:R0:W-:Y:S04]  /*15e60*/  STL.64 [R1+0x7e0], R26 ;  /* 0x0007e01a01007387 */ /* 0x0041e80000100a00 */
[----:B------:R-:W-:Y:S04]  /*15e70*/  STL.64 [R1+0x368], R4 ;  /* 0x0003680401007387 */ /* 0x000fe80000100a00 */
[----:B0-----:R-:W2:Y:S04]  /*15e80*/  LDL.LU.64 R26, [R1+0x68] ;  /* 0x00006800011a7983 */ /* 0x001ea80000300a00 */
[----:B--2---:R0:W-:Y:S04]  /*15e90*/  STL.64 [R1+0x7e8], R26 ;  /* 0x0007e81a01007387 */ /* 0x0041e80000100a00 */
        /* <DEDUP_REMOVED lines=33> */
[----:B------:R-:W3:Y:S04]  /*160b0*/  LDL.LU.64 R24, [R1+0x58] ;  /* 0x0000580001187983 */ /* 0x000ee80000300a00 */
[----:B------:R-:W4:Y:S04]  /*160c0*/  LDL.LU.64 R22, [R1+0x50] ;  /* 0x0000500001167983 */ /* 0x000f280000300a00 */
        /* <DEDUP_REMOVED lines=9> */
[----:B------:R-:W4:Y:S01]  /*16160*/  LDL.LU.64 R28, [R1] ;  /* 0x00000000011c7983 */ /* 0x000f220000300a00 */
[----:B--2---:R-:W-:-:S05]  /*16170*/  IMAD.WIDE R26, R3, 0x2, R26 ;  /* 0x00000002031a7825 */ /* 0x004fca00078e021a */
[----:B------:R0:W-:Y:S04]  /*16180*/  STL.64 [R1+0x360], R26 ;  /* 0x0003601a01007387 */ /* 0x0001e80000100a00 */
[----:B0-----:R-:W2:Y:S02]  /*16190*/  LDL.LU.64 R26, [R1+0x868] ;  /* 0x00086800011a7983 */ /* 0x001ea40000300a00 */
        /* <DEDUP_REMOVED lines=50> */
[----:B0-----:R-:W2:Y:S01]  /*164c0*/  LDL.LU.64 R26, [R1+0x7e0] ;  /* 0x0007e000011a7983 */ /* 0x001ea20000300a00 */
[----:B---3--:R-:W-:-:S04]  /*164d0*/  IMAD.WIDE R24, R3, 0x2, R24 ;  /* 0x0000000203187825 */ /* 0x008fc800078e0218 */
[----:B----4-:R-:W-:-:S04]  /*164e0*/  IMAD.WIDE R22, R3, 0x2, R22 ;  /* 0x0000000203167825 */ /* 0x010fc800078e0216 */
[----:B------:R-:W-:-:S04]  /*164f0*/  IMAD.WIDE R20, R3, 0x2, R20 ;  /* 0x0000000203147825 */ /* 0x000fc800078e0214 */
        /* <DEDUP_REMOVED lines=9> */
[----:B--2---:R-:W-:-:S05]  /*16590*/  IMAD.WIDE R26, R3, 0x2, R26 ;  /* 0x00000002031a7825 */ /* 0x004fca00078e021a */
[----:B------:R0:W-:Y:S04]  /*165a0*/  STL.64 [R1+0x2d0], R26 ;  /* 0x0002d01a01007387 */ /* 0x0001e80000100a00 */
[----:B0-----:R-:W2:Y:S04]  /*165b0*/  LDL.LU.64 R26, [R1+0x7d8] ;  /* 0x0007d800011a7983 */ /* 0x001ea80000300a00 */
[----:B------:R0:W-:Y:S04]  /*165c0*/  STL.64 [R1+0x2c8], R24 ;  /* 0x0002c81801007387 */ /* 0x0001e80000100a00 */
[----:B0-----:R-:W3:Y:S04]  /*165d0*/  LDL.LU.64 R24, [R1+0x7d0] ;  /* 0x0007d00001187983 */ /* 0x001ee80000300a00 */
[----:B------:R0:W-:Y:S04]  /*165e0*/  STL.64 [R1+0x2c0], R22 ;  /* 0x0002c01601007387 */ /* 0x0001e80000100a00 */
[----:B0-----:R-:W4:Y:S04]  /*165f0*/  LDL.LU.64 R22, [R1+0x7c8] ;  /* 0x0007c80001167983 */ /* 0x001f280000300a00 */
[----:B------:R0:W-:Y:S04]  /*16600*/  STL.64 [R1+0x2b8], R20 ;  /* 0x0002b81401007387 */ /* 0x0001e80000100a00 */
[----:B0-----:R-:W2:Y:S04]  /*16610*/  LDL.LU.64 R20, [R1+0x7c0] ;  /* 0x0007c00001147983 */ /* 0x001ea80000300a00 */
        /* <DEDUP_REMOVED lines=17> */
[----:B0-----:R-:W2:Y:S01]  /*16730*/  LDL.LU.64 R28, [R1+0x778] ;  /* 0x00077800011c7983 */ /* 0x001ea20000300a00 */
[----:B---3--:R-:W-:-:S04]  /*16740*/  IMAD.WIDE R24, R3, 0x2, R24 ;  /* 0x0000000203187825 */ /* 0x008fc800078e0218 */
[----:B----4-:R-:W-:-:S04]  /*16750*/  IMAD.WIDE R22, R3, 0x2, R22 ;  /* 0x0000000203167825 */ /* 0x010fc800078e0216 */
[----:B--2---:R-:W-:-:S04]  /*16760*/  IMAD.WIDE R20, R3, 0x2, R20 ;  /* 0x0000000203147825 */ /* 0x004fc800078e0214 */
        /* <DEDUP_REMOVED lines=8> */
[----:B------:R-:W-:-:S05]  /*167f0*/  IMAD.WIDE R28, R3, 0x2, R28 ;  /* 0x00000002031c7825 */ /* 0x000fca00078e021c */
        /* <DEDUP_REMOVED lines=9> */
[----:B0-----:R-:W3:Y:S04]  /*16890*/  LDL.LU.64 R10, [R1+0x168] ;  /* 0x00016800010a7983 */ /* 0x001ee80000300a00 */
[----:B------:R0:W-:Y:S04]  /*168a0*/  STL.64 [R1+0x240], R12 ;  /* 0x0002400c01007387 */ /* 0x0001e80000100a00 */
[----:B0-----:R-:W2:Y:S04]  /*168b0*/  LDL.LU.64 R12, [R1+0x160] ;  /* 0x00016000010c7983 */ /* 0x001ea80000300a00 */
        /* <DEDUP_REMOVED lines=11> */
[----:B0-----:R-:W2:Y:S01]  /*16970*/  LDL.LU.64 R24, [R1+0x130] ;  /* 0x0001300001187983 */ /* 0x001ea20000300a00 */
[----:B------:R-:W-:-:S05]  /*16980*/  IMAD.WIDE R26, R3, 0x2, R26 ;  /* 0x00000002031a7825 */ /* 0x000fca00078e021a */
[----:B------:R4:W-:Y:S02]  /*16990*/  STL.64 [R1+0x200], R26 ;  /* 0x0002001a01007387 */ /* 0x0009e40000100a00 */
[----:B----4-:R-:W-:-:S04]  /*169a0*/  IMAD.WIDE R26, R3, 0x2, R22 ;  /* 0x00000002031a7825 */ /* 0x010fc800078e0216 */
[----:B---3--:R-:W-:-:S04]  /*169b0*/  IMAD.WIDE R22, R3, 0x2, R18 ;  /* 0x0000000203167825 */ /* 0x008fc800078e0212 */
[----:B------:R-:W-:-:S04]  /*169c0*/  IMAD.WIDE R18, R3, 0x2, R14 ;  /* 0x0000000203127825 */ /* 0x000fc800078e020e */
[----:B--2---:R-:W-:-:S05]  /*169d0*/  IMAD.WIDE R24, R3, 0x2, R24 ;  /* 0x0000000203187825 */ /* 0x004fca00078e0218 */
[----:B------:R0:W-:Y:S04]  /*169e0*/  STL.64 [R1+0x1f8], R24 ;  /* 0x0001f81801007387 */ /* 0x0001e80000100a00 */
[----:B------:R-:W-:Y:S01]  /*169f0*/  STL.64 [R1+0x1f0], R26 ;  /* 0x0001f01a01007387 */ /* 0x000fe20000100a00 */
[----:B------:R-:W-:-:S04]  /*16a00*/  IMAD.WIDE R14, R3, 0x2, R10 ;  /* 0x00000002030e7825 */ /* 0x000fc800078e020a */
[----:B------:R-:W-:-:S04]  /*16a10*/  IMAD.WIDE R10, R3, 0x2, R6 ;  /* 0x00000002030a7825 */ /* 0x000fc800078e0206 */
[----:B0-----:R-:W-:-:S04]  /*16a20*/  IMAD.WIDE R24, R3, 0x2, R20 ;  /* 0x0000000203187825 */ /* 0x001fc800078e0214 */
[----:B------:R-:W-:-:S04]  /*16a30*/  IMAD.WIDE R20, R3, 0x2, R16 ;  /* 0x0000000203147825 */ /* 0x000fc800078e0210 */
[----:B------:R-:W-:-:S04]  /*16a40*/  IMAD.WIDE R16, R3, 0x2, R12 ;  /* 0x0000000203107825 */ /* 0x000fc800078e020c */
[C---:B------:R-:W-:Y:S01]  /*16a50*/  IMAD.WIDE R12, R3.reuse, 0x2, R8 ;  /* 0x00000002030c7825 */ /* 0x040fe200078e0208 */
[----:B------:R-:W-:Y:S04]  /*16a60*/  STL.64 [R1+0x1e8], R24 ;  /* 0x0001e81801007387 */ /* 0x000fe80000100a00 */
[----:B------:R-:W-:Y:S04]  /*16a70*/  STL.64 [R1+0x1e0], R22 ;  /* 0x0001e01601007387 */ /* 0x000fe80000100a00 */
[----:B------:R-:W-:Y:S04]  /*16a80*/  STL.64 [R1+0x1d8], R20 ;  /* 0x0001d81401007387 */ /* 0x000fe80000100a00 */
[----:B------:R-:W-:Y:S04]  /*16a90*/  STL.64 [R1+0x1d0], R18 ;  /* 0x0001d01201007387 */ /* 0x000fe80000100a00 */
[----:B------:R-:W-:Y:S01]  /*16aa0*/  STL.64 [R1+0x1c8], R16 ;  /* 0x0001c81001007387 */ /* 0x000fe20000100a00 */
[----:B------:R-:W-:-:S03]  /*16ab0*/  IMAD.WIDE R8, R3, 0x2, R4 ;  /* 0x0000000203087825 */ /* 0x000fc600078e0204 */
[----:B------:R-:W-:Y:S04]  /*16ac0*/  STL.64 [R1+0x1c0], R14 ;  /* 0x0001c00e01007387 */ /* 0x000fe80000100a00 */
[----:B------:R-:W-:Y:S04]  /*16ad0*/  STL.64 [R1+0x1b8], R12 ;  /* 0x0001b80c01007387 */ /* 0x000fe80000100a00 */
[----:B------:R-:W-:Y:S04]  /*16ae0*/  STL.64 [R1+0x1b0], R10 ;  /* 0x0001b00a01007387 */ /* 0x000fe80000100a00 */
[----:B------:R-:W2:Y:S04]  /*16af0*/  LDL.LU.64 R4, [R1+0x190] ;  /* 0x0001900001047983 */ /* 0x000ea80000300a00 */
[----:B------:R0:W-:Y:S04]  /*16b00*/  STL.64 [R1+0x1a8], R8 ;  /* 0x0001a80801007387 */ /* 0x0001e80000100a00 */
[----:B0-----:R-:W3:Y:S01]  /*16b10*/  LDL.LU.64 R8, [R1+0x3c8] ;  /* 0x0003c80001087983 */ /* 0x001ee20000300a00 */
[----:B------:R-:W-:-:S05]  /*16b20*/  IMAD.WIDE R6, R3, 0x2, R28 ;  /* 0x0000000203067825 */ /* 0x000fca00078e021c */
[----:B------:R-:W-:Y:S04]  /*16b30*/  STL.64 [R1+0x1a0], R6 ;  /* 0x0001a00601007387 */ /* 0x000fe80000100a00 */
[----:B---3--:R0:W-:Y:S04]  /*16b40*/  STL.64 [R1+0x750], R8 ;  /* 0x0007500801007387 */ /* 0x0081e80000100a00 */
[----:B0-----:R-:W3:Y:S04]  /*16b50*/  LDL.LU.64 R8, [R1+0x3c0] ;  /* 0x0003c00001087983 */ /* 0x001ee80000300a00 */
        /* <DEDUP_REMOVED lines=8> */
[----:B------:R-:W4:Y:S04]  /*16be0*/  LDL.LU.64 R10, [R1+0x3d0] ;  /* 0x0003d000010a7983 */ /* 0x000f280000300a00 */
[----:B------:R-:W2:Y:S04]  /*16bf0*/  LDL.LU.64 R26, [R1+0x428] ;  /* 0x00042800011a7983 */ /* 0x000ea80000300a00 */
        /* <DEDUP_REMOVED lines=17> */
[----:B0-----:R-:W2:Y:S01]  /*16d10*/  LDL.LU.64 R26, [R1+0x3e0] ;  /* 0x0003e000011a7983 */ /* 0x001ea20000300a00 */
[----:B------:R-:W-:-:S04]  /*16d20*/  IMAD.WIDE R4, R3, 0x2, R4 ;  /* 0x0000000203047825 */ /* 0x000fc800078e0204 */
[C---:B---3--:R-:W-:Y:S01]  /*16d30*/  IMAD.WIDE R8, R3.reuse, 0x2, R8 ;  /* 0x0000000203087825 */ /* 0x048fe200078e0208 */
[----:B--2---:R0:W-:Y:S04]  /*16d40*/  STL.64 [R1+0x748], R26 ;  /* 0x0007481a01007387 */ /* 0x0041e80000100a00 */
[----:B0-----:R-:W2:Y:S04]  /*16d50*/  LDL.LU.64 R26, [R1+0x3d8] ;  /* 0x0003d800011a7983 */ /* 0x001ea80000300a00 */
[----:B------:R-:W3:Y:S04]  /*16d60*/  LDL.LU.64 R24, [R1+0x430] ;  /* 0x0004300001187983 */ /* 0x000ee80000300a00 */
        /* <DEDUP_REMOVED lines=8> */
[----:B------:R0:W-:Y:S04]  /*16df0*/  STL.64 [R1+0x198], R4 ;  /* 0x0001980401007387 */ /* 0x0001e80000100a00 */
[----:B0-----:R-:W3:Y:S04]  /*16e00*/  LDL.LU.64 R4, [R1+0x478] ;  /* 0x0004780001047983 */ /* 0x001ee80000300a00 */
[----:B------:R0:W-:Y:S04]  /*16e10*/  STL.64 [R1+0x190], R8 ;  /* 0x0001900801007387 */ /* 0x0001e80000100a00 */
[----:B0-----:R-:W4:Y:S02]  /*16e20*/  LDL.LU.64 R8, [R1+0x770] ;  /* 0x0007700001087983 */ /* 0x001f240000300a00 */
[----:B----4-:R-:W-:-:S05]  /*16e30*/  IMAD.WIDE R8, R3, 0x2, R8 ;  /* 0x0000000203087825 */ /* 0x010fca00078e0208 */
        /* <DEDUP_REMOVED lines=10> */
[----:B0-----:R-:W4:Y:S01]  /*16ee0*/  LDL.LU.64 R8, [R1+0x750] ;  /* 0x0007500001087983 */ /* 0x001f220000300a00 */
[----:B------:R-:W-:-:S04]  /*16ef0*/  IMAD.WIDE R10, R3, 0x2, R10 ;  /* 0x00000002030a7825 */ /* 0x000fc800078e020a */
[----:B--2---:R-:W-:-:S04]  /*16f00*/  IMAD.WIDE R26, R3, 0x2, R26 ;  /* 0x00000002031a7825 */ /* 0x004fc800078e021a */
[----:B----4-:R-:W-:-:S05]  /*16f10*/  IMAD.WIDE R8, R3, 0x2, R8 ;  /* 0x0000000203087825 */ /* 0x010fca00078e0208 */
[----:B------:R0:W-:Y:S04]  /*16f20*/  STL.64 [R1+0x168], R8 ;  /* 0x0001680801007387 */ /* 0x0001e80000100a00 */
[----:B0-----:R-:W2:Y:S04]  /*16f30*/  LDL.LU.64 R8, [R1+0x480] ;  /* 0x0004800001087983 */ /* 0x001ea80000300a00 */
[----:B------:R0:W-:Y:S04]  /*16f40*/  STL.64 [R1+0x160], R10 ;  /* 0x0001600a01007387 */ /* 0x0001e80000100a00 */
[----:B0-----:R-:W4:Y:S04]  /*16f50*/  LDL.LU.64 R10, [R1+0x488] ;  /* 0x00048800010a7983 */ /* 0x001f280000300a00 */
[----:B------:R0:W-:Y:S04]  /*16f60*/  STL.64 [R1+0x158], R26 ;  /* 0x0001581a01007387 */ /* 0x0001e80000100a00 */
[----:B0-----:R-:W3:Y:S02]  /*16f70*/  LDL.LU.64 R26, [R1+0x748] ;  /* 0x00074800011a7983 */ /* 0x001ee40000300a00 */
[----:B---3--:R-:W-:-:S05]  /*16f80*/  IMAD.WIDE R26, R3, 0x2, R26 ;  /* 0x00000002031a7825 */ /* 0x008fca00078e021a */
        /* <DEDUP_REMOVED lines=25> */
[----:B0-----:R-:W3:Y:S01]  /*17120*/  LDL.LU.64 R26, [R1+0x700] ;  /* 0x00070000011a7983 */ /* 0x001ee20000300a00 */
[----:B------:R-:W-:-:S04]  /*17130*/  IMAD.WIDE R12, R3, 0x2, R12 ;  /* 0x00000002030c7825 */ /* 0x000fc800078e020c */
[----:B---3--:R-:W-:-:S05]  /*17140*/  IMAD.WIDE R26, R3, 0x2, R26 ;  /* 0x00000002031a7825 */ /* 0x008fca00078e021a */
[----:B------:R0:W-:Y:S02]  /*17150*/  STL.64 [R1+0x108], R26 ;  /* 0x0001081a01007387 */ /* 0x0001e40000100a00 */
[----:B0-----:R-:W-:-:S04]  /*17160*/  IMAD.WIDE R26, R3, 0x2, R24 ;  /* 0x00000002031a7825 */ /* 0x001fc800078e0218 */
[----:B------:R-:W-:-:S04]  /*17170*/  IMAD.WIDE R24, R3, 0x2, R22 ;  /* 0x0000000203187825 */ /* 0x000fc800078e0216 */
[----:B------:R-:W-:-:S04]  /*17180*/  IMAD.WIDE R22, R3, 0x2, R20 ;  /* 0x0000000203167825 */ /* 0x000fc800078e0214 */
[----:B------:R-:W-:-:S04]  /*17190*/  IMAD.WIDE R20, R3, 0x2, R18 ;  /* 0x0000000203147825 */ /* 0x000fc800078e0212 */
[C---:B------:R-:W-:Y:S01]  /*171a0*/  IMAD.WIDE R18, R3.reuse, 0x2, R16 ;  /* 0x0000000203127825 */ /* 0x040fe200078e0210 */
[----:B------:R-:W-:Y:S03]  /*171b0*/  STL.64 [R1+0x100], R26 ;  /* 0x0001001a01007387 */ /* 0x000fe60000100a00 */
[C---:B------:R-:W-:Y:S01]  /*171c0*/  IMAD.WIDE R16, R3.reuse, 0x2, R14 ;  /* 0x0000000203107825 */ /* 0x040fe200078e020e */
[----:B------:R-:W-:Y:S04]  /*171d0*/  STL.64 [R1+0xf8], R24 ;  /* 0x0000f81801007387 */ /* 0x000fe80000100a00 */
[----:B------:R-:W-:Y:S04]  /*171e0*/  STL.64 [R1+0xf0], R22 ;  /* 0x0000f01601007387 */ /* 0x000fe80000100a00 */
[----:B------:R-:W-:Y:S04]  /*171f0*/  STL.64 [R1+0xe8], R20 ;  /* 0x0000e81401007387 */ /* 0x000fe80000100a00 */
[----:B------:R-:W-:Y:S01]  /*17200*/  STL.64 [R1+0xe0], R18 ;  /* 0x0000e01201007387 */ /* 0x000fe20000100a00 */
[----:B------:R-:W-:-:S03]  /*17210*/  IMAD.WIDE R14, R3, 0x2, R28 ;  /* 0x00000002030e7825 */ /* 0x000fc600078e021c */
[----:B------:R-:W-:Y:S04]  /*17220*/  STL.64 [R1+0xd8], R16 ;  /* 0x0000d81001007387 */ /* 0x000fe80000100a00 */
[----:B------:R-:W3:Y:S04]  /*17230*/  LDL.LU.64 R28, [R1+0x490] ;  /* 0x00049000011c7983 */ /* 0x000ee80000300a00 */
[----:B------:R0:W-:Y:S04]  /*17240*/  STL.64 [R1+0xd0], R12 ;  /* 0x0000d00c01007387 */ /* 0x0001e80000100a00 */
[----:B------:R-:W-:Y:S01]  /*17250*/  STL.64 [R1+0xc8], R14 ;  /* 0x0000c80e01007387 */ /* 0x000fe20000100a00 */
[----:B0-----:R-:W-:-:S04]  /*17260*/  IMAD.WIDE R12, R3, 0x2, R6 ;  /* 0x00000002030c7825 */ /* 0x001fc800078e0206 */
[C---:B------:R-:W-:Y:S02]  /*17270*/  IMAD.WIDE R6, R3.reuse, 0x2, R4 ;  /* 0x0000000203067825 */ /* 0x040fe400078e0204 */
[----:B------:R-:W2:Y:S04]  /*17280*/  LDL.LU.64 R4, [R1+0x4a0] ;  /* 0x0004a00001047983 */ /* 0x000ea80000300a00 */
[----:B------:R-:W-:Y:S04]  /*17290*/  STL.64 [R1+0xc0], R12 ;  /* 0x0000c00c01007387 */ /* 0x000fe80000100a00 */
[----:B--2---:R0:W-:Y:S04]  /*172a0*/  STL.64 [R1+0x6f8], R4 ;  /* 0x0006f80401007387 */ /* 0x0041e80000100a00 */
[----:B------:R1:W-:Y:S04]  /*172b0*/  STL.64 [R1+0xb8], R6 ;  /* 0x0000b80601007387 */ /* 0x0003e80000100a00 */
[----:B0-----:R-:W2:Y:S04]  /*172c0*/  LDL.LU.64 R4, [R1+0x498] ;  /* 0x0004980001047983 */ /* 0x001ea80000300a00 */
[----:B-1----:R-:W3:Y:S01]  /*172d0*/  LDL.LU.64 R6, [R1+0x4b0] ;  /* 0x0004b00001067983 */ /* 0x002ee20000300a00 */
[----:B------:R-:W-:-:S04]  /*172e0*/  IMAD.WIDE R12, R3, 0x2, R8 ;  /* 0x00000002030c7825 */ /* 0x000fc800078e0208 */
[C---:B----4-:R-:W-:Y:S01]  /*172f0*/  IMAD.WIDE R14, R3.reuse, 0x2, R10 ;  /* 0x00000002030e7825 */ /* 0x050fe200078e020a */
[----:B---3--:R0:W-:Y:S04]  /*17300*/  STL.64 [R1+0x6f0], R6 ;  /* 0x0006f00601007387 */ /* 0x0081e80000100a00 */
[----:B0-----:R-:W3:Y:S04]  /*17310*/  LDL.LU.64 R6, [R1+0x4a8] ;  /* 0x0004a80001067983 */ /* 0x001ee80000300a00 */
[----:B------:R-:W4:Y:S04]  /*17320*/  LDL.LU.64 R8, [R1+0x4b8] ;  /* 0x0004b80001087983 */ /* 0x000f280000300a00 */
[----:B------:R0:W-:Y:S04]  /*17330*/  STL.64 [R1+0xb0], R12 ;  /* 0x0000b00c01007387 */ /* 0x0001e80000100a00 */
[----:B------:R-:W4:Y:S04]  /*17340*/  LDL.LU.64 R10, [R1+0x4c0] ;  /* 0x0004c000010a7983 */ /* 0x000f280000300a00 */
[----:B0-----:R-:W4:Y:S04]  /*17350*/  LDL.LU.64 R12, [R1+0x4c8] ;  /* 0x0004c800010c7983 */ /* 0x001f280000300a00 */
[----:B------:R0:W-:Y:S04]  /*17360*/  STL.64 [R1+0xa8], R14 ;  /* 0x0000a80e01007387 */ /* 0x0001e80000100a00 */
[----:B0-----:R-:W4:Y:S04]  /*17370*/  LDL.LU.64 R14, [R1+0x4d0] ;  /* 0x0004d000010e7983 */ /* 0x001f280000300a00 */
[----:B------:R-:W2:Y:S04]  /*17380*/  LDL.LU.64 R16, [R1+0x4e0] ;  /* 0x0004e00001107983 */ /* 0x000ea80000300a00 */
[----:B--2---:R0:W-:Y:S04]  /*17390*/  STL.64 [R1+0x6e8], R16 ;  /* 0x0006e81001007387 */ /* 0x0041e80000100a00 */
[----:B0-----:R-:W2:Y:S04]  /*173a0*/  LDL.LU.64 R16, [R1+0x4d8] ;  /* 0x0004d80001107983 */ /* 0x001ea80000300a00 */
[----:B------:R-:W3:Y:S04]  /*173b0*/  LDL.LU.64 R18, [R1+0x4f8] ;  /* 0x0004f80001127983 */ /* 0x000ee80000300a00 */
[----:B---3--:R0:W-:Y:S04]  /*173c0*/  STL.64 [R1+0x6d8], R18 ;  /* 0x0006d81201007387 */ /* 0x0081e80000100a00 */
[----:B0-----:R-:W3:Y:S04]  /*173d0*/  LDL.LU.64 R18, [R1+0x4f0] ;  /* 0x0004f00001127983 */ /* 0x001ee80000300a00 */
[----:B---3--:R0:W-:Y:S04]  /*173e0*/  STL.64 [R1+0x6e0], R18 ;  /* 0x0006e01201007387 */ /* 0x0081e80000100a00 */
[----:B0-----:R-:W3:Y:S04]  /*173f0*/  LDL.LU.64 R18, [R1+0x4e8] ;  /* 0x0004e80001127983 */ /* 0x001ee80000300a00 */
[----:B------:R-:W4:Y:S04]  /*17400*/  LDL.LU.64 R20, [R1+0x508] ;  /* 0x0005080001147983 */ /* 0x000f280000300a00 */
[----:B----4-:R0:W-:Y:S04]  /*17410*/  STL.64 [R1+0x6d0], R20 ;  /* 0x0006d01401007387 */ /* 0x0101e80000100a00 */
[----:B0-----:R-:W4:Y:S04]  /*17420*/  LDL.LU.64 R20, [R1+0x500] ;  /* 0x0005000001147983 */ /* 0x001f280000300a00 */
[----:B------:R-:W2:Y:S04]  /*17430*/  LDL.LU.64 R22, [R1+0x528] ;  /* 0x0005280001167983 */ /* 0x000ea80000300a00 */
[----:B--2---:R0:W-:Y:S04]  /*17440*/  STL.64 [R1+0x6c0], R22 ;  /* 0x0006c01601007387 */ /* 0x0041e80000100a00 */
[----:B0-----:R-:W2:Y:S01]  /*17450*/  LDL.LU.64 R22, [R1+0x520] ;  /* 0x0005200001167983 */ /* 0x001ea20000300a00 */
[----:B------:R-:W-:-:S04]  /*17460*/  IMAD.WIDE R28, R3, 0x2, R28 ;  /* 0x00000002031c7825 */ /* 0x000fc800078e021c */
[C---:B------:R-:W-:Y:S01]  /*17470*/  IMAD.WIDE R4, R3.reuse, 0x2, R4 ;  /* 0x0000000203047825 */ /* 0x040fe200078e0204 */
[----:B--2---:R0:W-:Y:S04]  /*17480*/  STL.64 [R1+0x6c8], R22 ;  /* 0x0006c81601007387 */ /* 0x0041e80000100a00 */
[----:B0-----:R-:W2:Y:S04]  /*17490*/  LDL.LU.64 R22, [R1+0x518] ;  /* 0x0005180001167983 */ /* 0x001ea80000300a00 */
[----:B------:R-:W2:Y:S04]  /*174a0*/  LDL.LU.64 R26, [R1+0x530] ;  /* 0x00053000011a7983 */ /* 0x000ea80000300a00 */
[----:B------:R-:W2:Y:S04]  /*174b0*/  LDL.LU.64 R24, [R1+0x538] ;  /* 0x0005380001187983 */ /* 0x000ea80000300a00 */
[----:B------:R0:W-:Y:S04]  /*174c0*/  STL.64 [R1+0xa0], R28 ;  /* 0x0000a01c01007387 */ /* 0x0001e80000100a00 */
[----:B0-----:R-:W2:Y:S04]  /*174d0*/  LDL.LU.64 R28, [R1+0x540] ;  /* 0x00054000011c7983 */ /* 0x001ea80000300a00 */
[----:B------:R0:W-:Y:S04]  /*174e0*/  STL.64 [R1+0x98], R4 ;  /* 0x0000980401007387 */ /* 0x0001e80000100a00 */
[----:B0-----:R-:W3:Y:S01]  /*174f0*/  LDL.LU.64 R4, [R1+0x6f8] ;  /* 0x0006f80001047983 */ /* 0x001ee20000300a00 */
[----:B------:R-:W-:-:S04]  /*17500*/  IMAD.WIDE R6, R3, 0x2, R6 ;  /* 0x0000000203067825 */ /* 0x000fc800078e0206 */
[----:B---3--:R-:W-:-:S05]  /*17510*/  IMAD.WIDE R4, R3, 0x2, R4 ;  /* 0x0000000203047825 */ /* 0x008fca00078e0204 */
[----:B------:R0:W-:Y:S04]  /*17520*/  STL.64 [R1+0x90], R4 ;  /* 0x0000900401007387 */ /* 0x0001e80000100a00 */
[----:B0-----:R-:W3:Y:S04]  /*17530*/  LDL.LU.64 R4, [R1+0x548] ;  /* 0x0005480001047983 */ /* 0x001ee80000300a00 */
[----:B------:R0:W-:Y:S04]  /*17540*/  STL.64 [R1+0x88], R6 ;  /* 0x0000880601007387 */ /* 0x0001e80000100a00 */
[----:B0-----:R-:W4:Y:S01]  /*17550*/  LDL.LU.64 R6, [R1+0x6f0] ;  /* 0x0006f00001067983 */ /* 0x001f220000300a00 */
[----:B------:R-:W-:-:S04]  /*17560*/  IMAD.WIDE R8, R3, 0x2, R8 ;  /* 0x0000000203087825 */ /* 0x000fc800078e0208 */
[----:B------:R-:W-:-:S04]  /*17570*/  IMAD.WIDE R10, R3, 0x2, R10 ;  /* 0x00000002030a7825 */ /* 0x000fc800078e020a */
[----:B------:R-:W-:-:S04]  /*17580*/  IMAD.WIDE R12, R3, 0x2, R12 ;  /* 0x00000002030c7825 */ /* 0x000fc800078e020c */
[----:B------:R-:W-:-:S04]  /*17590*/  IMAD.WIDE R14, R3, 0x2, R14 ;  /* 0x00000002030e7825 */ /* 0x000fc800078e020e */
[----:B------:R-:W-:-:S04]  /*175a0*/  IMAD.WIDE R16, R3, 0x2, R16 ;  /* 0x0000000203107825 */ /* 0x000fc800078e0210 */
[----:B----4-:R-:W-:-:S05]  /*175b0*/  IMAD.WIDE R6, R3, 0x2, R6 ;  /* 0x0000000203067825 */ /* 0x010fca00078e0206 */
[----:B------:R0:W-:Y:S04]  /*175c0*/  STL.64 [R1+0x80], R6 ;  /* 0x0000800601007387 */ /* 0x0001e80000100a00 */
[----:B0-----:R-:W4:Y:S04]  /*175d0*/  LDL.LU.64 R6, [R1+0x550] ;  /* 0x0005500001067983 */ /* 0x001f280000300a00 */
        /* <DEDUP_REMOVED lines=9> */
[----:B0-----:R-:W2:Y:S01]  /*17670*/  LDL.LU.64 R16, [R1+0x6e8] ;  /* 0x0006e80001107983 */ /* 0x001ea20000300a00 */
[----:B------:R-:W-:-:S04]  /*17680*/  IMAD.WIDE R18, R3, 0x2, R18 ;  /* 0x0000000203127825 */ /* 0x000fc800078e0212 */
[----:B--2---:R-:W-:-:S05]  /*17690*/  IMAD.WIDE R16, R3, 0x2, R16 ;  /* 0x0000000203107825 */ /* 0x004fca00078e0210 */
[----:B------:R0:W-:Y:S04]  /*176a0*/  STL.64 [R1+0x50], R16 ;  /* 0x0000501001007387 */ /* 0x0001e80000100a00 */
[----:B0-----:R-:W2:Y:S04]  /*176b0*/  LDL.LU.64 R16, [R1+0x578] ;  /* 0x0005780001107983 */ /* 0x001ea80000300a00 */
[----:B------:R0:W-:Y:S04]  /*176c0*/  STL.64 [R1+0x48], R18 ;  /* 0x0000481201007387 */ /* 0x0001e80000100a00 */
[----:B0-----:R-:W3:Y:S02]  /*176d0*/  LDL.LU.64 R18, [R1+0x6e0] ;  /* 0x0006e00001127983 */ /* 0x001ee40000300a00 */
[----:B---3--:R-:W-:-:S05]  /*176e0*/  IMAD.WIDE R18, R3, 0x2, R18 ;  /* 0x0000000203127825 */ /* 0x008fca00078e0212 */
        /* <DEDUP_REMOVED lines=9> */
[----:B----4-:R-:W-:-:S05]  /*17780*/  IMAD.WIDE R20, R3, 0x2, R20 ;  /* 0x0000000203147825 */ /* 0x010fca00078e0214 */
[----:B------:R0:W-:Y:S04]  /*17790*/  STL.64 [R1+0x28], R20 ;  /* 0x0000281401007387 */ /* 0x0001e80000100a00 */
[----:B0-----:R-:W4:Y:S04]  /*177a0*/  LDL.LU.64 R20, [R1+0x588] ;  /* 0x0005880001147983 */ /* 0x001f280000300a00 */
[----:B------:R0:W-:Y:S04]  /*177b0*/  STL.64 [R1+0x20], R22 ;  /* 0x0000201601007387 */ /* 0x0001e80000100a00 */
[----:B0-----:R-:W2:Y:S02]  /*177c0*/  LDL.LU.64 R22, [R1+0x6c8] ;  /* 0x0006c80001167983 */ /* 0x001ea40000300a00 */
[----:B--2---:R-:W-:-:S05]  /*177d0*/  IMAD.WIDE R22, R3, 0x2, R22 ;  /* 0x0000000203167825 */ /* 0x004fca00078e0216 */
[----:B------:R0:W-:Y:S04]  /*177e0*/  STL.64 [R1+0x18], R22 ;  /* 0x0000181601007387 */ /* 0x0001e80000100a00 */
[----:B0-----:R-:W2:Y:S01]  /*177f0*/  LDL.LU.64 R22, [R1+0x6c0] ;  /* 0x0006c00001167983 */ /* 0x001ea20000300a00 */
        /* <DEDUP_REMOVED lines=11> */
[----:B------:R0:W-:Y:S02]  /*178b0*/  STL.64 [R1+0x8], R26 ;  /* 0x0000081a01007387 */ /* 0x0001e40000100a00 */
[----:B0-----:R-:W-:-:S02]  /*178c0*/  IMAD.WIDE R26, R3, 0x2, R24 ;  /* 0x00000002031a7825 */ /* 0x001fc400078e0218 */
[----:B------:R-:W2:Y:S04]  /*178d0*/  LDL.LU.64 R24, [R1+0x598] ;  /* 0x0005980001187983 */ /* 0x000ea80000300a00 */
[----:B------:R0:W-:Y:S04]  /*178e0*/  STL.64 [R1], R26 ;  /* 0x0000001a01007387 */ /* 0x0001e80000100a00 */
[----:B------:R-:W-:Y:S01]  /*178f0*/  STL.64 [R1+0x640], R28 ;  /* 0x0006401c01007387 */ /* 0x000fe20000100a00 */
[----:B------:R-:W-:-:S03]  /*17900*/  IMAD.WIDE R16, R3, 0x2, R16 ;  /* 0x0000000203107825 */ /* 0x000fc600078e0210 */
[----:B0-----:R-:W2:Y:S04]  /*17910*/  LDL.LU.64 R26, [R1+0x5a0] ;  /* 0x0005a000011a7983 */ /* 0x001ea80000300a00 */
[----:B------:R-:W-:Y:S04]  /*17920*/  STL.64 [R1+0x648], R4 ;  /* 0x0006480401007387 */ /* 0x000fe80000100a00 */
[----:B------:R-:W-:Y:S04]  /*17930*/  STL.64 [R1+0x650], R6 ;  /* 0x0006500601007387 */ /* 0x000fe80000100a00 */
[----:B------:R-:W-:Y:S04]  /*17940*/  STL.64 [R1+0x658], R8 ;  /* 0x0006580801007387 */ /* 0x000fe80000100a00 */
[----:B------:R-:W-:Y:S04]  /*17950*/  STL.64 [R1+0x660], R10 ;  /* 0x0006600a01007387 */ /* 0x000fe80000100a00 */
[----:B------:R-:W-:Y:S04]  /*17960*/  STL.64 [R1+0x668], R12 ;  /* 0x0006680c01007387 */ /* 0x000fe80000100a00 */
[----:B------:R0:W-:Y:S01]  /*17970*/  STL.64 [R1+0x670], R14 ;  /* 0x0006700e01007387 */ /* 0x0001e20000100a00 */
[----:B---3--:R-:W-:-:S04]  /*17980*/  IMAD.WIDE R18, R3, 0x2, R18 ;  /* 0x0000000203127825 */ /* 0x008fc800078e0212 */
[C---:B----4-:R-:W-:Y:S01]  /*17990*/  IMAD.WIDE R20, R3.reuse, 0x2, R20 ;  /* 0x0000000203147825 */ /* 0x050fe200078e0214 */
[----:B0-----:R-:W3:Y:S04]  /*179a0*/  LDL.LU.64 R14, [R1+0x390] ;  /* 0x00039000010e7983 */ /* 0x001ee80000300a00 */
[----:B------:R-:W4:Y:S04]  /*179b0*/  LDL.LU.64 R12, [R1+0x378] ;  /* 0x00037800010c7983 */ /* 0x000f280000300a00 */
[----:B------:R0:W-:Y:S04]  /*179c0*/  STL.64 [R1+0x678], R16 ;  /* 0x0006781001007387 */ /* 0x0001e80000100a00 */
[----:B0-----:R-:W3:Y:S04]  /*179d0*/  LDL.LU.64 R16, [R1+0x398] ;  /* 0x0003980001107983 */ /* 0x001ee80000300a00 */
[----:B------:R0:W-:Y:S04]  /*179e0*/  STL.64 [R1+0x680], R18 ;  /* 0x0006801201007387 */ /* 0x0001e80000100a00 */
[----:B0-----:R-:W4:Y:S04]  /*179f0*/  LDL.LU.64 R18, [R1+0x370] ;  /* 0x0003700001127983 */ /* 0x001f280000300a00 */
[----:B------:R-:W4:Y:S04]  /*17a00*/  LDL.LU.64 R10, [R1+0x368] ;  /* 0x00036800010a7983 */ /* 0x000f280000300a00 */
[----:B------:R0:W-:Y:S04]  /*17a10*/  STL.64 [R1+0x688], R20 ;  /* 0x0006881401007387 */ /* 0x0001e80000100a00 */
[----:B0-----:R-:W4:Y:S04]  /*17a20*/  LDL.LU.64 R20, [R1+0x380] ;  /* 0x0003800001147983 */ /* 0x001f280000300a00 */
[----:B------:R-:W4:Y:S01]  /*17a30*/  LDL.LU.64 R8, [R1+0x360] ;  /* 0x0003600001087983 */ /* 0x000f220000300a00 */
[----:B--2---:R-:W-:-:S05]  /*17a40*/  IMAD.WIDE R22, R3, 0x2, R22 ;  /* 0x0000000203167825 */ /* 0x004fca00078e0216 */
[----:B------:R0:W-:Y:S04]  /*17a50*/  STL.64 [R1+0x690], R22 ;  /* 0x0006901601007387 */ /* 0x0001e80000100a00 */
[----:B0-----:R-:W2:Y:S01]  /*17a60*/  LDL.LU.64 R22, [R1+0x388] ;  /* 0x0003880001167983 */ /* 0x001ea20000300a00 */
[----:B------:R-:W-:-:S03]  /*17a70*/  IMAD.WIDE R24, R3, 0x2, R24 ;  /* 0x0000000203187825 */ /* 0x000fc600078e0218 */
[----:B------:R-:W4:Y:S04]  /*17a80*/  LDL.LU.64 R6, [R1+0x358] ;  /* 0x0003580001067983 */ /* 0x000f280000300a00 */
[----:B------:R-:W-:Y:S04]  /*17a90*/  STL.64 [R1+0x698], R24 ;  /* 0x0006981801007387 */ /* 0x000fe80000100a00 */
[----:B------:R-:W4:Y:S04]  /*17aa0*/  LDL.LU.64 R4, [R1+0x350] ;  /* 0x0003500001047983 */ /* 0x000f280000300a00 */
[----:B------:R-:W4:Y:S01]  /*17ab0*/  LDL.LU.64 R28, [R1+0x348] ;  /* 0x00034800011c7983 */ /* 0x000f220000300a00 */
[----:B------:R-:W-:-:S05]  /*17ac0*/  IMAD.WIDE R26, R3, 0x2, R26 ;  /* 0x00000002031a7825 */ /* 0x000fca00078e021a */
[----:B------:R-:W-:Y:S04]  /*17ad0*/  STL.64 [R1+0x6a8], R26 ;  /* 0x0006a81a01007387 */ /* 0x000fe80000100a00 */
[----:B------:R-:W-:Y:S04]  /*17ae0*/  STL [R1+0x6a0], R2 ;  /* 0x0006a00201007387 */ /* 0x000fe80000100800 */
[----:B---3--:R0:W-:Y:S01]  /*17af0*/  STL [R1+0x3a0], R16 ;  /* 0x0003a01001007387 */ /* 0x0081e20000100800 */
[----:B------:R-:W-:-:S03]  /*17b00*/  IMAD.MOV.U32 R0, RZ, RZ, R17 ;  /* 0x000000ffff007224 */ /* 0x000fc600078e0011 */
[----:B0-----:R-:W3:Y:S04]  /*17b10*/  LDL.LU.64 R16, [R1+0x340] ;  /* 0x0003400001107983 */ /* 0x001ee80000300a00 */
[----:B------:R0:W-:Y:S04]  /*17b20*/  STL [R1+0x398], R0 ;  /* 0x0003980001007387 */ /* 0x0001e80000100800 */
[----:B------:R1:W-:Y:S01]  /*17b30*/  STL [R1+0x39c], R14 ;  /* 0x00039c0e01007387 */ /* 0x0003e20000100800 */
[----:B0-----:R-:W-:-:S03]  /*17b40*/  IMAD.MOV.U32 R0, RZ, RZ, R15 ;  /* 0x000000ffff007224 */ /* 0x001fc600078e000f */
[----:B-1----:R-:W3:Y:S04]  /*17b50*/  LDL.LU.64 R14, [R1+0x338] ;  /* 0x00033800010e7983 */ /* 0x002ee80000300a00 */
[----:B------:R0:W-:Y:S04]  /*17b60*/  STL [R1+0x390], R0 ;  /* 0x0003900001007387 */ /* 0x0001e80000100800 */
[----:B--2---:R1:W-:Y:S01]  /*17b70*/  STL [R1+0x394], R22 ;  /* 0x0003941601007387 */ /* 0x0043e20000100800 */
[----:B0-----:R-:W-:-:S03]  /*17b80*/  IMAD.MOV.U32 R0, RZ, RZ, R23 ;  /* 0x000000ffff007224 */ /* 0x001fc600078e0017 */
[----:B-1----:R-:W2:Y:S04]  /*17b90*/  LDL.LU.64 R22, [R1+0x330] ;  /* 0x0003300001167983 */ /* 0x002ea80000300a00 */
[----:B------:R0:W-:Y:S04]  /*17ba0*/  STL [R1+0x388], R0 ;  /* 0x0003880001007387 */ /* 0x0001e80000100800 */
[----:B----4-:R1:W-:Y:S01]  /*17bb0*/  STL [R1+0x3a4], R20 ;  /* 0x0003a41401007387 */ /* 0x0103e20000100800 */
[----:B0-----:R-:W-:-:S03]  /*17bc0*/  MOV R0, R21 ;  /* 0x0000001500007202 */ /* 0x001fc60000000f00 */
[----:B-1----:R-:W4:Y:S04]  /*17bd0*/  LDL.LU.64 R20, [R1+0x328] ;  /* 0x0003280001147983 */ /* 0x002f280000300a00 */
[----:B------:R0:W-:Y:S04]  /*17be0*/  STL [R1+0x380], R0 ;  /* 0x0003800001007387 */ /* 0x0001e80000100800 */
[----:B------:R1:W-:Y:S01]  /*17bf0*/  STL [R1+0x3a8], R12 ;  /* 0x0003a80c01007387 */ /* 0x0003e20000100800 */
[----:B0-----:R-:W-:-:S03]  /*17c00*/  IMAD.MOV.U32 R0, RZ, RZ, R13 ;  /* 0x000000ffff007224 */ /* 0x001fc600078e000d */
        /* <DEDUP_REMOVED lines=26> */
[----:B---3--:R1:W-:Y:S01]  /*17db0*/  STL [R1+0x3c0], R16 ;  /* 0x0003c01001007387 */ /* 0x0083e20000100800 */
[----:B0-----:R-:W-:-:S03]  /*17dc0*/  IMAD.MOV.U32 R0, RZ, RZ, R17 ;  /* 0x000000ffff007224 */ /* 0x001fc600078e0011 */
[----:B-1----:R-:W3:Y:S04]  /*17dd0*/  LDL.LU.64 R16, [R1+0x2e8] ;  /* 0x0002e80001107983 */ /* 0x002ee80000300a00 */
        /* <DEDUP_REMOVED lines=34> */
[----:B0-----:R-:W-:-:S03]  /*18000*/  MOV R0, R5 ;  /* 0x0000000500007202 */ /* 0x001fc60000000f00 */
        /* <DEDUP_REMOVED lines=114> */
[----:B------:R-:W-:Y:S04]  /*18730*/  STL [R1+0x458], R18 ;  /* 0x0004581201007387 */ /* 0x000fe80000100800 */
[----:B------:R-:W4:Y:S01]  /*18740*/  LDL.LU.64 R24, [R1+0x1b0] ;  /* 0x0001b00001187983 */ /* 0x000f220000300a00 */
[----:B0-----:R-:W-:-:S05]  /*18750*/  IMAD.MOV.U32 R0, RZ, RZ, R19 ;  /* 0x000000ffff007224 */ /* 0x001fca00078e0013 */
        /* <DEDUP_REMOVED lines=9> */
[----:B------:R1:W-:Y:S04]  /*187f0*/  STL [R1+0x464], R6 ;  /* 0x0004640601007387 */ /* 0x0003e80000100800 */
[----:B------:R-:W4:Y:S01]  /*18800*/  LDL.LU.64 R18, [R1+0x198] ;  /* 0x0001980001127983 */ /* 0x000f220000300a00 */
[----:B0-----:R-:W-:-:S05]  /*18810*/  IMAD.MOV.U32 R0, RZ, RZ, R7 ;  /* 0x000000ffff007224 */ /* 0x001fca00078e0007 */
[----:B------:R0:W-:Y:S04]  /*18820*/  STL [R1+0x1f0], R0 ;  /* 0x0001f00001007387 */ /* 0x0001e80000100800 */
[----:B------:R0:W-:Y:S04]  /*18830*/  STL [R1+0x468], R4 ;  /* 0x0004680401007387 */ /* 0x0001e80000100800 */
[----:B-1----:R-:W4:Y:S01]  /*18840*/  LDL.LU.64 R6, [R1+0x190] ;  /* 0x0001900001067983 */ /* 0x002f220000300a00 */
[----:B0-----:R-:W-:-:S05]  /*18850*/  IMAD.MOV.U32 R0, RZ, RZ, R5 ;  /* 0x000000ffff007224 */ /* 0x001fca00078e0005 */
[----:B------:R0:W-:Y:S04]  /*18860*/  STL [R1+0x1e8], R0 ;  /* 0x0001e80001007387 */ /* 0x0001e80000100800 */
[----:B------:R1:W-:Y:S04]  /*18870*/  STL [R1+0x46c], R28 ;  /* 0x00046c1c01007387 */ /* 0x0003e80000100800 */
[----:B------:R-:W4:Y:S01]  /*18880*/  LDL.LU.64 R4, [R1+0x188] ;  /* 0x0001880001047983 */ /* 0x000f220000300a00 */
[----:B0-----:R-:W-:-:S03]  /*18890*/  MOV R0, R29 ;  /* 0x0000001d00007202 */ /* 0x001fc60000000f00 */
[----:B---3--:R-:W-:Y:S04]  /*188a0*/  STL [R1+0x470], R16 ;  /* 0x0004701001007387 */ /* 0x008fe80000100800 */
[----:B------:R0:W-:Y:S04]  /*188b0*/  STL [R1+0x1e0], R0 ;  /* 0x0001e00001007387 */ /* 0x0001e80000100800 */
[----:B-1----:R-:W3:Y:S01]  /*188c0*/  LDL.LU.64 R28, [R1+0x180] ;  /* 0x00018000011c7983 */ /* 0x002ee20000300a00 */
[----:B0-----:R-:W-:-:S03]  /*188d0*/  IMAD.MOV.U32 R0, RZ, RZ, R17 ;  /* 0x000000ffff007224 */ /* 0x001fc600078e0011 */
[----:B------:R-:W-:Y:S04]  /*188e0*/  STL [R1+0x474], R14 ;  /* 0x0004740e01007387 */ /* 0x000fe80000100800 */
[----:B------:R0:W-:Y:S04]  /*188f0*/  STL [R1+0x1d8], R0 ;  /* 0x0001d80001007387 */ /* 0x0001e80000100800 */
[----:B------:R-:W3:Y:S01]  /*18900*/  LDL.LU.64 R16, [R1+0x178] ;  /* 0x0001780001107983 */ /* 0x000ee20000300a00 */
[----:B0-----:R-:W-:-:S03]  /*18910*/  IMAD.MOV.U32 R0, RZ, RZ, R15 ;  /* 0x000000ffff007224 */ /* 0x001fc600078e000f */
[----:B--2---:R-:W-:Y:S04]  /*18920*/  STL [R1+0x478], R22 ;  /* 0x0004781601007387 */ /* 0x004fe80000100800 */
[----:B------:R0:W-:Y:S04]  /*18930*/  STL [R1+0x1d0], R0 ;  /* 0x0001d00001007387 */ /* 0x0001e80000100800 */
[----:B------:R-:W2:Y:S01]  /*18940*/  LDL.LU.64 R14, [R1+0x170] ;  /* 0x00017000010e7983 */ /* 0x000ea20000300a00 */
[----:B0-----:R-:W-:-:S03]  /*18950*/  IMAD.MOV.U32 R0, RZ, RZ, R23 ;  /* 0x000000ffff007224 */ /* 0x001fc600078e0017 */
[----:B----4-:R-:W-:Y:S04]  /*18960*/  STL [R1+0x47c], R20 ;  /* 0x00047c1401007387 */ /* 0x010fe80000100800 */
[----:B------:R0:W-:Y:S04]  /*18970*/  STL [R1+0x1c8], R0 ;  /* 0x0001c80001007387 */ /* 0x0001e80000100800 */
[----:B------:R-:W4:Y:S01]  /*18980*/  LDL.LU.64 R22, [R1+0x168] ;  /* 0x0001680001167983 */ /* 0x000f220000300a00 */
[----:B0-----:R-:W-:-:S03]  /*18990*/  IMAD.MOV.U32 R0, RZ, RZ, R21 ;  /* 0x000000ffff007224 */ /* 0x001fc600078e0015 */
[----:B------:R-:W-:Y:S04]  /*189a0*/  STL [R1+0x480], R12 ;  /* 0x0004800c01007387 */ /* 0x000fe80000100800 */
[----:B------:R0:W-:Y:S04]  /*189b0*/  STL [R1+0x1c0], R0 ;  /* 0x0001c00001007387 */ /* 0x0001e80000100800 */
[----:B------:R-:W4:Y:S04]  /*189c0*/  LDL.LU.64 R20, [R1+0x160] ;  /* 0x0001600001147983 */ /* 0x000f280000300a00 */
[----:B------:R-:W-:Y:S01]  /*189d0*/  STL [R1+0x484], R24 ;  /* 0x0004841801007387 */ /* 0x000fe20000100800 */
[----:B0-----:R-:W-:-:S05]  /*189e0*/  IMAD.MOV.U32 R0, RZ, RZ, R13 ;  /* 0x000000ffff007224 */ /* 0x001fca00078e000d */
[----:B------:R0:W-:Y:S04]  /*189f0*/  STL [R1+0x1b8], R0 ;  /* 0x0001b80001007387 */ /* 0x0001e80000100800 */
[----:B------:R-:W4:Y:S01]  /*18a00*/  LDL.LU.64 R12, [R1+0x158] ;  /* 0x00015800010c7983 */ /* 0x000f220000300a00 */
[----:B0-----:R-:W-:-:S03]  /*18a10*/  IMAD.MOV.U32 R0, RZ, RZ, R25 ;  /* 0x000000ffff007224 */ /* 0x001fc600078e0019 */
[----:B------:R-:W-:Y:S04]  /*18a20*/  STL [R1+0x488], R10 ;  /* 0x0004880a01007387 */ /* 0x000fe80000100800 */
[----:B------:R0:W-:Y:S02]  /*18a30*/  STL [R1+0x1b0], R0 ;  /* 0x0001b00001007387 */ /* 0x0001e40000100800 */
[----:B0-----:R-:W-:Y:S02]  /*18a40*/  IMAD.MOV.U32 R0, RZ, RZ, R11 ;  /* 0x000000ffff007224 */ /* 0x001fe400078e000b */
[----:B------:R-:W4:Y:S04]  /*18a50*/  LDL.LU.64 R10, [R1+0x150] ;  /* 0x00015000010a7983 */ /* 0x000f280000300a00 */
        /* <DEDUP_REMOVED lines=10> */
[----:B------:R-:W-:Y:S01]  /*18b00*/  STL [R1+0x498], R4 ;  /* 0x0004980401007387 */ /* 0x000fe20000100800 */
[----:B0-----:R-:W-:-:S05]  /*18b10*/  IMAD.MOV.U32 R0, RZ, RZ, R7 ;  /* 0x000000ffff007224 */ /* 0x001fca00078e0007 */
[----:B------:R0:W-:Y:S04]  /*18b20*/  STL [R1+0x1cc], R0 ;  /* 0x0001cc0001007387 */ /* 0x0001e80000100800 */
[----:B-1----:R-:W4:Y:S04]  /*18b30*/  LDL.LU.64 R6, [R1+0x138] ;  /* 0x0001380001067983 */ /* 0x002f280000300a00 */
[----:B---3--:R-:W-:Y:S01]  /*18b40*/  STL [R1+0x49c], R28 ;  /* 0x00049c1c01007387 */ /* 0x008fe20000100800 */
[----:B0-----:R-:W-:-:S05]  /*18b50*/  IMAD.MOV.U32 R0, RZ, RZ, R5 ;  /* 0x000000ffff007224 */ /* 0x001fca00078e0005 */
[----:B------:R0:W-:Y:S04]  /*18b60*/  STL [R1+0x1d4], R0 ;  /* 0x0001d40001007387 */ /* 0x0001e80000100800 */
[----:B------:R-:W3:Y:S04]  /*18b70*/  LDL.LU.64 R4, [R1+0x130] ;  /* 0x0001300001047983 */ /* 0x000ee80000300a00 */
[----:B------:R-:W-:Y:S01]  /*18b80*/  STL [R1+0x4a0], R16 ;  /* 0x0004a01001007387 */ /* 0x000fe20000100800 */
[----:B0-----:R-:W-:-:S05]  /*18b90*/  IMAD.MOV.U32 R0, RZ, RZ, R29 ;  /* 0x000000ffff007224 */ /* 0x001fca00078e001d */
        /* <DEDUP_REMOVED lines=13> */
[----:B------:R-:W4:Y:S01]  /*18c70*/  LDL.LU.64 R26, [R1+0x110] ;  /* 0x00011000011a7983 */ /* 0x000f220000300a00 */
[----:B0-----:R-:W-:-:S05]  /*18c80*/  IMAD.MOV.U32 R0, RZ, RZ, R21 ;  /* 0x000000ffff007224 */ /* 0x001fca00078e0015 */
[----:B------:R0:W-:Y:S04]  /*18c90*/  STL [R1+0x1fc], R0 ;  /* 0x0001fc0001007387 */ /* 0x0001e80000100800 */
[----:B------:R1:W-:Y:S04]  /*18ca0*/  STL [R1+0x4b0], R12 ;  /* 0x0004b00c01007387 */ /* 0x0003e80000100800 */
[----:B------:R-:W4:Y:S01]  /*18cb0*/  LDL.LU.64 R24, [R1+0x108] ;  /* 0x0001080001187983 */ /* 0x000f220000300a00 */
[----:B0-----:R-:W-:-:S03]  /*18cc0*/  MOV R0, R13 ;  /* 0x0000000d00007202 */ /* 0x001fc60000000f00 */
[----:B-1----:R-:W4:Y:S04]  /*18cd0*/  LDL.LU.64 R12, [R1+0x100] ;  /* 0x00010000010c7983 */ /* 0x002f280000300a00 */
[----:B------:R0:W-:Y:S04]  /*18ce0*/  STL [R1+0x204], R0 ;  /* 0x0002040001007387 */ /* 0x0001e80000100800 */
[----:B------:R1:W-:Y:S04]  /*18cf0*/  STL [R1+0x4b4], R10 ;  /* 0x0004b40a01007387 */ /* 0x0003e80000100800 */
[----:B------:R-:W4:Y:S01]  /*18d00*/  LDL.LU.64 R22, [R1+0xf8] ;  /* 0x0000f80001167983 */ /* 0x000f220000300a00 */
[----:B0-----:R-:W-:-:S03]  /*18d10*/  IMAD.MOV.U32 R0, RZ, RZ, R11 ;  /* 0x000000ffff007224 */ /* 0x001fc600078e000b */
[----:B------:R-:W-:Y:S04]  /*18d20*/  STL [R1+0x4b8], R8 ;  /* 0x0004b80801007387 */ /* 0x000fe80000100800 */
[----:B------:R0:W-:Y:S04]  /*18d30*/  STL [R1+0x20c], R0 ;  /* 0x00020c0001007387 */ /* 0x0001e80000100800 */
[----:B-1----:R-:W4:Y:S01]  /*18d40*/  LDL.LU.64 R10, [R1+0xf0] ;  /* 0x0000f000010a7983 */ /* 0x002f220000300a00 */
[----:B0-----:R-:W-:-:S03]  /*18d50*/  IMAD.MOV.U32 R0, RZ, RZ, R9 ;  /* 0x000000ffff007224 */ /* 0x001fc600078e0009 */
[----:B------:R-:W-:Y:S04]  /*18d60*/  STL [R1+0x4bc], R18 ;  /* 0x0004bc1201007387 */ /* 0x000fe80000100800 */
[----:B------:R0:W-:Y:S04]  /*18d70*/  STL [R1+0x214], R0 ;  /* 0x0002140001007387 */ /* 0x0001e80000100800 */
[----:B------:R-:W4:Y:S04]  /*18d80*/  LDL.LU.64 R8, [R1+0xe8] ;  /* 0x0000e80001087983 */ /* 0x000f280000300a00 */
[----:B------:R-:W4:Y:S01]  /*18d90*/  LDL.LU.64 R20, [R1+0xe0] ;  /* 0x0000e00001147983 */ /* 0x000f220000300a00 */
[----:B0-----:R-:W-:-:S05]  /*18da0*/  IMAD.MOV.U32 R0, RZ, RZ, R19 ;  /* 0x000000ffff007224 */ /* 0x001fca00078e0013 */
        /* <DEDUP_REMOVED lines=9> */
[----:B------:R1:W-:Y:S04]  /*18e40*/  STL [R1+0x4c8], R28 ;  /* 0x0004c81c01007387 */ /* 0x0003e80000100800 */
[----:B------:R-:W3:Y:S01]  /*18e50*/  LDL.LU.64 R18, [R1+0xc8] ;  /* 0x0000c80001127983 */ /* 0x000ee20000300a00 */
[----:B0-----:R-:W-:-:S03]  /*18e60*/  IMAD.MOV.U32 R0, RZ, RZ, R29 ;  /* 0x000000ffff007224 */ /* 0x001fc600078e001d */
[----:B--2---:R-:W-:Y:S04]  /*18e70*/  STL [R1+0x4cc], R16 ;  /* 0x0004cc1001007387 */ /* 0x004fe80000100800 */
[----:B------:R0:W-:Y:S04]  /*18e80*/  STL [R1+0x23c], R0 ;  /* 0x00023c0001007387 */ /* 0x0001e80000100800 */
[----:B-1----:R-:W2:Y:S01]  /*18e90*/  LDL.LU.64 R28, [R1+0xc0] ;  /* 0x0000c000011c7983 */ /* 0x002ea20000300a00 */
[----:B0-----:R-:W-:-:S03]  /*18ea0*/  IMAD.MOV.U32 R0, RZ, RZ, R17 ;  /* 0x000000ffff007224 */ /* 0x001fc600078e0011 */
[----:B----4-:R-:W-:Y:S04]  /*18eb0*/  STL [R1+0x4d0], R14 ;  /* 0x0004d00e01007387 */ /* 0x010fe80000100800 */
[----:B------:R0:W-:Y:S04]  /*18ec0*/  STL [R1+0x244], R0 ;  /* 0x0002440001007387 */ /* 0x0001e80000100800 */
[----:B------:R-:W4:Y:S01]  /*18ed0*/  LDL.LU.64 R16, [R1+0xb8] ;  /* 0x0000b80001107983 */ /* 0x000f220000300a00 */
[----:B0-----:R-:W-:-:S03]  /*18ee0*/  IMAD.MOV.U32 R0, RZ, RZ, R15 ;  /* 0x000000ffff007224 */ /* 0x001fc600078e000f */
[----:B------:R-:W4:Y:S04]  /*18ef0*/  LDL.LU.64 R14, [R1+0xb0] ;  /* 0x0000b000010e7983 */ /* 0x000f280000300a00 */
[----:B------:R0:W-:Y:S04]  /*18f00*/  STL [R1+0x24c], R0 ;  /* 0x00024c0001007387 */ /* 0x0001e80000100800 */
[----:B------:R-:W-:Y:S01]  /*18f10*/  STL [R1+0x4d4], R26 ;  /* 0x0004d41a01007387 */ /* 0x000fe20000100800 */
[----:B0-----:R-:W-:-:S03]  /*18f20*/  IMAD.MOV.U32 R0, RZ, RZ, R27 ;  /* 0x000000ffff007224 */ /* 0x001fc600078e001b */
[----:B------:R-:W-:Y:S04]  /*18f30*/  STL [R1+0x4d8], R24 ;  /* 0x0004d81801007387 */ /* 0x000fe80000100800 */
[----:B------:R0:W-:Y:S02]  /*18f40*/  STL [R1+0x254], R0 ;  /* 0x0002540001007387 */ /* 0x0001e40000100800 */
[----:B0-----:R-:W-:Y:S02]  /*18f50*/  IMAD.MOV.U32 R0, RZ, RZ, R25 ;  /* 0x000000ffff007224 */ /* 0x001fe400078e0019 */
[----:B------:R-:W-:Y:S04]  /*18f60*/  STL [R1+0x4dc], R12 ;  /* 0x0004dc0c01007387 */ /* 0x000fe80000100800 */
[----:B------:R0:W-:Y:S02]  /*18f70*/  STL [R1+0x25c], R0 ;  /* 0x00025c0001007387 */ /* 0x0001e40000100800 */
[----:B0-----:R-:W-:-:S02]  /*18f80*/  IMAD.MOV.U32 R0, RZ, RZ, R13 ;  /* 0x000000ffff007224 */ /* 0x001fc400078e000d */
[----:B------:R-:W-:Y:S04]  /*18f90*/  STL [R1+0x4e0], R22 ;  /* 0x0004e01601007387 */ /* 0x000fe80000100800 */
        /* <DEDUP_REMOVED lines=8> */
[----:B------:R1:W-:Y:S04]  /*19020*/  STL [R1+0x4e8], R8 ;  /* 0x0004e80801007387 */ /* 0x0003e80000100800 */
[----:B------:R-:W-:Y:S01]  /*19030*/  STL [R1+0x4ec], R20 ;  /* 0x0004ec1401007387 */ /* 0x000fe20000100800 */
[----:B0-----:R-:W-:-:S05]  /*19040*/  IMAD.MOV.U32 R0, RZ, RZ, R9 ;  /* 0x000000ffff007224 */ /* 0x001fca00078e0009 */
[----:B------:R0:W-:Y:S04]  /*19050*/  STL [R1+0x27c], R0 ;  /* 0x00027c0001007387 */ /* 0x0001e80000100800 */
[----:B-1----:R-:W4:Y:S04]  /*19060*/  LDL.LU.64 R8, [R1+0x98] ;  /* 0x0000980001087983 */ /* 0x002f280000300a00 */
[----:B------:R-:W-:Y:S01]  /*19070*/  STL [R1+0x4f0], R6 ;  /* 0x0004f00601007387 */ /* 0x000fe20000100800 */
[----:B0-----:R-:W-:-:S05]  /*19080*/  IMAD.MOV.U32 R0, RZ, RZ, R21 ;  /* 0x000000ffff007224 */ /* 0x001fca00078e0015 */
[----:B------:R0:W-:Y:S02]  /*19090*/  STL [R1+0x284], R0 ;  /* 0x0002840001007387 */ /* 0x0001e40000100800 */
[----:B0-----:R-:W-:Y:S02]  /*190a0*/  IMAD.MOV.U32 R0, RZ, RZ, R7 ;  /* 0x000000ffff007224 */ /* 0x001fe400078e0007 */
[----:B------:R-:W4:Y:S04]  /*190b0*/  LDL.LU.64 R6, [R1+0x90] ;  /* 0x0000900001067983 */ /* 0x000f280000300a00 */
[----:B------:R0:W-:Y:S04]  /*190c0*/  STL [R1+0x28c], R0 ;  /* 0x00028c0001007387 */ /* 0x0001e80000100800 */
[----:B---3--:R1:W-:Y:S04]  /*190d0*/  STL [R1+0x4f4], R4 ;  /* 0x0004f40401007387 */ /* 0x0083e80000100800 */
[----:B------:R-:W-:Y:S01]  /*190e0*/  STL [R1+0x4f8], R18 ;  /* 0x0004f81201007387 */ /* 0x000fe20000100800 */
[----:B0-----:R-:W-:-:S05]  /*190f0*/  MOV R0, R5 ;  /* 0x0000000500007202 */ /* 0x001fca0000000f00 */
[----:B------:R0:W-:Y:S04]  /*19100*/  STL [R1+0x294], R0 ;  /* 0x0002940001007387 */ /* 0x0001e80000100800 */
[----:B-1----:R-:W3:Y:S01]  /*19110*/  LDL.LU.64 R4, [R1+0x88] ;  /* 0x0000880001047983 */ /* 0x002ee20000300a00 */
[----:B0-----:R-:W-:-:S03]  /*19120*/  IMAD.MOV.U32 R0, RZ, RZ, R19 ;  /* 0x000000ffff007224 */ /* 0x001fc600078e0013 */
[----:B--2---:R-:W-:Y:S04]  /*19130*/  STL [R1+0x4fc], R28 ;  /* 0x0004fc1c01007387 */ /* 0x004fe80000100800 */
[----:B------:R0:W-:Y:S02]  /*19140*/  STL [R1+0x29c], R0 ;  /* 0x00029c0001007387 */ /* 0x0001e40000100800 */
[----:B0-----:R-:W-:Y:S02]  /*19150*/  IMAD.MOV.U32 R0, RZ, RZ, R29 ;  /* 0x000000ffff007224 */ /* 0x001fe400078e001d */
[----:B------:R-:W2:Y:S04]  /*19160*/  LDL.LU.64 R28, [R1+0x80] ;  /* 0x00008000011c7983 */ /* 0x000ea80000300a00 */
[----:B------:R0:W-:Y:S04]  /*19170*/  STL [R1+0x2a4], R0 ;  /* 0x0002a40001007387 */ /* 0x0001e80000100800 */
[----:B----4-:R-:W-:Y:S01]  /*19180*/  STL [R1+0x500], R16 ;  /* 0x0005001001007387 */ /* 0x010fe20000100800 */
[----:B0-----:R-:W-:-:S03]  /*19190*/  IMAD.MOV.U32 R0, RZ, RZ, R17 ;  /* 0x000000ffff007224 */ /* 0x001fc600078e0011 */
[----:B------:R-:W-:Y:S04]  /*191a0*/  STL [R1+0x504], R14 ;  /* 0x0005040e01007387 */ /* 0x000fe80000100800 */
[----:B------:R-:W-:Y:S04]  /*191b0*/  STL [R1+0x2ac], R0 ;  /* 0x0002ac0001007387 */ /* 0x000fe80000100800 */
[----:B------:R-:W4:Y:S04]  /*191c0*/  LDL.LU.64 R26, [R1+0x68] ;  /* 0x00006800011a7983 */ /* 0x000f280000300a00 */
[----:B----4-:R0:W-:Y:S04]  /*191d0*/  STL.64 [R1+0x6b0], R26 ;  /* 0x0006b01a01007387 */ /* 0x0101e80000100a00 */
[----:B0-----:R-:W4:Y:S01]  /*191e0*/  LDL.LU.64 R26, [R1+0x70] ;  /* 0x00007000011a7983 */ /* 0x001f220000300a00 */
[----:B------:R-:W-:-:S03]  /*191f0*/  IMAD.MOV.U32 R0, RZ, RZ, R15 ;  /* 0x000000ffff007224 */ /* 0x000fc600078e000f */
[----:B----4-:R0:W-:Y:S04]  /*19200*/  STL.64 [R1+0x6b8], R26 ;  /* 0x0006b81a01007387 */ /* 0x0101e80000100a00 */
[----:B0-----:R-:W4:Y:S04]  /*19210*/  LDL.LU.64 R26, [R1+0x78] ;  /* 0x00007800011a7983 */ /* 0x001f280000300a00 */
[----:B------:R-:W4:Y:S04]  /*19220*/  LDL.LU.64 R2, [R1+0x60] ;  /* 0x0000600001027983 */ /* 0x000f280000300a00 */
[----:B------:R0:W-:Y:S04]  /*19230*/  STL [R1+0x2b4], R0 ;  /* 0x0002b40001007387 */ /* 0x0001e80000100800 */
[----:B------:R-:W-:Y:S04]  /*19240*/  STL [R1+0x508], R12 ;  /* 0x0005080c01007387 */ /* 0x000fe80000100800 */
[----:B------:R-:W4:Y:S04]  /*19250*/  LDL.LU.64 R24, [R1+0x58] ;  /* 0x0000580001187983 */ /* 0x000f280000300a00 */
[----:B------:R-:W4:Y:S01]  /*19260*/  LDL.LU.64 R22, [R1+0x50] ;  /* 0x0000500001167983 */ /* 0x000f220000300a00 */
[----:B0-----:R-:W-:-:S05]  /*19270*/  IMAD.MOV.U32 R0, RZ, RZ, R13 ;  /* 0x000000ffff007224 */ /* 0x001fca00078e000d */
        /* <DEDUP_REMOVED lines=11> */
[----:B------:R1:W-:Y:S04]  /*19330*/  STL [R1+0x518], R6 ;  /* 0x0005180601007387 */ /* 0x0003e80000100800 */
[----:B------:R-:W4:Y:S04]  /*19340*/  LDL.LU.64 R12, [R1+0x28] ;  /* 0x00002800010c7983 */ /* 0x000f280000300a00 */
[----:B------:R-:W4:Y:S01]  /*19350*/  LDL.LU.64 R10, [R1+0x20] ;  /* 0x00002000010a7983 */ /* 0x000f220000300a00 */
[----:B0-----:R-:W-:-:S05]  /*19360*/  IMAD.MOV.U32 R0, RZ, RZ, R7 ;  /* 0x000000ffff007224 */ /* 0x001fca00078e0007 */
[----:B------:R0:W-:Y:S04]  /*19370*/  STL [R1+0x2d4], R0 ;  /* 0x0002d40001007387 */ /* 0x0001e80000100800 */
[----:B---3--:R3:W-:Y:S04]  /*19380*/  STL [R1+0x51c], R4 ;  /* 0x00051c0401007387 */ /* 0x0087e80000100800 */
[----:B------:R-:W4:Y:S04]  /*19390*/  LDL.LU.64 R8, [R1+0x18] ;  /* 0x0000180001087983 */ /* 0x000f280000300a00 */
[----:B-1----:R-:W4:Y:S01]  /*193a0*/  LDL.LU.64 R6, [R1+0x10] ;  /* 0x0000100001067983 */ /* 0x002f220000300a00 */
[----:B0-----:R-:W-:-:S05]  /*193b0*/  IMAD.MOV.U32 R0, RZ, RZ, R5 ;  /* 0x000000ffff007224 */ /* 0x001fca00078e0005 */
[----:B------:R0:W-:Y:S04]  /*193c0*/  STL [R1+0x2dc], R0 ;  /* 0x0002dc0001007387 */ /* 0x0001e80000100800 */
[----:B--2---:R1:W-:Y:S04]  /*193d0*/  STL [R1+0x520], R28 ;  /* 0x0005201c01007387 */ /* 0x0043e80000100800 */
[----:B---3--:R-:W2:Y:S01]  /*193e0*/  LDL.LU.64 R4, [R1+0x8] ;  /* 0x0000080001047983 */ /* 0x008ea20000300a00 */
[----:B0-----:R-:W-:-:S03]  /*193f0*/  IMAD.MOV.U32 R0, RZ, RZ, R29 ;  /* 0x000000ffff007224 */ /* 0x001fc600078e001d */
[----:B-1----:R-:W3:Y:S04]  /*19400*/  LDL.LU.64 R28, [R1] ;  /* 0x00000000011c7983 */ /* 0x002ee80000300a00 */
[----:B------:R0:W-:Y:S04]  /*19410*/  STL [R1+0x2e4], R0 ;  /* 0x0002e40001007387 */ /* 0x0001e80000100800 */
[----:B----4-:R1:W-:Y:S01]  /*19420*/  STL [R1+0x524], R26 ;  /* 0x0005241a01007387 */ /* 0x0103e20000100800 */
[----:B0-----:R-:W-:-:S03]  /*19430*/  IMAD.MOV.U32 R0, RZ, RZ, R27 ;  /* 0x000000ffff007224 */ /* 0x001fc600078e001b */
[----:B-1----:R-:W4:Y:S04]  /*19440*/  LDL.LU.64 R26, [R1+0x6b8] ;  /* 0x0006b800011a7983 */ /* 0x002f280000300a00 */
[----:B----4-:R-:W-:Y:S04]  /*19450*/  STL [R1+0x528], R26 ;  /* 0x0005281a01007387 */ /* 0x010fe80000100800 */
[----:B------:R0:W-:Y:S02]  /*19460*/  STL [R1+0x2ec], R0 ;  /* 0x0002ec0001007387 */ /* 0x0001e40000100800 */
[----:B0-----:R-:W-:-:S02]  /*19470*/  IMAD.MOV.U32 R0, RZ, RZ, R27 ;  /* 0x000000ffff007224 */ /* 0x001fc400078e001b */
[----:B------:R-:W4:Y:S04]  /*19480*/  LDL.LU.64 R26, [R1+0x6b0] ;  /* 0x0006b000011a7983 */ /* 0x000f280000300a00 */
[----:B----4-:R-:W-:Y:S04]  /*19490*/  STL [R1+0x52c], R26 ;  /* 0x00052c1a01007387 */ /* 0x010fe80000100800 */
[----:B------:R0:W-:Y:S02]  /*194a0*/  STL [R1+0x2f4], R0 ;  /* 0x0002f40001007387 */ /* 0x0001e40000100800 */
[----:B0-----:R-:W-:-:S02]  /*194b0*/  IMAD.MOV.U32 R0, RZ, RZ, R27 ;  /* 0x000000ffff007224 */ /* 0x001fc400078e001b */
[----:B------:R-:W4:Y:S04]  /*194c0*/  LDL.LU.64 R26, [R1+0x6a8] ;  /* 0x0006a800011a7983 */ /* 0x000f280000300a00 */
[----:B------:R0:W-:Y:S04]  /*194d0*/  STL [R1+0x2fc], R0 ;  /* 0x0002fc0001007387 */ /* 0x0001e80000100800 */
[----:B0-----:R0:W5:Y:S04]  /*194e0*/  LDL.LU R0, [R1+0x6a4] ;  /* 0x0006a40001007983 */ /* 0x0011680000300800 */
[----:B------:R1:W-:Y:S04]  /*194f0*/  STL [R1+0x530], R2 ;  /* 0x0005300201007387 */ /* 0x0003e80000100800 */
[----:B-1----:R0:W5:Y:S04]  /*19500*/  LDL.LU R2, [R1+0x6a0] ;  /* 0x0006a00001027983 */ /* 0x0021680000300800 */
[----:B------:R-:W-:Y:S04]  /*19510*/  STL [R1+0x534], R24 ;  /* 0x0005341801007387 */ /* 0x000fe80000100800 */
[----:B------:R1:W-:Y:S02]  /*19520*/  STL [R1+0x304], R3 ;  /* 0x0003040301007387 */ /* 0x0003e40000100800 */
[----:B-1----:R-:W-:-:S02]  /*19530*/  IMAD.MOV.U32 R3, RZ, RZ, R25 ;  /* 0x000000ffff037224 */ /* 0x002fc400078e0019 */
[----:B------:R-:W4:Y:S04]  /*19540*/  LDL.LU.64 R24, [R1+0x698] ;  /* 0x0006980001187983 */ /* 0x000f280000300a00 */
        /* <DEDUP_REMOVED lines=10> */
[----:B-1----:R-:W-:-:S02]  /*195f0*/  MOV R3, R19 ;  /* 0x0000001300037202 */ /* 0x002fc40000000f00 */
        /* <DEDUP_REMOVED lines=25> */
[----:B--2---:R-:W-:Y:S04]  /*19790*/  STL [R1+0x55c], R4 ;  /* 0x00055c0401007387 */ /* 0x004fe80000100800 */
[----:B------:R1:W-:Y:S02]  /*197a0*/  STL [R1+0x354], R3 ;  /* 0x0003540301007387 */ /* 0x0003e40000100800 */
[----:B-1----:R-:W-:-:S02]  /*197b0*/  IMAD.MOV.U32 R3, RZ, RZ, R5 ;  /* 0x000000ffff037224 */ /* 0x002fc400078e0005 */
[----:B------:R-:W2:Y:S04]  /*197c0*/  LDL.LU.64 R4, [R1+0x648] ;  /* 0x0006480001047983 */ /* 0x000ea80000300a00 */
[----:B---3--:R-:W-:Y:S04]  /*197d0*/  STL [R1+0x560], R28 ;  /* 0x0005601c01007387 */ /* 0x008fe80000100800 */
[----:B------:R1:W-:Y:S02]  /*197e0*/  STL [R1+0x35c], R3 ;  /* 0x00035c0301007387 */ /* 0x0003e40000100800 */
[----:B-1----:R-:W-:-:S02]  /*197f0*/  IMAD.MOV.U32 R3, RZ, RZ, R29 ;  /* 0x000000ffff037224 */ /* 0x002fc400078e001d */
[----:B------:R-:W3:Y:S04]  /*19800*/  LDL.LU.64 R28, [R1+0x640] ;  /* 0x00064000011c7983 */ /* 0x000ee80000300a00 */
[----:B------:R1:W-:Y:S02]  /*19810*/  STL [R1+0x364], R3 ;  /* 0x0003640301007387 */ /* 0x0003e40000100800 */
[----:B-1----:R-:W1:Y:S02]  /*19820*/  LDC R3, c[0x0][0x238] ;  /* 0x00008e00ff037b82 */ /* 0x002e640000000800 */
[----:B---3--:R-:W-:Y:S04]  /*19830*/  STL [R1+0x564], R28 ;  /* 0x0005641c01007387 */ /* 0x008fe80000100800 */
[----:B------:R-:W-:Y:S04]  /*19840*/  STL [R1+0x36c], R29 ;  /* 0x00036c1d01007387 */ /* 0x000fe80000100800 */
[----:B--2---:R-:W-:Y:S04]  /*19850*/  STL [R1+0x568], R4 ;  /* 0x0005680401007387 */ /* 0x004fe80000100800 */
[----:B------:R-:W-:Y:S04]  /*19860*/  STL [R1+0x374], R5 ;  /* 0x0003740501007387 */ /* 0x000fe80000100800 */
[----:B----4-:R-:W-:Y:S04]  /*19870*/  STL [R1+0x56c], R6 ;  /* 0x00056c0601007387 */ /* 0x010fe80000100800 */
[----:B------:R2:W-:Y:S04]  /*19880*/  STL [R1+0x37c], R7 ;  /* 0x00037c0701007387 */ /* 0x0005e80000100800 */
[----:B--2---:R-:W2:Y:S04]  /*19890*/  LDL.LU.64 R6, [R1+0x218] ;  /* 0x0002180001067983 */ /* 0x004ea80000300a00 */
[----:B------:R-:W3:Y:S04]  /*198a0*/  LDL.LU R28, [R1+0x5ac] ;  /* 0x0005ac00011c7983 */ /* 0x000ee80000300800 */
[----:B------:R0:W-:Y:S04]  /*198b0*/  STL [R1+0x570], R8 ;  /* 0x0005700801007387 */ /* 0x0001e80000100800 */
        /* <DEDUP_REMOVED lines=14> */
[----:B------:R0:W-:Y:S01]  /*199a0*/  STL [R1+0x38c], R23 ;  /* 0x00038c1701007387 */ /* 0x0001e20000100800 */
[----:B-1----:R-:W-:Y:S01]  /*199b0*/  IMAD.SHL.U32 R4, R3, 0x80, RZ ;  /* 0x0000008003047824 */ /* 0x002fe200078e00ff */
[----:B------:R-:W-:Y:S01]  /*199c0*/  UIADD3 UR7, UR7, -0x80, URZ ;  /* 0xffffff8007077890 */ /* 0x000fe2000fffe03f */
[----:B---3--:R-:W-:-:S05]  /*199d0*/  VIADD R28, R28, 0xffffffff ;  /* 0xffffffff1c1c7836 */ /* 0x008fca0000000000 */
[----:B------:R0:W-:Y:S04]  /*199e0*/  STL [R1+0x5ac], R28 ;  /* 0x0005ac1c01007387 */ /* 0x0001e80000100800 */
[----:B------:R0:W-:Y:S04]  /*199f0*/  STL [R1+0x59c], R24 ;  /* 0x00059c1801007387 */ /* 0x0001e80000100800 */
[----:B------:R0:W-:Y:S04]  /*19a00*/  STL [R1+0x598], R25 ;  /* 0x0005981901007387 */ /* 0x0001e80000100800 */
[----:B------:R0:W-:Y:S04]  /*19a10*/  STL [R1+0x5a4], R26 ;  /* 0x0005a41a01007387 */ /* 0x0001e80000100800 */
[----:B------:R0:W-:Y:S01]  /*19a20*/  STL [R1+0x5a0], R27 ;  /* 0x0005a01b01007387 */ /* 0x0001e20000100800 */
[----:B------:R-:W-:Y:S01]  /*19a30*/  ISETP.NE.U32.AND P0, PT, R28, RZ, PT ;  /* 0x000000ff1c00720c */ /* 0x000fe20003f05070 */
[----:B--2---:R-:W-:-:S04]  /*19a40*/  IMAD.WIDE R4, R4, 0x2, R6 ;  /* 0x0000000204047825 */ /* 0x004fc800078e0206 */
[----:B------:R-:W-:-:S08]  /*19a50*/  IMAD.MOV.U32 R3, RZ, RZ, R4 ;  /* 0x000000ffff037224 */ /* 0x000fd000078e0004 */
[----:B0-----:R-:W-:Y:S05]  /*19a60*/  @P0 BRA `(.L_x_2) ;  /* 0xffffff34003c0947 */ /* 0x001fea000383ffff */
[----:B------:R-:W2:Y:S04]  /*19a70*/  LDL.LU R18, [R1+0x5bc] ;  /* 0x0005bc0001127983 */ /* 0x000ea80000300800 */
        /* <DEDUP_REMOVED lines=15> */
[----:B--2---:R-:W-:-:S02]  /*19b70*/  F2FP.F16.F32.PACK_AB R5, R18, R19 ;  /* 0x000000131205723e */ /* 0x004fc400000000ff */
[----:B---3--:R-:W-:Y:S02]  /*19b80*/  F2FP.F16.F32.PACK_AB R4, R16, R17 ;  /* 0x000000111004723e */ /* 0x008fe400000000ff */
[----:B----4-:R-:W-:Y:S02]  /*19b90*/  F2FP.F16.F32.PACK_AB R7, R14, R7 ;  /* 0x000000070e07723e */ /* 0x010fe400000000ff */
[----:B------:R-:W-:Y:S02]  /*19ba0*/  F2FP.F16.F32.PACK_AB R6, R15, R6 ;  /* 0x000000060f06723e */ /* 0x000fe400000000ff */
[----:B------:R-:W-:Y:S02]  /*19bb0*/  F2FP.F16.F32.PACK_AB R3, R12, R13 ;  /* 0x0000000d0c03723e */ /* 0x000fe400000000ff */
[----:B-----5:R-:W-:Y:S02]  /*19bc0*/  F2FP.F16.F32.PACK_AB R2, R10, R11 ;  /* 0x0000000b0a02723e */ /* 0x020fe400000000ff */
[----:B------:R-:W-:-:S02]  /*19bd0*/  F2FP.F16.F32.PACK_AB R9, R8, R9 ;  /* 0x000000090809723e */ /* 0x000fc400000000ff */
[----:B------:R-:W-:-:S07]  /*19be0*/  F2FP.F16.F32.PACK_AB R8, R28, R29 ;  /* 0x0000001d1c08723e */ /* 0x000fce00000000ff */
.L_x_1:
[----:B------:R-:W2:Y:S01]  /*19bf0*/  LDL.LU R14, [R1+0x604] ;  /* 0x00060400010e7983 */ /* 0x000ea20000300800 */
[----:B------:R-:W3:Y:S01]  /*19c00*/  S2R R17, SR_TID.X ;  /* 0x0000000000117919 */ /* 0x000ee20000002100 */
[----:B------:R-:W4:Y:S01]  /*19c10*/  S2UR UR5, SR_CgaCtaId ;  /* 0x00000000000579c3 */ /* 0x000f220000008800 */
[----:B------:R-:W-:Y:S01]  /*19c20*/  UMOV UR4, 0x400 ;  /* 0x0000040000047882 */ /* 0x000fe20000000000 */
[----:B------:R-:W-:Y:S01]  /*19c30*/  ULDC.64 UR10, c[0x0][0x228] ;  /* 0x00008a00000a7ab9 */ /* 0x000fe20000000a00 */
[----:B------:R-:W5:Y:S01]  /*19c40*/  LDL.LU R18, [R1+0x608] ;  /* 0x0006080001127983 */ /* 0x000f620000300800 */
[----:B------:R-:W-:Y:S01]  /*19c50*/  ULDC.64 UR6, c[0x0][0x220] ;  /* 0x0000880000067ab9 */ /* 0x000fe20000000a00 */
[----:B----4-:R-:W-:-:S03]  /*19c60*/  ULEA UR4, UR5, UR4, 0x18 ;  /* 0x0000000405047291 */ /* 0x010fc6000f8ec03f */
[----:B------:R-:W-:Y:S01]  /*19c70*/  ULDC UR5, c[0x0][0x244] ;  /* 0x0000910000057ab9 */ /* 0x000fe20000000800 */
[----:B---3--:R-:W-:Y:S01]  /*19c80*/  SHF.R.S32.HI R11, RZ, 0x4, R17 ;  /* 0x00000004ff0b7819 */ /* 0x008fe20000011411 */
[C---:B------:R-:W-:Y:S01]  /*19c90*/  IMAD.SHL.U32 R12, R17.reuse, 0x8, RZ ;  /* 0x00000008110c7824 */ /* 0x040fe200078e00ff */
[----:B-1----:R-:W-:Y:S02]  /*19ca0*/  LOP3.LUT R0, R17, 0x60, RZ, 0xc0, !PT ;  /* 0x0000006011007812 */ /* 0x002fe400078ec0ff */
[----:B------:R-:W-:Y:S02]  /*19cb0*/  SGXT R11, R11, 0x1 ;  /* 0x000000010b0b781a */ /* 0x000fe40000000200 */
[----:B------:R-:W-:Y:S01]  /*19cc0*/  LOP3.LUT R10, R17, 0xc, RZ, 0xc0, !PT ;  /* 0x0000000c110a7812 */ /* 0x000fe200078ec0ff */
[----:B------:R-:W-:Y:S01]  /*19cd0*/  IMAD.SHL.U32 R0, R0, 0x8, RZ ;  /* 0x0000000800007824 */ /* 0x000fe200078e00ff */
[----:B------:R-:W-:Y:S02]  /*19ce0*/  LOP3.LUT R11, R11, 0x420, RZ, 0xc0, !PT ;  /* 0x000004200b0b7812 */ /* 0x000fe400078ec0ff */
[----:B------:R-:W-:-:S03]  /*19cf0*/  LOP3.LUT R13, R12, 0xf8, RZ, 0xc0, !PT ;  /* 0x000000f80c0d7812 */ /* 0x000fc600078ec0ff */
[C---:B------:R-:W-:Y:S02]  /*19d00*/  IMAD R11, R10.reuse, 0x2, R11 ;  /* 0x000000020a0b7824 */ /* 0x040fe400078e020b */
[----:B------:R-:W-:-:S05]  /*19d10*/  IMAD R13, R10, 0x100, R13 ;  /* 0x000001000a0d7824 */ /* 0x000fca00078e020d */
[----:B0-----:R-:W-:Y:S01]  /*19d20*/  LOP3.LUT R29, R13, 0x60, R17, 0x78, !PT ;  /* 0x000000600d1d7812 */ /* 0x001fe200078e7811 */
[----:B------:R-:W-:Y:S01]  /*19d30*/  BAR.SYNC.DEFER_BLOCKING 0x0 ;  /* 0x0000000000007b1d */ /* 0x000fe20000010000 */
[----:B--2---:R-:W-:-:S04]  /*19d40*/  LOP3.LUT R11, R11, R14, R0, 0x1e, !PT ;  /* 0x0000000e0b0b7212 */ /* 0x004fc800078e1e00 */
[----:B------:R-:W-:Y:S01]  /*19d50*/  LOP3.LUT R16, R11, 0x40, RZ, 0x3c, !PT ;  /* 0x000000400b107812 */ /* 0x000fe200078e3cff */
[----:B------:R-:W-:Y:S01]  /*19d60*/  STS.64 [R11+UR4], R8 ;  /* 0x000000080b007988 */ /* 0x000fe20008000a04 */
[----:B-----5:R-:W-:-:S03]  /*19d70*/  IMAD R10, R18, UR5, RZ ;  /* 0x00000005120a7c24 */ /* 0x020fc6000f8e02ff */
[----:B------:R-:W-:Y:S01]  /*19d80*/  STS.64 [R11+UR4+0x80], R2 ;  /* 0x000080020b007988 */ /* 0x000fe20008000a04 */
[----:B------:R-:W-:Y:S01]  /*19d90*/  ISETP.GE.AND P0, PT, R18, UR10, PT ;  /* 0x0000000a12007c0c */ /* 0x000fe2000bf06270 */
[----:B------:R-:W-:Y:S02]  /*19da0*/  ULDC UR5, c[0x0][0x248] ;  /* 0x0000920000057ab9 */ /* 0x000fe40000000800 */
[----:B------:R-:W-:Y:S04]  /*19db0*/  STS.64 [R16+UR4+0x800], R6 ;  /* 0x0008000610007988 */ /* 0x000fe80008000a04 */
[----:B------:R-:W-:Y:S01]  /*19dc0*/  STS.64 [R16+UR4+0x880], R4 ;  /* 0x0008800410007988 */ /* 0x000fe20008000a04 */
[----:B------:R-:W-:Y:S06]  /*19dd0*/  BAR.SYNC.DEFER_BLOCKING 0x0 ;  /* 0x0000000000007b1d */ /* 0x000fec0000010000 */
[----:B------:R-:W0:Y:S01]  /*19de0*/  LDS.64 R14, [R29+UR4] ;  /* 0x000000041d0e7984 */ /* 0x000e220008000a00 */
[----:B------:R-:W-:-:S02]  /*19df0*/  SHF.R.U32.HI R18, RZ, 0x4, R17 ;  /* 0x00000004ff127819 */ /* 0x000fc40000011611 */
[C---:B------:R-:W-:Y:S01]  /*19e00*/  LEA.HI R28, R17.reuse, 0x78, RZ, 0x1c ;  /* 0x00000078111c7811 */ /* 0x040fe200078fe0ff */
[----:B------:R-:W1:Y:S01]  /*19e10*/  LDS.64 R12, [R29+UR4+0x100] ;  /* 0x000100041d0c7984 */ /* 0x000e620008000a00 */
[----:B------:R-:W-:Y:S02]  /*19e20*/  LEA.HI R23, R17, 0x38, RZ, 0x1c ;  /* 0x0000003811177811 */ /* 0x000fe400078fe0ff */
[----:B------:R-:W-:Y:S01]  /*19e30*/  LEA R0, P1, R10, UR6, 0x1 ;  /* 0x000000060a007c11 */ /* 0x000fe2000f8208ff */
[----:B------:R-:W-:Y:S04]  /*19e40*/  LDS.64 R8, [R29+UR4+0x300] ;  /* 0x000300041d087984 */ /* 0x000fe80008000a00 */
[----:B0-----:R0:W-:Y:S04]  /*19e50*/  STL [R1+0x63c], R15 ;  /* 0x00063c0f01007387 */ /* 0x0011e80000100800 */
[----:B0-----:R-:W2:Y:S01]  /*19e60*/  LDL.LU R15, [R1+0x510] ;  /* 0x00051000010f7983 */ /* 0x001ea20000300800 */
[----:B------:R-:W-:-:S02]  /*19e70*/  SGXT.U32 R18, R18, 0x3 ;  /* 0x000000031212781a */ /* 0x000fc40000000000 */
[----:B------:R-:W-:Y:S02]  /*19e80*/  LEA.HI.X.SX32 R2, R10, UR7, 0x1, P1 ;  /* 0x000000070a027c11 */ /* 0x000fe400088f0eff */
[----:B------:R-:W0:Y:S01]  /*19e90*/  LDS.64 R10, [R29+UR4+0x200] ;  /* 0x000200041d0a7984 */ /* 0x000e220008000a00 */
[C-C-:B--2---:R-:W-:Y:S02]  /*19ea0*/  LOP3.LUT R27, R15.reuse, 0x70, R18.reuse, 0xfe, !PT ;  /* 0x000000700f1b7812 */ /* 0x144fe400078efe12 */
[C-C-:B------:R-:W-:Y:S02]  /*19eb0*/  LOP3.LUT R24, R15.reuse, 0x68, R18.reuse, 0xfe, !PT ;  /* 0x000000680f187812 */ /* 0x140fe400078efe12 */
[C-C-:B------:R-:W-:Y:S02]  /*19ec0*/  LOP3.LUT R3, R15.reuse, 0x60, R18.reuse, 0xfe, !PT ;  /* 0x000000600f037812 */ /* 0x140fe400078efe12 */
[C-C-:B------:R-:W-:Y:S02]  /*19ed0*/  LOP3.LUT R4, R15.reuse, 0x58, R18.reuse, 0xfe, !PT ;  /* 0x000000580f047812 */ /* 0x140fe400078efe12 */
[----:B------:R-:W-:-:S02]  /*19ee0*/  LOP3.LUT R5, R15, 0x50, R18, 0xfe, !PT ;  /* 0x000000500f057812 */ /* 0x000fc400078efe12 */
[C-C-:B------:R-:W-:Y:S02]  /*19ef0*/  LOP3.LUT R22, R15.reuse, 0x48, R18.reuse, 0xfe, !PT ;  /* 0x000000480f167812 */ /* 0x140fe400078efe12 */
[C-C-:B------:R-:W-:Y:S02]  /*19f00*/  LOP3.LUT R7, R15.reuse, 0x40, R18.reuse, 0xfe, !PT ;  /* 0x000000400f077812 */ /* 0x140fe400078efe12 */
[C-C-:B------:R-:W-:Y:S02]  /*19f10*/  LOP3.LUT R6, R15.reuse, 0x30, R18.reuse, 0xfe, !PT ;  /* 0x000000300f067812 */ /* 0x140fe400078efe12 */
[C---:B------:R-:W-:Y:S02]  /*19f20*/  LOP3.LUT R17, R15.reuse, R18, RZ, 0xfc, !PT ;  /* 0x000000120f117212 */ /* 0x040fe400078efcff */
[C-C-:B------:R-:W-:Y:S02]  /*19f30*/  LOP3.LUT R19, R15.reuse, 0x8, R18.reuse, 0xfe, !PT ;  /* 0x000000080f137812 */ /* 0x140fe400078efe12 */
[----:B------:R-:W-:-:S02]  /*19f40*/  LOP3.LUT R20, R15, 0x28, R18, 0xfe, !PT ;  /* 0x000000280f147812 */ /* 0x000fc400078efe12 */
[C-C-:B------:R-:W-:Y:S02]  /*19f50*/  LOP3.LUT R21, R15.reuse, 0x20, R18.reuse, 0xfe, !PT ;  /* 0x000000200f157812 */ /* 0x140fe400078efe12 */
[C-C-:B------:R-:W-:Y:S02]  /*19f60*/  LOP3.LUT R25, R15.reuse, 0x18, R18.reuse, 0xfe, !PT ;  /* 0x000000180f197812 */ /* 0x140fe400078efe12 */
[C---:B------:R-:W-:Y:S02]  /*19f70*/  LOP3.LUT R26, R15.reuse, 0x10, R18, 0xfe, !PT ;  /* 0x000000100f1a7812 */ /* 0x040fe400078efe12 */
[C---:B------:R-:W-:Y:S02]  /*19f80*/  LOP3.LUT R28, R15.reuse, R28, RZ, 0xfc, !PT ;  /* 0x0000001c0f1c7212 */ /* 0x040fe400078efcff */
[----:B------:R-:W-:Y:S02]  /*19f90*/  LOP3.LUT R23, R15, R23, RZ, 0xfc, !PT ;  /* 0x000000170f177212 */ /* 0x000fe400078efcff */
[----:B------:R-:W2:Y:S01]  /*19fa0*/  LDL.LU R15, [R1+0x63c] ;  /* 0x00063c00010f7983 */ /* 0x000ea20000300800 */
[C---:B------:R-:W-:Y:S01]  /*19fb0*/  ISETP.LT.AND P2, PT, R17.reuse, UR11, !P0 ;  /* 0x0000000b11007c0c */ /* 0x040fe2000c741270 */
[----:B------:R-:W-:Y:S01]  /*19fc0*/  IMAD R17, R17, UR5, RZ ;  /* 0x0000000511117c24 */ /* 0x000fe2000f8e02ff */
[C---:B------:R-:W-:Y:S01]  /*19fd0*/  ISETP.LT.AND P4, PT, R19.reuse, UR11, !P0 ;  /* 0x0000000b13007c0c */ /* 0x040fe2000c781270 */
[----:B------:R-:W-:-:S03]  /*19fe0*/  IMAD R19, R19, UR5, RZ ;  /* 0x0000000513137c24 */ /* 0x000fc6000f8e02ff */
[-C--:B------:R-:W-:Y:S02]  /*19ff0*/  LEA R16, P1, R17, R0.reuse, 0x1 ;  /* 0x0000000011107211 */ /* 0x080fe400078208ff */
[----:B------:R-:W-:Y:S02]  /*1a000*/  LEA R18, P3, R19, R0, 0x1 ;  /* 0x0000000013127211 */ /* 0x000fe400078608ff */
[-C--:B------:R-:W-:Y:S02]  /*1a010*/  LEA.HI.X.SX32 R17, R17, R2.reuse, 0x1, P1 ;  /* 0x0000000211117211 */ /* 0x080fe400008f0eff */
[----:B------:R-:W-:Y:S02]  /*1a020*/  LEA.HI.X.SX32 R19, R19, R2, 0x1, P3 ;  /* 0x0000000213137211 */ /* 0x000fe400018f0eff */
[C---:B------:R-:W-:Y:S01]  /*1a030*/  ISETP.LT.AND P1, PT, R26.reuse, UR11, !P0 ;  /* 0x0000000b1a007c0c */ /* 0x040fe2000c721270 */
[----:B------:R-:W-:Y:S01]  /*1a040*/  IMAD R26, R26, UR5, RZ ;  /* 0x000000051a1a7c24 */ /* 0x000fe2000f8e02ff */
[----:B------:R3:W-:Y:S01]  /*1a050*/  @P2 STG.E.U16 desc[UR8][R16.64], R14 ;  /* 0x0000000e10002986 */ /* 0x0007e2000c101508 */
[----:B------:R-:W-:-:S03]  /*1a060*/  ISETP.LT.AND P3, PT, R25, UR11, !P0 ;  /* 0x0000000b19007c0c */ /* 0x000fc6000c761270 */
[----:B-1----:R1:W-:Y:S01]  /*1a070*/  @P4 STG.E.U16 desc[UR8][R18.64], R12 ;  /* 0x0000000c12004986 */ /* 0x0023e2000c101508 */
[C---:B------:R-:W-:Y:S01]  /*1a080*/  ISETP.LT.AND P2, PT, R21.reuse, UR11, !P0 ;  /* 0x0000000b15007c0c */ /* 0x040fe2000c741270 */
[----:B------:R-:W-:Y:S02]  /*1a090*/  IMAD R21, R21, UR5, RZ ;  /* 0x0000000515157c24 */ /* 0x000fe4000f8e02ff */
[----:B---3--:R-:W-:Y:S01]  /*1a0a0*/  IMAD R17, R25, UR5, RZ ;  /* 0x0000000519117c24 */ /* 0x008fe2000f8e02ff */
[----:B-1----:R-:W-:Y:S01]  /*1a0b0*/  LEA R18, P4, R26, R0, 0x1 ;  /* 0x000000001a127211 */ /* 0x002fe200078808ff */
[----:B------:R-:W-:-:S03]  /*1a0c0*/  IMAD R25, R20, UR5, RZ ;  /* 0x0000000514197c24 */ /* 0x000fc6000f8e02ff */
[C---:B------:R-:W-:Y:S02]  /*1a0d0*/  LEA R16, P5, R17.reuse, R0, 0x1 ;  /* 0x0000000011107211 */ /* 0x040fe400078a08ff */
[-C--:B------:R-:W-:Y:S02]  /*1a0e0*/  LEA.HI.X.SX32 R19, R26, R2.reuse, 0x1, P4 ;  /* 0x000000021a137211 */ /* 0x080fe400020f0eff */
[----:B------:R-:W-:Y:S02]  /*1a0f0*/  ISETP.LT.AND P4, PT, R20, UR11, !P0 ;  /* 0x0000000b14007c0c */ /* 0x000fe4000c781270 */
[----:B------:R-:W-:Y:S01]  /*1a100*/  LEA.HI.X.SX32 R17, R17, R2, 0x1, P5 ;  /* 0x0000000211117211 */ /* 0x000fe200028f0eff */
[----:B0-----:R0:W-:Y:S01]  /*1a110*/  @P1 STG.E.U16 desc[UR8][R18.64], R10 ;  /* 0x0000000a12001986 */ /* 0x0011e2000c101508 */
[----:B------:R-:W-:Y:S02]  /*1a120*/  LEA R20, P6, R25, R0, 0x1 ;  /* 0x0000000019147211 */ /* 0x000fe400078c08ff */
[----:B------:R-:W-:Y:S01]  /*1a130*/  PRMT R14, R14, 0x7632, R14 ;  /* 0x000076320e0e7816 */ /* 0x000fe2000000000e */
[----:B------:R1:W-:Y:S01]  /*1a140*/  @P3 STG.E.U16 desc[UR8][R16.64], R8 ;  /* 0x0000000810003986 */ /* 0x0003e2000c101508 */
[----:B------:R-:W-:-:S02]  /*1a150*/  PRMT R12, R12, 0x7632, R12 ;  /* 0x000076320c0c7816 */ /* 0x000fc4000000000c */
[----:B0-----:R-:W-:Y:S02]  /*1a160*/  LEA R18, P1, R21, R0, 0x1 ;  /* 0x0000000015127211 */ /* 0x001fe400078208ff */
[----:B------:R-:W-:Y:S02]  /*1a170*/  ISETP.LT.AND P3, PT, R23, UR11, !P0 ;  /* 0x0000000b17007c0c */ /* 0x000fe4000c761270 */
[-C--:B------:R-:W-:Y:S02]  /*1a180*/  LEA.HI.X.SX32 R19, R21, R2.reuse, 0x1, P1 ;  /* 0x0000000215137211 */ /* 0x080fe400008f0eff */
[----:B------:R-:W-:Y:S01]  /*1a190*/  LEA.HI.X.SX32 R21, R25, R2, 0x1, P6 ;  /* 0x0000000219157211 */ /* 0x000fe200030f0eff */
[C---:B------:R-:W-:Y:S02]  /*1a1a0*/  IMAD R25, R6.reuse, UR5, RZ ;  /* 0x0000000506197c24 */ /* 0x040fe4000f8e02ff */
[----:B------:R-:W-:Y:S01]  /*1a1b0*/  IMAD R23, R23, UR5, RZ ;  /* 0x0000000517177c24 */ /* 0x000fe2000f8e02ff */
[----:B------:R0:W-:Y:S01]  /*1a1c0*/  @P2 STG.E.U16 desc[UR8][R18.64], R14 ;  /* 0x0000000e12002986 */ /* 0x0001e2000c101508 */
[----:B------:R-:W-:Y:S01]  /*1a1d0*/  ISETP.LT.AND P1, PT, R6, UR11, !P0 ;  /* 0x0000000b06007c0c */ /* 0x000fe2000c721270 */
[----:B------:R-:W-:Y:S01]  /*1a1e0*/  IMAD R29, R7, UR5, RZ ;  /* 0x00000005071d7c24 */ /* 0x000fe2000f8e02ff */
[----:B------:R-:W-:Y:S01]  /*1a1f0*/  LEA R6, P6, R25, R0, 0x1 ;  /* 0x0000000019067211 */ /* 0x000fe200078c08ff */
[----:B------:R3:W-:Y:S01]  /*1a200*/  @P4 STG.E.U16 desc[UR8][R20.64], R12 ;  /* 0x0000000c14004986 */ /* 0x0007e2000c101508 */
[C---:B------:R-:W-:Y:S01]  /*1a210*/  ISETP.LT.AND P4, PT, R22.reuse, UR11, !P0 ;  /* 0x0000000b16007c0c */ /* 0x040fe2000c781270 */
[----:B------:R-:W-:Y:S01]  /*1a220*/  IMAD R22, R22, UR5, RZ ;  /* 0x0000000516167c24 */ /* 0x000fe2000f8e02ff */
[----:B------:R-:W-:-:S02]  /*1a230*/  ISETP.LT.AND P2, PT, R7, UR11, !P0 ;  /* 0x0000000b07007c0c */ /* 0x000fc4000c741270 */
[----:B-1----:R-:W-:Y:S02]  /*1a240*/  LEA R16, P5, R23, R0, 0x1 ;  /* 0x0000000017107211 */ /* 0x002fe400078a08ff */
[----:B------:R-:W-:Y:S02]  /*1a250*/  LEA.HI.X.SX32 R7, R25, R2, 0x1, P6 ;  /* 0x0000000219077211 */ /* 0x000fe400030f0eff */
[----:B0-----:R-:W-:Y:S02]  /*1a260*/  LEA R18, P6, R29, R0, 0x1 ;  /* 0x000000001d127211 */ /* 0x001fe400078c08ff */
[----:B------:R-:W-:Y:S02]  /*1a270*/  LEA.HI.X.SX32 R17, R23, R2, 0x1, P5 ;  /* 0x0000000217117211 */ /* 0x000fe400028f0eff */
[----:B---3--:R-:W-:Y:S02]  /*1a280*/  LEA R20, P5, R22, R0, 0x1 ;  /* 0x0000000016147211 */ /* 0x008fe400078a08ff */
[----:B------:R-:W-:-:S02]  /*1a290*/  PRMT R10, R10, 0x7632, R10 ;  /* 0x000076320a0a7816 */ /* 0x000fc4000000000a */
[----:B------:R-:W-:Y:S02]  /*1a2a0*/  PRMT R8, R8, 0x7632, R8 ;  /* 0x0000763208087816 */ /* 0x000fe40000000008 */
[-C--:B------:R-:W-:Y:S01]  /*1a2b0*/  LEA.HI.X.SX32 R19, R29, R2.reuse, 0x1, P6 ;  /* 0x000000021d137211 */ /* 0x080fe200030f0eff */
[----:B------:R-:W-:Y:S01]  /*1a2c0*/  IMAD R23, R4, UR5, RZ ;  /* 0x0000000504177c24 */ /* 0x000fe2000f8e02ff */
[----:B------:R-:W-:Y:S01]  /*1a2d0*/  LEA.HI.X.SX32 R21, R22, R2, 0x1, P5 ;  /* 0x0000000216157211 */ /* 0x000fe200028f0eff */
[----:B------:R0:W-:Y:S01]  /*1a2e0*/  @P1 STG.E.U16 desc[UR8][R6.64], R10 ;  /* 0x0000000a06001986 */ /* 0x0001e2000c101508 */
[C---:B------:R-:W-:Y:S01]  /*1a2f0*/  ISETP.LT.AND P5, PT, R5.reuse, UR11, !P0 ;  /* 0x0000000b05007c0c */ /* 0x040fe2000c7a1270 */
[----:B------:R-:W-:Y:S02]  /*1a300*/  IMAD R5, R5, UR5, RZ ;  /* 0x0000000505057c24 */ /* 0x000fe4000f8e02ff */
[----:B------:R1:W-:Y:S01]  /*1a310*/  @P3 STG.E.U16 desc[UR8][R16.64], R8 ;  /* 0x0000000810003986 */ /* 0x0003e2000c101508 */
[C---:B------:R-:W-:Y:S01]  /*1a320*/  ISETP.LT.AND P3, PT, R3.reuse, UR11, !P0 ;  /* 0x0000000b03007c0c */ /* 0x040fe2000c761270 */
[----:B------:R-:W-:-:S02]  /*1a330*/  IMAD R3, R3, UR5, RZ ;  /* 0x0000000503037c24 */ /* 0x000fc4000f8e02ff */
[----:B------:R-:W-:Y:S02]  /*1a340*/  IMAD R29, R27, UR5, RZ ;  /* 0x000000051b1d7c24 */ /* 0x000fe4000f8e02ff */
[----:B------:R-:W-:Y:S01]  /*1a350*/  IMAD R25, R24, UR5, RZ ;  /* 0x0000000518197c24 */ /* 0x000fe2000f8e02ff */
[----:B0-----:R-:W-:-:S04]  /*1a360*/  LEA R6, P1, R23, R0, 0x1 ;  /* 0x0000000017067211 */ /* 0x001fc800078208ff */
[----:B------:R-:W-:Y:S01]  /*1a370*/  LEA.HI.X.SX32 R7, R23, R2, 0x1, P1 ;  /* 0x0000000217077211 */ /* 0x000fe200008f0eff */
[----:B-1----:R-:W-:Y:S01]  /*1a380*/  IMAD R8, R28, UR5, RZ ;  /* 0x000000051c087c24 */ /* 0x002fe2000f8e02ff */
[----:B------:R-:W-:Y:S01]  /*1a390*/  PRMT R10, R11, 0x7632, R10 ;  /* 0x000076320b0a7816 */ /* 0x000fe2000000000a */
[----:B--2---:R0:W-:Y:S04]  /*1a3a0*/  @P2 STG.E.U16 desc[UR8][R18.64], R15 ;  /* 0x0000000f12002986 */ /* 0x0041e8000c101508 */
[----:B------:R1:W-:Y:S01]  /*1a3b0*/  @P4 STG.E.U16 desc[UR8][R20.64], R13 ;  /* 0x0000000d14004986 */ /* 0x0003e2000c101508 */
[----:B------:R-:W-:Y:S02]  /*1a3c0*/  ISETP.LT.AND P4, PT, R4, UR11, !P0 ;  /* 0x0000000b04007c0c */ /* 0x000fe4000c781270 */
[----:B------:R-:W-:-:S02]  /*1a3d0*/  LEA R4, P6, R5, R0, 0x1 ;  /* 0x0000000005047211 */ /* 0x000fc400078c08ff */
[----:B------:R-:W-:Y:S02]  /*1a3e0*/  LEA R16, P2, R3, R0, 0x1 ;  /* 0x0000000003107211 */ /* 0x000fe400078408ff */
[----:B------:R-:W-:Y:S02]  /*1a3f0*/  LEA.HI.X.SX32 R5, R5, R2, 0x1, P6 ;  /* 0x0000000205057211 */ /* 0x000fe400030f0eff */
[-C--:B0-----:R-:W-:Y:S02]  /*1a400*/  LEA R18, P6, R25, R0.reuse, 0x1 ;  /* 0x0000000019127211 */ /* 0x081fe400078c08ff */
[----:B-1----:R-:W-:Y:S02]  /*1a410*/  LEA R20, P1, R29, R0, 0x1 ;  /* 0x000000001d147211 */ /* 0x002fe400078208ff */
[----:B------:R-:W-:Y:S02]  /*1a420*/  LEA.HI.X.SX32 R17, R3, R2, 0x1, P2 ;  /* 0x0000000203117211 */ /* 0x000fe400010f0eff */
[----:B------:R-:W-:-:S02]  /*1a430*/  ISETP.LT.AND P2, PT, R24, UR11, !P0 ;  /* 0x0000000b18007c0c */ /* 0x000fc4000c741270 */
[-C--:B------:R-:W-:Y:S02]  /*1a440*/  LEA.HI.X.SX32 R21, R29, R2.reuse, 0x1, P1 ;  /* 0x000000021d157211 */ /* 0x080fe400008f0eff */
[----:B------:R-:W-:Y:S02]  /*1a450*/  LEA.HI.X.SX32 R19, R25, R2, 0x1, P6 ;  /* 0x0000000219137211 */ /* 0x000fe400030f0eff */
[----:B------:R-:W-:Y:S02]  /*1a460*/  ISETP.LT.AND P1, PT, R27, UR11, !P0 ;  /* 0x0000000b1b007c0c */ /* 0x000fe4000c721270 */
[----:B------:R-:W-:Y:S02]  /*1a470*/  LEA R22, P6, R8, R0, 0x1 ;  /* 0x0000000008167211 */ /* 0x000fe400078c08ff */
[----:B------:R-:W-:Y:S02]  /*1a480*/  ISETP.LT.AND P0, PT, R28, UR11, !P0 ;  /* 0x0000000b1c007c0c */ /* 0x000fe4000c701270 */
[----:B------:R-:W-:-:S02]  /*1a490*/  LEA.HI.X.SX32 R23, R8, R2, 0x1, P6 ;  /* 0x0000000208177211 */ /* 0x000fc400030f0eff */
[----:B------:R-:W-:Y:S02]  /*1a4a0*/  PRMT R8, R15, 0x7632, R8 ;  /* 0x000076320f087816 */ /* 0x000fe40000000008 */
[----:B------:R-:W-:Y:S01]  /*1a4b0*/  PRMT R13, R13, 0x7632, R13 ;  /* 0x000076320d0d7816 */ /* 0x000fe2000000000d */
[----:B------:R0:W-:Y:S04]  /*1a4c0*/  @P5 STG.E.U16 desc[UR8][R4.64], R11 ;  /* 0x0000000b04005986 */ /* 0x0001e8000c101508 */
[----:B------:R0:W-:Y:S04]  /*1a4d0*/  @P4 STG.E.U16 desc[UR8][R6.64], R9 ;  /* 0x0000000906004986 */ /* 0x0001e8000c101508 */
[----:B------:R0:W-:Y:S04]  /*1a4e0*/  @P3 STG.E.U16 desc[UR8][R16.64], R8 ;  /* 0x0000000810003986 */ /* 0x0001e8000c101508 */
[----:B------:R0:W-:Y:S04]  /*1a4f0*/  @P2 STG.E.U16 desc[UR8][R18.64], R13 ;  /* 0x0000000d12002986 */ /* 0x0001e8000c101508 */
[----:B------:R0:W-:Y:S01]  /*1a500*/  @P1 STG.E.U16 desc[UR8][R20.64], R10 ;  /* 0x0000000a14001986 */ /* 0x0001e2000c101508 */
[----:B------:R-:W-:Y:S05]  /*1a510*/  @!P0 EXIT ;  /* 0x000000000000894d */ /* 0x000fea0003800000 */
[----:B0-----:R-:W-:-:S05]  /*1a520*/  PRMT R11, R9, 0x7632, R11 ;  /* 0x00007632090b7816 */ /* 0x001fca000000000b */
[----:B------:R-:W-:Y:S01]  /*1a530*/  STG.E.U16 desc[UR8][R22.64], R11 ;  /* 0x0000000b16007986 */ /* 0x000fe2000c101508 */
[----:B------:R-:W-:Y:S05]  /*1a540*/  EXIT ;  /* 0x000000000000794d */ /* 0x000fea0003800000 */
.L_x_3:
[----:B------:R-:W-:-:S00]  /*1a550*/  BRA `(.L_x_3) ;  /* 0xfffffffc00fc7947 */ /* 0x000fc0000383ffff */
[----:B------:R-:W-:-:S00]  /*1a560*/  NOP ;  /* 0x0000000000007918 */ /* 0x000fc00000000000 */
        /* <DEDUP_REMOVED lines=9> */
.L_x_4:


//--------------------- .nv.shared.matmul_kernel  --------------------------
	.section	.nv.shared.matmul_kernel,"aw",@nobits
	.sectionflags	@""
	.align	16
	.zero		1024


//--------------------- .nv.shared.reserved.0     --------------------------
	.section	.nv.shared.reserved.0,"aw",@nobits
	.weak		__nv_reservedSMEM_offset_0_alias
	.size		__nv_reservedSMEM_offset_0_alias, 0, 0
	.other		__nv_reservedSMEM_offset_0_alias,@"STO_CUDA_RESERVED_SHARED STV_DEFAULT"
__nv_reservedSMEM_offset_0_alias:
	.zero		0


//--------------------- .nv.constant0.matmul_kernel --------------------------
	.section	.nv.constant0.matmul_kernel,"a",@progbits
	.sectionflags	@""
	.align	4
.nv.constant0.matmul_kernel:
	.zero		608


//--------------------- SYMBOLS --------------------------

	.type		.nv.reservedSmem.offset0,@object
	.size		.nv.reservedSmem.offset0,0x4
